	.target	sm_103a

	.elftype	@"ET_EXEC"


//--------------------- .note.nv.tkinfo           --------------------------
	.section	.note.nv.tkinfo,"",@"SHT_NOTE"
	.sectionflags	@"SHF_NOTE_NV_TKINFO"
	.tkinfo
        /*0018*/ 	.word	0x00000002
        /*0030*/ 	.string	""
        /*0030*/ 	.string	"ptxas"
        /*0030*/ 	.string	"Cuda compilation tools, release 13.0, V13.0.88"
        /*0030*/ 	.string	"Build cuda_13.0.r13.0/compiler.36424714_0"
        /*0030*/ 	.string	"-arch sm_103a -m 64 "



//--------------------- .note.nv.cuinfo           --------------------------
	.section	.note.nv.cuinfo,"",@"SHT_NOTE"
	.sectionflags	@"SHF_NOTE_NV_CUINFO"
        /*0018*/ 	.short	0x0002
        /*001a*/ 	.short	0x0067
        /*001c*/ 	.short	0x0082
	.zero		2


//--------------------- .nv.info                  --------------------------
	.section	.nv.info,"",@"SHT_CUDA_INFO"
	.align	4


	//----- nvinfo : EIATTR_REGCOUNT
	.align		4
        /*0000*/ 	.byte	0x04, 0x2f
        /*0002*/ 	.short	(.L_12 - .L_11)
	.align		4
.L_11:
        /*0004*/ 	.word	index@(_ZN7cutlass13device_kernelIN5flash11enable_sm90INS1_16FlashAttnFwdSm90INS1_25CollectiveMainloopFwdSm90ILi2EN4cute5tupleIJNS5_1CILi1EEES8_S8_EEENS6_IJNS7_ILi192EEENS7_ILi128EEENS7_ILi64EEEEEELi64ENS_6half_tEfNS_4arch4Sm90ELb1ELb0ELb1ELb1ELb1ELb1ELb0ELb1ELb1ELb1ELb1ELb0EEENS1_21CollectiveEpilogueFwdINS6_IJSA_SC_SB_EEES9_SE_SG_Li384ELb1ELb1ELb1ELb0EEENS1_36VarlenDynamicPersistentTileSchedulerILi192ELi128ELi384ELi128ELb1ELb1ELb1ELb1ELb1ELb1EEEEEEEEEvNT_6ParamsE)
        /*0008*/ 	.word	0x00000004


	//----- nvinfo : EIATTR_FRAME_SIZE
	.align		4
.L_12:
        /*000c*/ 	.byte	0x04, 0x11
        /*000e*/ 	.short	(.L_14 - .L_13)
	.align		4
.L_13:
        /*0010*/ 	.word	index@(_ZN7cutlass13device_kernelIN5flash11enable_sm90INS1_16FlashAttnFwdSm90INS1_25CollectiveMainloopFwdSm90ILi2EN4cute5tupleIJNS5_1CILi1EEES8_S8_EEENS6_IJNS7_ILi192EEENS7_ILi128EEENS7_ILi64EEEEEELi64ENS_6half_tEfNS_4arch4Sm90ELb1ELb0ELb1ELb1ELb1ELb1ELb0ELb1ELb1ELb1ELb1ELb0EEENS1_21CollectiveEpilogueFwdINS6_IJSA_SC_SB_EEES9_SE_SG_Li384ELb1ELb1ELb1ELb0EEENS1_36VarlenDynamicPersistentTileSchedulerILi192ELi128ELi384ELi128ELb1ELb1ELb1ELb1ELb1ELb1EEEEEEEEEvNT_6ParamsE)
        /*0014*/ 	.word	0x00000000


	//----- nvinfo : EIATTR_REGCOUNT
	.align		4
.L_14:
        /*0018*/ 	.byte	0x04, 0x2f
        /*001a*/ 	.short	(.L_16 - .L_15)
	.align		4
.L_15:
        /*001c*/ 	.word	index@(_ZN7cutlass13device_kernelIN5flash11enable_sm90INS1_16FlashAttnFwdSm90INS1_25CollectiveMainloopFwdSm90ILi2EN4cute5tupleIJNS5_1CILi1EEES8_S8_EEENS6_IJNS7_ILi192EEENS7_ILi128EEENS7_ILi64EEEEEELi64ENS_6half_tEfNS_4arch4Sm90ELb1ELb0ELb1ELb1ELb1ELb0ELb0ELb1ELb1ELb1ELb1ELb0EEENS1_21CollectiveEpilogueFwdINS6_IJSA_SC_SB_EEES9_SE_SG_Li384ELb1ELb1ELb1ELb0EEENS1_36VarlenDynamicPersistentTileSchedulerILi192ELi128ELi384ELi128ELb1ELb1ELb1ELb1ELb1ELb1EEEEEEEEEvNT_6ParamsE)
        /*0020*/ 	.word	0x00000004


	//----- nvinfo : EIATTR_FRAME_SIZE
	.align		4
.L_16:
        /*0024*/ 	.byte	0x04, 0x11
        /*0026*/ 	.short	(.L_18 - .L_17)
	.align		4
.L_17:
        /*0028*/ 	.word	index@(_ZN7cutlass13device_kernelIN5flash11enable_sm90INS1_16FlashAttnFwdSm90INS1_25CollectiveMainloopFwdSm90ILi2EN4cute5tupleIJNS5_1CILi1EEES8_S8_EEENS6_IJNS7_ILi192EEENS7_ILi128EEENS7_ILi64EEEEEELi64ENS_6half_tEfNS_4arch4Sm90ELb1ELb0ELb1ELb1ELb1ELb0ELb0ELb1ELb1ELb1ELb1ELb0EEENS1_21CollectiveEpilogueFwdINS6_IJSA_SC_SB_EEES9_SE_SG_Li384ELb1ELb1ELb1ELb0EEENS1_36VarlenDynamicPersistentTileSchedulerILi192ELi128ELi384ELi128ELb1ELb1ELb1ELb1ELb1ELb1EEEEEEEEEvNT_6ParamsE)
        /*002c*/ 	.word	0x00000000


	//----- nvinfo : EIATTR_REGCOUNT
	.align		4
.L_18:
        /*0030*/ 	.byte	0x04, 0x2f
        /*0032*/ 	.short	(.L_20 - .L_19)
	.align		4
.L_19:
        /*0034*/ 	.word	index@(_ZN7cutlass13device_kernelIN5flash11enable_sm90INS1_16FlashAttnFwdSm90INS1_25CollectiveMainloopFwdSm90ILi2EN4cute5tupleIJNS5_1CILi1EEES8_S8_EEENS6_IJNS7_ILi192EEENS7_ILi128EEENS7_ILi64EEEEEELi64ENS_6half_tEfNS_4arch4Sm90ELb1ELb0ELb1ELb0ELb1ELb0ELb0ELb1ELb1ELb1ELb1ELb0EEENS1_21CollectiveEpilogueFwdINS6_IJSA_SC_SB_EEES9_SE_SG_Li384ELb0ELb1ELb1ELb0EEENS1_19SingleTileSchedulerILb0ELb1ELb1ELi192EEEEEEEEEvNT_6ParamsE)
        /*0038*/ 	.word	0x00000004


	//----- nvinfo : EIATTR_FRAME_SIZE
	.align		4
.L_20:
        /*003c*/ 	.byte	0x04, 0x11
        /*003e*/ 	.short	(.L_22 - .L_21)
	.align		4
.L_21:
        /*0040*/ 	.word	index@(_ZN7cutlass13device_kernelIN5flash11enable_sm90INS1_16FlashAttnFwdSm90INS1_25CollectiveMainloopFwdSm90ILi2EN4cute5tupleIJNS5_1CILi1EEES8_S8_EEENS6_IJNS7_ILi192EEENS7_ILi128EEENS7_ILi64EEEEEELi64ENS_6half_tEfNS_4arch4Sm90ELb1ELb0ELb1ELb0ELb1ELb0ELb0ELb1ELb1ELb1ELb1ELb0EEENS1_21CollectiveEpilogueFwdINS6_IJSA_SC_SB_EEES9_SE_SG_Li384ELb0ELb1ELb1ELb0EEENS1_19SingleTileSchedulerILb0ELb1ELb1ELi192EEEEEEEEEvNT_6ParamsE)
        /*0044*/ 	.word	0x00000000


	//----- nvinfo : EIATTR_REGCOUNT
	.align		4
.L_22:
        /*0048*/ 	.byte	0x04, 0x2f
        /*004a*/ 	.short	(.L_24 - .L_23)
	.align		4
.L_23:
        /*004c*/ 	.word	index@(_ZN7cutlass13device_kernelIN5flash11enable_sm90INS1_16FlashAttnFwdSm90INS1_25CollectiveMainloopFwdSm90ILi2EN4cute5tupleIJNS5_1CILi1EEES8_S8_EEENS6_IJNS7_ILi192EEENS7_ILi128EEENS7_ILi64EEEEEELi64ENS_6half_tEfNS_4arch4Sm90ELb0ELb1ELb1ELb1ELb1ELb1ELb0ELb1ELb1ELb1ELb1ELb0EEENS1_21CollectiveEpilogueFwdINS6_IJSA_SC_SB_EEES9_SE_SG_Li384ELb1ELb1ELb1ELb0EEENS1_36VarlenDynamicPersistentTileSchedulerILi192ELi128ELi384ELi128ELb1ELb1ELb1ELb1ELb0ELb1EEEEEEEEEvNT_6ParamsE)
        /*0050*/ 	.word	0x00000004


	//----- nvinfo : EIATTR_FRAME_SIZE
	.align		4
.L_24:
        /*0054*/ 	.byte	0x04, 0x11
        /*0056*/ 	.short	(.L_26 - .L_25)
	.align		4
.L_25:
        /*0058*/ 	.word	index@(_ZN7cutlass13device_kernelIN5flash11enable_sm90INS1_16FlashAttnFwdSm90INS1_25CollectiveMainloopFwdSm90ILi2EN4cute5tupleIJNS5_1CILi1EEES8_S8_EEENS6_IJNS7_ILi192EEENS7_ILi128EEENS7_ILi64EEEEEELi64ENS_6half_tEfNS_4arch4Sm90ELb0ELb1ELb1ELb1ELb1ELb1ELb0ELb1ELb1ELb1ELb1ELb0EEENS1_21CollectiveEpilogueFwdINS6_IJSA_SC_SB_EEES9_SE_SG_Li384ELb1ELb1ELb1ELb0EEENS1_36VarlenDynamicPersistentTileSchedulerILi192ELi128ELi384ELi128ELb1ELb1ELb1ELb1ELb0ELb1EEEEEEEEEvNT_6ParamsE)
        /*005c*/ 	.word	0x00000000


	//----- nvinfo : EIATTR_REGCOUNT
	.align		4
.L_26:
        /*0060*/ 	.byte	0x04, 0x2f
        /*0062*/ 	.short	(.L_28 - .L_27)
	.align		4
.L_27:
        /*0064*/ 	.word	index@(_ZN7cutlass13device_kernelIN5flash11enable_sm90INS1_16FlashAttnFwdSm90INS1_25CollectiveMainloopFwdSm90ILi2EN4cute5tupleIJNS5_1CILi1EEES8_S8_EEENS6_IJNS7_ILi192EEENS7_ILi128EEENS7_ILi64EEEEEELi64ENS_6half_tEfNS_4arch4Sm90ELb0ELb1ELb1ELb1ELb1ELb0ELb0ELb1ELb1ELb1ELb1ELb0EEENS1_21CollectiveEpilogueFwdINS6_IJSA_SC_SB_EEES9_SE_SG_Li384ELb1ELb1ELb1ELb0EEENS1_36VarlenDynamicPersistentTileSchedulerILi192ELi128ELi384ELi128ELb1ELb1ELb1ELb1ELb0ELb1EEEEEEEEEvNT_6ParamsE)
        /*0068*/ 	.word	0x00000004


	//----- nvinfo : EIATTR_FRAME_SIZE
	.align		4
.L_28:
        /*006c*/ 	.byte	0x04, 0x11
        /*006e*/ 	.short	(.L_30 - .L_29)
	.align		4
.L_29:
        /*0070*/ 	.word	index@(_ZN7cutlass13device_kernelIN5flash11enable_sm90INS1_16FlashAttnFwdSm90INS1_25CollectiveMainloopFwdSm90ILi2EN4cute5tupleIJNS5_1CILi1EEES8_S8_EEENS6_IJNS7_ILi192EEENS7_ILi128EEENS7_ILi64EEEEEELi64ENS_6half_tEfNS_4arch4Sm90ELb0ELb1ELb1ELb1ELb1ELb0ELb0ELb1ELb1ELb1ELb1ELb0EEENS1_21CollectiveEpilogueFwdINS6_IJSA_SC_SB_EEES9_SE_SG_Li384ELb1ELb1ELb1ELb0EEENS1_36VarlenDynamicPersistentTileSchedulerILi192ELi128ELi384ELi128ELb1ELb1ELb1ELb1ELb0ELb1EEEEEEEEEvNT_6ParamsE)
        /*0074*/ 	.word	0x00000000


	//----- nvinfo : EIATTR_REGCOUNT
	.align		4
.L_30:
        /*0078*/ 	.byte	0x04, 0x2f
        /*007a*/ 	.short	(.L_32 - .L_31)
	.align		4
.L_31:
        /*007c*/ 	.word	index@(_ZN7cutlass13device_kernelIN5flash11enable_sm90INS1_16FlashAttnFwdSm90INS1_25CollectiveMainloopFwdSm90ILi2EN4cute5tupleIJNS5_1CILi1EEES8_S8_EEENS6_IJNS7_ILi192EEENS7_ILi128EEENS7_ILi64EEEEEELi64ENS_6half_tEfNS_4arch4Sm90ELb0ELb1ELb1ELb0ELb1ELb0ELb0ELb1ELb1ELb1ELb1ELb0EEENS1_21CollectiveEpilogueFwdINS6_IJSA_SC_SB_EEES9_SE_SG_Li384ELb0ELb1ELb1ELb0EEENS1_19SingleTileSchedulerILb0ELb1ELb1ELi192EEEEEEEEEvNT_6ParamsE)
        /*0080*/ 	.word	0x00000004


	//----- nvinfo : EIATTR_FRAME_SIZE
	.align		4
.L_32:
        /*0084*/ 	.byte	0x04, 0x11
        /*0086*/ 	.short	(.L_34 - .L_33)
	.align		4
.L_33:
        /*0088*/ 	.word	index@(_ZN7cutlass13device_kernelIN5flash11enable_sm90INS1_16FlashAttnFwdSm90INS1_25CollectiveMainloopFwdSm90ILi2EN4cute5tupleIJNS5_1CILi1EEES8_S8_EEENS6_IJNS7_ILi192EEENS7_ILi128EEENS7_ILi64EEEEEELi64ENS_6half_tEfNS_4arch4Sm90ELb0ELb1ELb1ELb0ELb1ELb0ELb0ELb1ELb1ELb1ELb1ELb0EEENS1_21CollectiveEpilogueFwdINS6_IJSA_SC_SB_EEES9_SE_SG_Li384ELb0ELb1ELb1ELb0EEENS1_19SingleTileSchedulerILb0ELb1ELb1ELi192EEEEEEEEEvNT_6ParamsE)
        /*008c*/ 	.word	0x00000000


	//----- nvinfo : EIATTR_REGCOUNT
	.align		4
.L_34:
        /*0090*/ 	.byte	0x04, 0x2f
        /*0092*/ 	.short	(.L_36 - .L_35)
	.align		4
.L_35:
        /*0094*/ 	.word	index@(_ZN7cutlass13device_kernelIN5flash11enable_sm90INS1_16FlashAttnFwdSm90INS1_25CollectiveMainloopFwdSm90ILi2EN4cute5tupleIJNS5_1CILi1EEES8_S8_EEENS6_IJNS7_ILi192EEENS7_ILi128EEENS7_ILi64EEEEEELi64ENS_6half_tEfNS_4arch4Sm90ELb0ELb0ELb1ELb1ELb1ELb1ELb0ELb1ELb1ELb1ELb1ELb0EEENS1_21CollectiveEpilogueFwdINS6_IJSA_SC_SB_EEES9_SE_SG_Li384ELb1ELb1ELb1ELb0EEENS1_36VarlenDynamicPersistentTileSchedulerILi192ELi128ELi384ELi128ELb1ELb1ELb1ELb0ELb1ELb1EEEEEEEEEvNT_6ParamsE)
        /*0098*/ 	.word	0x00000004


	//----- nvinfo : EIATTR_FRAME_SIZE
	.align		4
.L_36:
        /*009c*/ 	.byte	0x04, 0x11
        /*009e*/ 	.short	(.L_38 - .L_37)
	.align		4
.L_37:
        /*00a0*/ 	.word	index@(_ZN7cutlass13device_kernelIN5flash11enable_sm90INS1_16FlashAttnFwdSm90INS1_25CollectiveMainloopFwdSm90ILi2EN4cute5tupleIJNS5_1CILi1EEES8_S8_EEENS6_IJNS7_ILi192EEENS7_ILi128EEENS7_ILi64EEEEEELi64ENS_6half_tEfNS_4arch4Sm90ELb0ELb0ELb1ELb1ELb1ELb1ELb0ELb1ELb1ELb1ELb1ELb0EEENS1_21CollectiveEpilogueFwdINS6_IJSA_SC_SB_EEES9_SE_SG_Li384ELb1ELb1ELb1ELb0EEENS1_36VarlenDynamicPersistentTileSchedulerILi192ELi128ELi384ELi128ELb1ELb1ELb1ELb0ELb1ELb1EEEEEEEEEvNT_6ParamsE)
        /*00a4*/ 	.word	0x00000000


	//----- nvinfo : EIATTR_REGCOUNT
	.align		4
.L_38:
        /*00a8*/ 	.byte	0x04, 0x2f
        /*00aa*/ 	.short	(.L_40 - .L_39)
	.align		4
.L_39:
        /*00ac*/ 	.word	index@(_ZN7cutlass13device_kernelIN5flash11enable_sm90INS1_16FlashAttnFwdSm90INS1_25CollectiveMainloopFwdSm90ILi2EN4cute5tupleIJNS5_1CILi1EEES8_S8_EEENS6_IJNS7_ILi192EEENS7_ILi128EEENS7_ILi64EEEEEELi64ENS_6half_tEfNS_4arch4Sm90ELb0ELb0ELb1ELb1ELb1ELb0ELb0ELb1ELb1ELb1ELb1ELb0EEENS1_21CollectiveEpilogueFwdINS6_IJSA_SC_SB_EEES9_SE_SG_Li384ELb1ELb1ELb1ELb0EEENS1_36VarlenDynamicPersistentTileSchedulerILi192ELi128ELi384ELi128ELb1ELb1ELb1ELb0ELb1ELb1EEEEEEEEEvNT_6ParamsE)
        /*00b0*/ 	.word	0x00000004


	//----- nvinfo : EIATTR_FRAME_SIZE
	.align		4
.L_40:
        /*00b4*/ 	.byte	0x04, 0x11
        /*00b6*/ 	.short	(.L_42 - .L_41)
	.align		4
.L_41:
        /*00b8*/ 	.word	index@(_ZN7cutlass13device_kernelIN5flash11enable_sm90INS1_16FlashAttnFwdSm90INS1_25CollectiveMainloopFwdSm90ILi2EN4cute5tupleIJNS5_1CILi1EEES8_S8_EEENS6_IJNS7_ILi192EEENS7_ILi128EEENS7_ILi64EEEEEELi64ENS_6half_tEfNS_4arch4Sm90ELb0ELb0ELb1ELb1ELb1ELb0ELb0ELb1ELb1ELb1ELb1ELb0EEENS1_21CollectiveEpilogueFwdINS6_IJSA_SC_SB_EEES9_SE_SG_Li384ELb1ELb1ELb1ELb0EEENS1_36VarlenDynamicPersistentTileSchedulerILi192ELi128ELi384ELi128ELb1ELb1ELb1ELb0ELb1ELb1EEEEEEEEEvNT_6ParamsE)
        /*00bc*/ 	.word	0x00000000


	//----- nvinfo : EIATTR_REGCOUNT
	.align		4
.L_42:
        /*00c0*/ 	.byte	0x04, 0x2f
        /*00c2*/ 	.short	(.L_44 - .L_43)
	.align		4
.L_43:
        /*00c4*/ 	.word	index@(_ZN7cutlass13device_kernelIN5flash11enable_sm90INS1_16FlashAttnFwdSm90INS1_25CollectiveMainloopFwdSm90ILi2EN4cute5tupleIJNS5_1CILi1EEES8_S8_EEENS6_IJNS7_ILi192EEENS7_ILi128EEENS7_ILi64EEEEEELi64ENS_6half_tEfNS_4arch4Sm90ELb0ELb0ELb1ELb0ELb1ELb0ELb0ELb1ELb1ELb1ELb1ELb0EEENS1_21CollectiveEpilogueFwdINS6_IJSA_SC_SB_EEES9_SE_SG_Li384ELb0ELb1ELb1ELb0EEENS1_19SingleTileSchedulerILb0ELb1ELb1ELi192EEEEEEEEEvNT_6ParamsE)
        /*00c8*/ 	.word	0x00000004


	//----- nvinfo : EIATTR_FRAME_SIZE
	.align		4
.L_44:
        /*00cc*/ 	.byte	0x04, 0x11
        /*00ce*/ 	.short	(.L_46 - .L_45)
	.align		4
.L_45:
        /*00d0*/ 	.word	index@(_ZN7cutlass13device_kernelIN5flash11enable_sm90INS1_16FlashAttnFwdSm90INS1_25CollectiveMainloopFwdSm90ILi2EN4cute5tupleIJNS5_1CILi1EEES8_S8_EEENS6_IJNS7_ILi192EEENS7_ILi128EEENS7_ILi64EEEEEELi64ENS_6half_tEfNS_4arch4Sm90ELb0ELb0ELb1ELb0ELb1ELb0ELb0ELb1ELb1ELb1ELb1ELb0EEENS1_21CollectiveEpilogueFwdINS6_IJSA_SC_SB_EEES9_SE_SG_Li384ELb0ELb1ELb1ELb0EEENS1_19SingleTileSchedulerILb0ELb1ELb1ELi192EEEEEEEEEvNT_6ParamsE)
        /*00d4*/ 	.word	0x00000000


	//----- nvinfo : EIATTR_REGCOUNT
	.align		4
.L_46:
        /*00d8*/ 	.byte	0x04, 0x2f
        /*00da*/ 	.short	(.L_48 - .L_47)
	.align		4
.L_47:
        /*00dc*/ 	.word	index@(_ZN7cutlass13device_kernelIN5flash11enable_sm90INS1_16FlashAttnFwdSm90INS1_25CollectiveMainloopFwdSm90ILi2EN4cute5tupleIJNS5_1CILi1EEES8_S8_EEENS6_IJNS7_ILi192EEENS7_ILi128EEENS7_ILi96EEEEEELi96ENS_6half_tEfNS_4arch4Sm90ELb1ELb0ELb1ELb1ELb1ELb1ELb0ELb0ELb1ELb1ELb1ELb0EEENS1_21CollectiveEpilogueFwdINS6_IJSA_SC_SB_EEES9_SE_SG_Li384ELb1ELb1ELb1ELb0EEENS1_36VarlenDynamicPersistentTileSchedulerILi192ELi128ELi384ELi128ELb1ELb1ELb1ELb1ELb1ELb1EEEEEEEEEvNT_6ParamsE)
        /*00e0*/ 	.word	0x00000004


	//----- nvinfo : EIATTR_FRAME_SIZE
	.align		4
.L_48:
        /*00e4*/ 	.byte	0x04, 0x11
        /*00e6*/ 	.short	(.L_50 - .L_49)
	.align		4
.L_49:
        /*00e8*/ 	.word	index@(_ZN7cutlass13device_kernelIN5flash11enable_sm90INS1_16FlashAttnFwdSm90INS1_25CollectiveMainloopFwdSm90ILi2EN4cute5tupleIJNS5_1CILi1EEES8_S8_EEENS6_IJNS7_ILi192EEENS7_ILi128EEENS7_ILi96EEEEEELi96ENS_6half_tEfNS_4arch4Sm90ELb1ELb0ELb1ELb1ELb1ELb1ELb0ELb0ELb1ELb1ELb1ELb0EEENS1_21CollectiveEpilogueFwdINS6_IJSA_SC_SB_EEES9_SE_SG_Li384ELb1ELb1ELb1ELb0EEENS1_36VarlenDynamicPersistentTileSchedulerILi192ELi128ELi384ELi128ELb1ELb1ELb1ELb1ELb1ELb1EEEEEEEEEvNT_6ParamsE)
        /*00ec*/ 	.word	0x00000000


	//----- nvinfo : EIATTR_REGCOUNT
	.align		4
.L_50:
        /*00f0*/ 	.byte	0x04, 0x2f
        /*00f2*/ 	.short	(.L_52 - .L_51)
	.align		4
.L_51:
        /*00f4*/ 	.word	index@(_ZN7cutlass13device_kernelIN5flash11enable_sm90INS1_16FlashAttnFwdSm90INS1_25CollectiveMainloopFwdSm90ILi2EN4cute5tupleIJNS5_1CILi1EEES8_S8_EEENS6_IJNS7_ILi192EEENS7_ILi128EEENS7_ILi96EEEEEELi96ENS_6half_tEfNS_4arch4Sm90ELb1ELb0ELb1ELb1ELb1ELb0ELb0ELb0ELb1ELb1ELb1ELb0EEENS1_21CollectiveEpilogueFwdINS6_IJSA_SC_SB_EEES9_SE_SG_Li384ELb1ELb1ELb1ELb0EEENS1_36VarlenDynamicPersistentTileSchedulerILi192ELi128ELi384ELi128ELb1ELb1ELb1ELb1ELb1ELb1EEEEEEEEEvNT_6ParamsE)
        /*00f8*/ 	.word	0x00000004


	//----- nvinfo : EIATTR_FRAME_SIZE
	.align		4
.L_52:
        /*00fc*/ 	.byte	0x04, 0x11
        /*00fe*/ 	.short	(.L_54 - .L_53)
	.align		4
.L_53:
        /*0100*/ 	.word	index@(_ZN7cutlass13device_kernelIN5flash11enable_sm90INS1_16FlashAttnFwdSm90INS1_25CollectiveMainloopFwdSm90ILi2EN4cute5tupleIJNS5_1CILi1EEES8_S8_EEENS6_IJNS7_ILi192EEENS7_ILi128EEENS7_ILi96EEEEEELi96ENS_6half_tEfNS_4arch4Sm90ELb1ELb0ELb1ELb1ELb1ELb0ELb0ELb0ELb1ELb1ELb1ELb0EEENS1_21CollectiveEpilogueFwdINS6_IJSA_SC_SB_EEES9_SE_SG_Li384ELb1ELb1ELb1ELb0EEENS1_36VarlenDynamicPersistentTileSchedulerILi192ELi128ELi384ELi128ELb1ELb1ELb1ELb1ELb1ELb1EEEEEEEEEvNT_6ParamsE)
        /*0104*/ 	.word	0x00000000


	//----- nvinfo : EIATTR_REGCOUNT
	.align		4
.L_54:
        /*0108*/ 	.byte	0x04, 0x2f
        /*010a*/ 	.short	(.L_56 - .L_55)
	.align		4
.L_55:
        /*010c*/ 	.word	index@(_ZN7cutlass13device_kernelIN5flash11enable_sm90INS1_16FlashAttnFwdSm90INS1_25CollectiveMainloopFwdSm90ILi2EN4cute5tupleIJNS5_1CILi1EEES8_S8_EEENS6_IJNS7_ILi192EEENS7_ILi128EEENS7_ILi96EEEEEELi96ENS_6half_tEfNS_4arch4Sm90ELb1ELb0ELb1ELb0ELb1ELb0ELb0ELb0ELb1ELb1ELb1ELb0EEENS1_21CollectiveEpilogueFwdINS6_IJSA_SC_SB_EEES9_SE_SG_Li384ELb0ELb1ELb1ELb0EEENS1_19SingleTileSchedulerILb0ELb1ELb1ELi192EEEEEEEEEvNT_6ParamsE)
        /*0110*/ 	.word	0x00000004


	//----- nvinfo : EIATTR_FRAME_SIZE
	.align		4
.L_56:
        /*0114*/ 	.byte	0x04, 0x11
        /*0116*/ 	.short	(.L_58 - .L_57)
	.align		4
.L_57:
        /*0118*/ 	.word	index@(_ZN7cutlass13device_kernelIN5flash11enable_sm90INS1_16FlashAttnFwdSm90INS1_25CollectiveMainloopFwdSm90ILi2EN4cute5tupleIJNS5_1CILi1EEES8_S8_EEENS6_IJNS7_ILi192EEENS7_ILi128EEENS7_ILi96EEEEEELi96ENS_6half_tEfNS_4arch4Sm90ELb1ELb0ELb1ELb0ELb1ELb0ELb0ELb0ELb1ELb1ELb1ELb0EEENS1_21CollectiveEpilogueFwdINS6_IJSA_SC_SB_EEES9_SE_SG_Li384ELb0ELb1ELb1ELb0EEENS1_19SingleTileSchedulerILb0ELb1ELb1ELi192EEEEEEEEEvNT_6ParamsE)
        /*011c*/ 	.word	0x00000000


	//----- nvinfo : EIATTR_REGCOUNT
	.align		4
.L_58:
        /*0120*/ 	.byte	0x04, 0x2f
        /*0122*/ 	.short	(.L_60 - .L_59)
	.align		4
.L_59:
        /*0124*/ 	.word	index@(_ZN7cutlass13device_kernelIN5flash11enable_sm90INS1_16FlashAttnFwdSm90INS1_25CollectiveMainloopFwdSm90ILi2EN4cute5tupleIJNS5_1CILi1EEES8_S8_EEENS6_IJNS7_ILi192EEENS7_ILi128EEENS7_ILi96EEEEEELi96ENS_6half_tEfNS_4arch4Sm90ELb0ELb1ELb1ELb1ELb1ELb1ELb0ELb0ELb1ELb1ELb1ELb0EEENS1_21CollectiveEpilogueFwdINS6_IJSA_SC_SB_EEES9_SE_SG_Li384ELb1ELb1ELb1ELb0EEENS1_36VarlenDynamicPersistentTileSchedulerILi192ELi128ELi384ELi128ELb1ELb1ELb1ELb1ELb0ELb1EEEEEEEEEvNT_6ParamsE)
        /*0128*/ 	.word	0x00000004


	//----- nvinfo : EIATTR_FRAME_SIZE
	.align		4
.L_60:
        /*012c*/ 	.byte	0x04, 0x11
        /*012e*/ 	.short	(.L_62 - .L_61)
	.align		4
.L_61:
        /*0130*/ 	.word	index@(_ZN7cutlass13device_kernelIN5flash11enable_sm90INS1_16FlashAttnFwdSm90INS1_25CollectiveMainloopFwdSm90ILi2EN4cute5tupleIJNS5_1CILi1EEES8_S8_EEENS6_IJNS7_ILi192EEENS7_ILi128EEENS7_ILi96EEEEEELi96ENS_6half_tEfNS_4arch4Sm90ELb0ELb1ELb1ELb1ELb1ELb1ELb0ELb0ELb1ELb1ELb1ELb0EEENS1_21CollectiveEpilogueFwdINS6_IJSA_SC_SB_EEES9_SE_SG_Li384ELb1ELb1ELb1ELb0EEENS1_36VarlenDynamicPersistentTileSchedulerILi192ELi128ELi384ELi128ELb1ELb1ELb1ELb1ELb0ELb1EEEEEEEEEvNT_6ParamsE)
        /*0134*/ 	.word	0x00000000


	//----- nvinfo : EIATTR_REGCOUNT
	.align		4
.L_62:
        /*0138*/ 	.byte	0x04, 0x2f
        /*013a*/ 	.short	(.L_64 - .L_63)
	.align		4
.L_63:
        /*013c*/ 	.word	index@(_ZN7cutlass13device_kernelIN5flash11enable_sm90INS1_16FlashAttnFwdSm90INS1_25CollectiveMainloopFwdSm90ILi2EN4cute5tupleIJNS5_1CILi1EEES8_S8_EEENS6_IJNS7_ILi192EEENS7_ILi128EEENS7_ILi96EEEEEELi96ENS_6half_tEfNS_4arch4Sm90ELb0ELb1ELb1ELb1ELb1ELb0ELb0ELb0ELb1ELb1ELb1ELb0EEENS1_21CollectiveEpilogueFwdINS6_IJSA_SC_SB_EEES9_SE_SG_Li384ELb1ELb1ELb1ELb0EEENS1_36VarlenDynamicPersistentTileSchedulerILi192ELi128ELi384ELi128ELb1ELb1ELb1ELb1ELb0ELb1EEEEEEEEEvNT_6ParamsE)
        /*0140*/ 	.word	0x00000004


	//----- nvinfo : EIATTR_FRAME_SIZE
	.align		4
.L_64:
        /*0144*/ 	.byte	0x04, 0x11
        /*0146*/ 	.short	(.L_66 - .L_65)
	.align		4
.L_65:
        /*0148*/ 	.word	index@(_ZN7cutlass13device_kernelIN5flash11enable_sm90INS1_16FlashAttnFwdSm90INS1_25CollectiveMainloopFwdSm90ILi2EN4cute5tupleIJNS5_1CILi1EEES8_S8_EEENS6_IJNS7_ILi192EEENS7_ILi128EEENS7_ILi96EEEEEELi96ENS_6half_tEfNS_4arch4Sm90ELb0ELb1ELb1ELb1ELb1ELb0ELb0ELb0ELb1ELb1ELb1ELb0EEENS1_21CollectiveEpilogueFwdINS6_IJSA_SC_SB_EEES9_SE_SG_Li384ELb1ELb1ELb1ELb0EEENS1_36VarlenDynamicPersistentTileSchedulerILi192ELi128ELi384ELi128ELb1ELb1ELb1ELb1ELb0ELb1EEEEEEEEEvNT_6ParamsE)
        /*014c*/ 	.word	0x00000000


	//----- nvinfo : EIATTR_REGCOUNT
	.align		4
.L_66:
        /*0150*/ 	.byte	0x04, 0x2f
        /*0152*/ 	.short	(.L_68 - .L_67)
	.align		4
.L_67:
        /*0154*/ 	.word	index@(_ZN7cutlass13device_kernelIN5flash11enable_sm90INS1_16FlashAttnFwdSm90INS1_25CollectiveMainloopFwdSm90ILi2EN4cute5tupleIJNS5_1CILi1EEES8_S8_EEENS6_IJNS7_ILi192EEENS7_ILi128EEENS7_ILi96EEEEEELi96ENS_6half_tEfNS_4arch4Sm90ELb0ELb1ELb1ELb0ELb1ELb0ELb0ELb0ELb1ELb1ELb1ELb0EEENS1_21CollectiveEpilogueFwdINS6_IJSA_SC_SB_EEES9_SE_SG_Li384ELb0ELb1ELb1ELb0EEENS1_19SingleTileSchedulerILb0ELb1ELb1ELi192EEEEEEEEEvNT_6ParamsE)
        /*0158*/ 	.word	0x00000004


	//----- nvinfo : EIATTR_FRAME_SIZE
	.align		4
.L_68:
        /*015c*/ 	.byte	0x04, 0x11
        /*015e*/ 	.short	(.L_70 - .L_69)
	.align		4
.L_69:
        /*0160*/ 	.word	index@(_ZN7cutlass13device_kernelIN5flash11enable_sm90INS1_16FlashAttnFwdSm90INS1_25CollectiveMainloopFwdSm90ILi2EN4cute5tupleIJNS5_1CILi1EEES8_S8_EEENS6_IJNS7_ILi192EEENS7_ILi128EEENS7_ILi96EEEEEELi96ENS_6half_tEfNS_4arch4Sm90ELb0ELb1ELb1ELb0ELb1ELb0ELb0ELb0ELb1ELb1ELb1ELb0EEENS1_21CollectiveEpilogueFwdINS6_IJSA_SC_SB_EEES9_SE_SG_Li384ELb0ELb1ELb1ELb0EEENS1_19SingleTileSchedulerILb0ELb1ELb1ELi192EEEEEEEEEvNT_6ParamsE)
        /*0164*/ 	.word	0x00000000


	//----- nvinfo : EIATTR_REGCOUNT
	.align		4
.L_70:
        /*0168*/ 	.byte	0x04, 0x2f
        /*016a*/ 	.short	(.L_72 - .L_71)
	.align		4
.L_71:
        /*016c*/ 	.word	index@(_ZN7cutlass13device_kernelIN5flash11enable_sm90INS1_16FlashAttnFwdSm90INS1_25CollectiveMainloopFwdSm90ILi2EN4cute5tupleIJNS5_1CILi1EEES8_S8_EEENS6_IJNS7_ILi192EEENS7_ILi128EEENS7_ILi96EEEEEELi96ENS_6half_tEfNS_4arch4Sm90ELb0ELb0ELb1ELb1ELb1ELb1ELb0ELb0ELb1ELb1ELb1ELb0EEENS1_21CollectiveEpilogueFwdINS6_IJSA_SC_SB_EEES9_SE_SG_Li384ELb1ELb1ELb1ELb0EEENS1_36VarlenDynamicPersistentTileSchedulerILi192ELi128ELi384ELi128ELb1ELb1ELb1ELb0ELb1ELb1EEEEEEEEEvNT_6ParamsE)
        /*0170*/ 	.word	0x00000004


	//----- nvinfo : EIATTR_FRAME_SIZE
	.align		4
.L_72:
        /*0174*/ 	.byte	0x04, 0x11
        /*0176*/ 	.short	(.L_74 - .L_73)
	.align		4
.L_73:
        /*0178*/ 	.word	index@(_ZN7cutlass13device_kernelIN5flash11enable_sm90INS1_16FlashAttnFwdSm90INS1_25CollectiveMainloopFwdSm90ILi2EN4cute5tupleIJNS5_1CILi1EEES8_S8_EEENS6_IJNS7_ILi192EEENS7_ILi128EEENS7_ILi96EEEEEELi96ENS_6half_tEfNS_4arch4Sm90ELb0ELb0ELb1ELb1ELb1ELb1ELb0ELb0ELb1ELb1ELb1ELb0EEENS1_21CollectiveEpilogueFwdINS6_IJSA_SC_SB_EEES9_SE_SG_Li384ELb1ELb1ELb1ELb0EEENS1_36VarlenDynamicPersistentTileSchedulerILi192ELi128ELi384ELi128ELb1ELb1ELb1ELb0ELb1ELb1EEEEEEEEEvNT_6ParamsE)
        /*017c*/ 	.word	0x00000000


	//----- nvinfo : EIATTR_REGCOUNT
	.align		4
.L_74:
        /*0180*/ 	.byte	0x04, 0x2f
        /*0182*/ 	.short	(.L_76 - .L_75)
	.align		4
.L_75:
        /*0184*/ 	.word	index@(_ZN7cutlass13device_kernelIN5flash11enable_sm90INS1_16FlashAttnFwdSm90INS1_25CollectiveMainloopFwdSm90ILi2EN4cute5tupleIJNS5_1CILi1EEES8_S8_EEENS6_IJNS7_ILi192EEENS7_ILi128EEENS7_ILi96EEEEEELi96ENS_6half_tEfNS_4arch4Sm90ELb0ELb0ELb1ELb1ELb1ELb0ELb0ELb0ELb1ELb1ELb1ELb0EEENS1_21CollectiveEpilogueFwdINS6_IJSA_SC_SB_EEES9_SE_SG_Li384ELb1ELb1ELb1ELb0EEENS1_36VarlenDynamicPersistentTileSchedulerILi192ELi128ELi384ELi128ELb1ELb1ELb1ELb0ELb1ELb1EEEEEEEEEvNT_6ParamsE)
        /*0188*/ 	.word	0x00000004


	//----- nvinfo : EIATTR_FRAME_SIZE
	.align		4
.L_76:
        /*018c*/ 	.byte	0x04, 0x11
        /*018e*/ 	.short	(.L_78 - .L_77)
	.align		4
.L_77:
        /*0190*/ 	.word	index@(_ZN7cutlass13device_kernelIN5flash11enable_sm90INS1_16FlashAttnFwdSm90INS1_25CollectiveMainloopFwdSm90ILi2EN4cute5tupleIJNS5_1CILi1EEES8_S8_EEENS6_IJNS7_ILi192EEENS7_ILi128EEENS7_ILi96EEEEEELi96ENS_6half_tEfNS_4arch4Sm90ELb0ELb0ELb1ELb1ELb1ELb0ELb0ELb0ELb1ELb1ELb1ELb0EEENS1_21CollectiveEpilogueFwdINS6_IJSA_SC_SB_EEES9_SE_SG_Li384ELb1ELb1ELb1ELb0EEENS1_36VarlenDynamicPersistentTileSchedulerILi192ELi128ELi384ELi128ELb1ELb1ELb1ELb0ELb1ELb1EEEEEEEEEvNT_6ParamsE)
        /*0194*/ 	.word	0x00000000


	//----- nvinfo : EIATTR_REGCOUNT
	.align		4
.L_78:
        /*0198*/ 	.byte	0x04, 0x2f
        /*019a*/ 	.short	(.L_80 - .L_79)
	.align		4
.L_79:
        /*019c*/ 	.word	index@(_ZN7cutlass13device_kernelIN5flash11enable_sm90INS1_16FlashAttnFwdSm90INS1_25CollectiveMainloopFwdSm90ILi2EN4cute5tupleIJNS5_1CILi1EEES8_S8_EEENS6_IJNS7_ILi192EEENS7_ILi128EEENS7_ILi96EEEEEELi96ENS_6half_tEfNS_4arch4Sm90ELb0ELb0ELb1ELb0ELb1ELb0ELb0ELb0ELb1ELb1ELb1ELb0EEENS1_21CollectiveEpilogueFwdINS6_IJSA_SC_SB_EEES9_SE_SG_Li384ELb0ELb1ELb1ELb0EEENS1_19SingleTileSchedulerILb0ELb1ELb1ELi192EEEEEEEEEvNT_6ParamsE)
        /*01a0*/ 	.word	0x00000004


	//----- nvinfo : EIATTR_FRAME_SIZE
	.align		4
.L_80:
        /*01a4*/ 	.byte	0x04, 0x11
        /*01a6*/ 	.short	(.L_82 - .L_81)
	.align		4
.L_81:
        /*01a8*/ 	.word	index@(_ZN7cutlass13device_kernelIN5flash11enable_sm90INS1_16FlashAttnFwdSm90INS1_25CollectiveMainloopFwdSm90ILi2EN4cute5tupleIJNS5_1CILi1EEES8_S8_EEENS6_IJNS7_ILi192EEENS7_ILi128EEENS7_ILi96EEEEEELi96ENS_6half_tEfNS_4arch4Sm90ELb0ELb0ELb1ELb0ELb1ELb0ELb0ELb0ELb1ELb1ELb1ELb0EEENS1_21CollectiveEpilogueFwdINS6_IJSA_SC_SB_EEES9_SE_SG_Li384ELb0ELb1ELb1ELb0EEENS1_19SingleTileSchedulerILb0ELb1ELb1ELi192EEEEEEEEEvNT_6ParamsE)
        /*01ac*/ 	.word	0x00000000


	//----- nvinfo : EIATTR_REGCOUNT
	.align		4
.L_82:
        /*01b0*/ 	.byte	0x04, 0x2f
        /*01b2*/ 	.short	(.L_84 - .L_83)
	.align		4
.L_83:
        /*01b4*/ 	.word	index@(_ZN7cutlass13device_kernelIN5flash11enable_sm90INS1_16FlashAttnFwdSm90INS1_25CollectiveMainloopFwdSm90ILi2EN4cute5tupleIJNS5_1CILi1EEES8_S8_EEENS6_IJNS7_ILi128EEESA_SA_EEELi128ENS_6half_tEfNS_4arch4Sm90ELb1ELb0ELb1ELb1ELb1ELb1ELb0ELb1ELb1ELb1ELb1ELb0EEENS1_21CollectiveEpilogueFwdISB_S9_SC_SE_Li256ELb1ELb1ELb1ELb0EEENS1_36VarlenDynamicPersistentTileSchedulerILi128ELi128ELi256ELi128ELb1ELb1ELb1ELb1ELb1ELb1EEEEEEEEEvNT_6ParamsE)
        /*01b8*/ 	.word	0x00000004


	//----- nvinfo : EIATTR_FRAME_SIZE
	.align		4
.L_84:
        /*01bc*/ 	.byte	0x04, 0x11
        /*01be*/ 	.short	(.L_86 - .L_85)
	.align		4
.L_85:
        /*01c0*/ 	.word	index@(_ZN7cutlass13device_kernelIN5flash11enable_sm90INS1_16FlashAttnFwdSm90INS1_25CollectiveMainloopFwdSm90ILi2EN4cute5tupleIJNS5_1CILi1EEES8_S8_EEENS6_IJNS7_ILi128EEESA_SA_EEELi128ENS_6half_tEfNS_4arch4Sm90ELb1ELb0ELb1ELb1ELb1ELb1ELb0ELb1ELb1ELb1ELb1ELb0EEENS1_21CollectiveEpilogueFwdISB_S9_SC_SE_Li256ELb1ELb1ELb1ELb0EEENS1_36VarlenDynamicPersistentTileSchedulerILi128ELi128ELi256ELi128ELb1ELb1ELb1ELb1ELb1ELb1EEEEEEEEEvNT_6ParamsE)
        /*01c4*/ 	.word	0x00000000


	//----- nvinfo : EIATTR_REGCOUNT
	.align		4
.L_86:
        /*01c8*/ 	.byte	0x04, 0x2f
        /*01ca*/ 	.short	(.L_88 - .L_87)
	.align		4
.L_87:
        /*01cc*/ 	.word	index@(_ZN7cutlass13device_kernelIN5flash11enable_sm90INS1_16FlashAttnFwdSm90INS1_25CollectiveMainloopFwdSm90ILi2EN4cute5tupleIJNS5_1CILi1EEES8_S8_EEENS6_IJNS7_ILi128EEESA_SA_EEELi128ENS_6half_tEfNS_4arch4Sm90ELb1ELb0ELb1ELb1ELb1ELb0ELb0ELb1ELb1ELb1ELb1ELb0EEENS1_21CollectiveEpilogueFwdISB_S9_SC_SE_Li256ELb1ELb1ELb1ELb0EEENS1_36VarlenDynamicPersistentTileSchedulerILi128ELi128ELi256ELi128ELb1ELb1ELb1ELb1ELb1ELb1EEEEEEEEEvNT_6ParamsE)
        /*01d0*/ 	.word	0x00000004


	//----- nvinfo : EIATTR_FRAME_SIZE
	.align		4
.L_88:
        /*01d4*/ 	.byte	0x04, 0x11
        /*01d6*/ 	.short	(.L_90 - .L_89)
	.align		4
.L_89:
        /*01d8*/ 	.word	index@(_ZN7cutlass13device_kernelIN5flash11enable_sm90INS1_16FlashAttnFwdSm90INS1_25CollectiveMainloopFwdSm90ILi2EN4cute5tupleIJNS5_1CILi1EEES8_S8_EEENS6_IJNS7_ILi128EEESA_SA_EEELi128ENS_6half_tEfNS_4arch4Sm90ELb1ELb0ELb1ELb1ELb1ELb0ELb0ELb1ELb1ELb1ELb1ELb0EEENS1_21CollectiveEpilogueFwdISB_S9_SC_SE_Li256ELb1ELb1ELb1ELb0EEENS1_36VarlenDynamicPersistentTileSchedulerILi128ELi128ELi256ELi128ELb1ELb1ELb1ELb1ELb1ELb1EEEEEEEEEvNT_6ParamsE)
        /*01dc*/ 	.word	0x00000000


	//----- nvinfo : EIATTR_REGCOUNT
	.align		4
.L_90:
        /*01e0*/ 	.byte	0x04, 0x2f
        /*01e2*/ 	.short	(.L_92 - .L_91)
	.align		4
.L_91:
        /*01e4*/ 	.word	index@(_ZN7cutlass13device_kernelIN5flash11enable_sm90INS1_16FlashAttnFwdSm90INS1_25CollectiveMainloopFwdSm90ILi2EN4cute5tupleIJNS5_1CILi1EEES8_S8_EEENS6_IJNS7_ILi128EEESA_SA_EEELi128ENS_6half_tEfNS_4arch4Sm90ELb1ELb0ELb1ELb0ELb1ELb0ELb0ELb1ELb1ELb1ELb1ELb0EEENS1_21CollectiveEpilogueFwdISB_S9_SC_SE_Li256ELb0ELb1ELb1ELb0EEENS1_19SingleTileSchedulerILb0ELb1ELb1ELi128EEEEEEEEEvNT_6ParamsE)
        /*01e8*/ 	.word	0x00000004


	//----- nvinfo : EIATTR_FRAME_SIZE
	.align		4
.L_92:
        /*01ec*/ 	.byte	0x04, 0x11
        /*01ee*/ 	.short	(.L_94 - .L_93)
	.align		4
.L_93:
        /*01f0*/ 	.word	index@(_ZN7cutlass13device_kernelIN5flash11enable_sm90INS1_16FlashAttnFwdSm90INS1_25CollectiveMainloopFwdSm90ILi2EN4cute5tupleIJNS5_1CILi1EEES8_S8_EEENS6_IJNS7_ILi128EEESA_SA_EEELi128ENS_6half_tEfNS_4arch4Sm90ELb1ELb0ELb1ELb0ELb1ELb0ELb0ELb1ELb1ELb1ELb1ELb0EEENS1_21CollectiveEpilogueFwdISB_S9_SC_SE_Li256ELb0ELb1ELb1ELb0EEENS1_19SingleTileSchedulerILb0ELb1ELb1ELi128EEEEEEEEEvNT_6ParamsE)
        /*01f4*/ 	.word	0x00000000


	//----- nvinfo : EIATTR_REGCOUNT
	.align		4
.L_94:
        /*01f8*/ 	.byte	0x04, 0x2f
        /*01fa*/ 	.short	(.L_96 - .L_95)
	.align		4
.L_95:
        /*01fc*/ 	.word	index@(_ZN7cutlass13device_kernelIN5flash11enable_sm90INS1_16FlashAttnFwdSm90INS1_25CollectiveMainloopFwdSm90ILi2EN4cute5tupleIJNS5_1CILi1EEES8_S8_EEENS6_IJNS7_ILi128EEESA_SA_EEELi128ENS_6half_tEfNS_4arch4Sm90ELb0ELb1ELb1ELb1ELb1ELb1ELb0ELb1ELb1ELb1ELb1ELb0EEENS1_21CollectiveEpilogueFwdISB_S9_SC_SE_Li256ELb1ELb1ELb1ELb0EEENS1_36VarlenDynamicPersistentTileSchedulerILi128ELi128ELi256ELi128ELb1ELb1ELb1ELb1ELb0ELb1EEEEEEEEEvNT_6ParamsE)
        /*0200*/ 	.word	0x00000004


	//----- nvinfo : EIATTR_FRAME_SIZE
	.align		4
.L_96:
        /*0204*/ 	.byte	0x04, 0x11
        /*0206*/ 	.short	(.L_98 - .L_97)
	.align		4
.L_97:
        /*0208*/ 	.word	index@(_ZN7cutlass13device_kernelIN5flash11enable_sm90INS1_16FlashAttnFwdSm90INS1_25CollectiveMainloopFwdSm90ILi2EN4cute5tupleIJNS5_1CILi1EEES8_S8_EEENS6_IJNS7_ILi128EEESA_SA_EEELi128ENS_6half_tEfNS_4arch4Sm90ELb0ELb1ELb1ELb1ELb1ELb1ELb0ELb1ELb1ELb1ELb1ELb0EEENS1_21CollectiveEpilogueFwdISB_S9_SC_SE_Li256ELb1ELb1ELb1ELb0EEENS1_36VarlenDynamicPersistentTileSchedulerILi128ELi128ELi256ELi128ELb1ELb1ELb1ELb1ELb0ELb1EEEEEEEEEvNT_6ParamsE)
        /*020c*/ 	.word	0x00000000


	//----- nvinfo : EIATTR_REGCOUNT
	.align		4
.L_98:
        /*0210*/ 	.byte	0x04, 0x2f
        /*0212*/ 	.short	(.L_100 - .L_99)
	.align		4
.L_99:
        /*0214*/ 	.word	index@(_ZN7cutlass13device_kernelIN5flash11enable_sm90INS1_16FlashAttnFwdSm90INS1_25CollectiveMainloopFwdSm90ILi2EN4cute5tupleIJNS5_1CILi1EEES8_S8_EEENS6_IJNS7_ILi128EEESA_SA_EEELi128ENS_6half_tEfNS_4arch4Sm90ELb0ELb1ELb1ELb1ELb1ELb0ELb0ELb1ELb1ELb1ELb1ELb0EEENS1_21CollectiveEpilogueFwdISB_S9_SC_SE_Li256ELb1ELb1ELb1ELb0EEENS1_36VarlenDynamicPersistentTileSchedulerILi128ELi128ELi256ELi128ELb1ELb1ELb1ELb1ELb0ELb1EEEEEEEEEvNT_6ParamsE)
        /*0218*/ 	.word	0x00000004


	//----- nvinfo : EIATTR_FRAME_SIZE
	.align		4
.L_100:
        /*021c*/ 	.byte	0x04, 0x11
        /*021e*/ 	.short	(.L_102 - .L_101)
	.align		4
.L_101:
        /*0220*/ 	.word	index@(_ZN7cutlass13device_kernelIN5flash11enable_sm90INS1_16FlashAttnFwdSm90INS1_25CollectiveMainloopFwdSm90ILi2EN4cute5tupleIJNS5_1CILi1EEES8_S8_EEENS6_IJNS7_ILi128EEESA_SA_EEELi128ENS_6half_tEfNS_4arch4Sm90ELb0ELb1ELb1ELb1ELb1ELb0ELb0ELb1ELb1ELb1ELb1ELb0EEENS1_21CollectiveEpilogueFwdISB_S9_SC_SE_Li256ELb1ELb1ELb1ELb0EEENS1_36VarlenDynamicPersistentTileSchedulerILi128ELi128ELi256ELi128ELb1ELb1ELb1ELb1ELb0ELb1EEEEEEEEEvNT_6ParamsE)
        /*0224*/ 	.word	0x00000000


	//----- nvinfo : EIATTR_REGCOUNT
	.align		4
.L_102:
        /*0228*/ 	.byte	0x04, 0x2f
        /*022a*/ 	.short	(.L_104 - .L_103)
	.align		4
.L_103:
        /*022c*/ 	.word	index@(_ZN7cutlass13device_kernelIN5flash11enable_sm90INS1_16FlashAttnFwdSm90INS1_25CollectiveMainloopFwdSm90ILi2EN4cute5tupleIJNS5_1CILi1EEES8_S8_EEENS6_IJNS7_ILi128EEESA_SA_EEELi128ENS_6half_tEfNS_4arch4Sm90ELb0ELb1ELb1ELb0ELb1ELb0ELb0ELb1ELb1ELb1ELb1ELb0EEENS1_21CollectiveEpilogueFwdISB_S9_SC_SE_Li256ELb0ELb1ELb1ELb0EEENS1_19SingleTileSchedulerILb0ELb1ELb1ELi128EEEEEEEEEvNT_6ParamsE)
        /*0230*/ 	.word	0x00000004


	//----- nvinfo : EIATTR_FRAME_SIZE
	.align		4
.L_104:
        /*0234*/ 	.byte	0x04, 0x11
        /*0236*/ 	.short	(.L_106 - .L_105)
	.align		4
.L_105:
        /*0238*/ 	.word	index@(_ZN7cutlass13device_kernelIN5flash11enable_sm90INS1_16FlashAttnFwdSm90INS1_25CollectiveMainloopFwdSm90ILi2EN4cute5tupleIJNS5_1CILi1EEES8_S8_EEENS6_IJNS7_ILi128EEESA_SA_EEELi128ENS_6half_tEfNS_4arch4Sm90ELb0ELb1ELb1ELb0ELb1ELb0ELb0ELb1ELb1ELb1ELb1ELb0EEENS1_21CollectiveEpilogueFwdISB_S9_SC_SE_Li256ELb0ELb1ELb1ELb0EEENS1_19SingleTileSchedulerILb0ELb1ELb1ELi128EEEEEEEEEvNT_6ParamsE)
        /*023c*/ 	.word	0x00000000


	//----- nvinfo : EIATTR_REGCOUNT
	.align		4
.L_106:
        /*0240*/ 	.byte	0x04, 0x2f
        /*0242*/ 	.short	(.L_108 - .L_107)
	.align		4
.L_107:
        /*0244*/ 	.word	index@(_ZN7cutlass13device_kernelIN5flash11enable_sm90INS1_16FlashAttnFwdSm90INS1_25CollectiveMainloopFwdSm90ILi2EN4cute5tupleIJNS5_1CILi1EEES8_S8_EEENS6_IJNS7_ILi128EEESA_SA_EEELi128ENS_6half_tEfNS_4arch4Sm90ELb0ELb0ELb1ELb1ELb1ELb1ELb0ELb1ELb1ELb1ELb1ELb0EEENS1_21CollectiveEpilogueFwdISB_S9_SC_SE_Li256ELb1ELb1ELb1ELb0EEENS1_36VarlenDynamicPersistentTileSchedulerILi128ELi128ELi256ELi128ELb1ELb1ELb1ELb0ELb1ELb1EEEEEEEEEvNT_6ParamsE)
        /*0248*/ 	.word	0x00000004


	//----- nvinfo : EIATTR_FRAME_SIZE
	.align		4
.L_108:
        /*024c*/ 	.byte	0x04, 0x11
        /*024e*/ 	.short	(.L_110 - .L_109)
	.align		4
.L_109:
        /*0250*/ 	.word	index@(_ZN7cutlass13device_kernelIN5flash11enable_sm90INS1_16FlashAttnFwdSm90INS1_25CollectiveMainloopFwdSm90ILi2EN4cute5tupleIJNS5_1CILi1EEES8_S8_EEENS6_IJNS7_ILi128EEESA_SA_EEELi128ENS_6half_tEfNS_4arch4Sm90ELb0ELb0ELb1ELb1ELb1ELb1ELb0ELb1ELb1ELb1ELb1ELb0EEENS1_21CollectiveEpilogueFwdISB_S9_SC_SE_Li256ELb1ELb1ELb1ELb0EEENS1_36VarlenDynamicPersistentTileSchedulerILi128ELi128ELi256ELi128ELb1ELb1ELb1ELb0ELb1ELb1EEEEEEEEEvNT_6ParamsE)
        /*0254*/ 	.word	0x00000000


	//----- nvinfo : EIATTR_REGCOUNT
	.align		4
.L_110:
        /*0258*/ 	.byte	0x04, 0x2f
        /*025a*/ 	.short	(.L_112 - .L_111)
	.align		4
.L_111:
        /*025c*/ 	.word	index@(_ZN7cutlass13device_kernelIN5flash11enable_sm90INS1_16FlashAttnFwdSm90INS1_25CollectiveMainloopFwdSm90ILi2EN4cute5tupleIJNS5_1CILi1EEES8_S8_EEENS6_IJNS7_ILi128EEESA_SA_EEELi128ENS_6half_tEfNS_4arch4Sm90ELb0ELb0ELb1ELb1ELb1ELb0ELb0ELb1ELb1ELb1ELb1ELb0EEENS1_21CollectiveEpilogueFwdISB_S9_SC_SE_Li256ELb1ELb1ELb1ELb0EEENS1_36VarlenDynamicPersistentTileSchedulerILi128ELi128ELi256ELi128ELb1ELb1ELb1ELb0ELb1ELb1EEEEEEEEEvNT_6ParamsE)
        /*0260*/ 	.word	0x00000004


	//----- nvinfo : EIATTR_FRAME_SIZE
	.align		4
.L_112:
        /*0264*/ 	.byte	0x04, 0x11
        /*0266*/ 	.short	(.L_114 - .L_113)
	.align		4
.L_113:
        /*0268*/ 	.word	index@(_ZN7cutlass13device_kernelIN5flash11enable_sm90INS1_16FlashAttnFwdSm90INS1_25CollectiveMainloopFwdSm90ILi2EN4cute5tupleIJNS5_1CILi1EEES8_S8_EEENS6_IJNS7_ILi128EEESA_SA_EEELi128ENS_6half_tEfNS_4arch4Sm90ELb0ELb0ELb1ELb1ELb1ELb0ELb0ELb1ELb1ELb1ELb1ELb0EEENS1_21CollectiveEpilogueFwdISB_S9_SC_SE_Li256ELb1ELb1ELb1ELb0EEENS1_36VarlenDynamicPersistentTileSchedulerILi128ELi128ELi256ELi128ELb1ELb1ELb1ELb0ELb1ELb1EEEEEEEEEvNT_6ParamsE)
        /*026c*/ 	.word	0x00000000


	//----- nvinfo : EIATTR_REGCOUNT
	.align		4
.L_114:
        /*0270*/ 	.byte	0x04, 0x2f
        /*0272*/ 	.short	(.L_116 - .L_115)
	.align		4
.L_115:
        /*0274*/ 	.word	index@(_ZN7cutlass13device_kernelIN5flash11enable_sm90INS1_16FlashAttnFwdSm90INS1_25CollectiveMainloopFwdSm90ILi2EN4cute5tupleIJNS5_1CILi1EEES8_S8_EEENS6_IJNS7_ILi128EEESA_SA_EEELi128ENS_6half_tEfNS_4arch4Sm90ELb0ELb0ELb1ELb0ELb1ELb0ELb0ELb1ELb1ELb1ELb1ELb0EEENS1_21CollectiveEpilogueFwdISB_S9_SC_SE_Li256ELb0ELb1ELb1ELb0EEENS1_19SingleTileSchedulerILb0ELb1ELb1ELi128EEEEEEEEEvNT_6ParamsE)
        /*0278*/ 	.word	0x00000004


	//----- nvinfo : EIATTR_FRAME_SIZE
	.align		4
.L_116:
        /*027c*/ 	.byte	0x04, 0x11
        /*027e*/ 	.short	(.L_118 - .L_117)
	.align		4
.L_117:
        /*0280*/ 	.word	index@(_ZN7cutlass13device_kernelIN5flash11enable_sm90INS1_16FlashAttnFwdSm90INS1_25CollectiveMainloopFwdSm90ILi2EN4cute5tupleIJNS5_1CILi1EEES8_S8_EEENS6_IJNS7_ILi128EEESA_SA_EEELi128ENS_6half_tEfNS_4arch4Sm90ELb0ELb0ELb1ELb0ELb1ELb0ELb0ELb1ELb1ELb1ELb1ELb0EEENS1_21CollectiveEpilogueFwdISB_S9_SC_SE_Li256ELb0ELb1ELb1ELb0EEENS1_19SingleTileSchedulerILb0ELb1ELb1ELi128EEEEEEEEEvNT_6ParamsE)
        /*0284*/ 	.word	0x00000000


	//----- nvinfo : EIATTR_REGCOUNT
	.align		4
.L_118:
        /*0288*/ 	.byte	0x04, 0x2f
        /*028a*/ 	.short	(.L_120 - .L_119)
	.align		4
.L_119:
        /*028c*/ 	.word	index@(_ZN7cutlass13device_kernelIN5flash11enable_sm90INS1_16FlashAttnFwdSm90INS1_25CollectiveMainloopFwdSm90ILi2EN4cute5tupleIJNS5_1CILi1EEES8_S8_EEENS6_IJNS7_ILi128EEENS7_ILi96EEENS7_ILi192EEEEEELi192ENS_6half_tEfNS_4arch4Sm90ELb1ELb0ELb1ELb1ELb1ELb1ELb0ELb1ELb1ELb1ELb1ELb0EEENS1_21CollectiveEpilogueFwdINS6_IJSA_SC_SB_EEES9_SE_SG_Li256ELb1ELb1ELb1ELb0EEENS1_36VarlenDynamicPersistentTileSchedulerILi128ELi96ELi256ELi128ELb1ELb1ELb1ELb1ELb1ELb1EEEEEEEEEvNT_6ParamsE)
        /*0290*/ 	.word	0x00000004


	//----- nvinfo : EIATTR_FRAME_SIZE
	.align		4
.L_120:
        /*0294*/ 	.byte	0x04, 0x11
        /*0296*/ 	.short	(.L_122 - .L_121)
	.align		4
.L_121:
        /*0298*/ 	.word	index@(_ZN7cutlass13device_kernelIN5flash11enable_sm90INS1_16FlashAttnFwdSm90INS1_25CollectiveMainloopFwdSm90ILi2EN4cute5tupleIJNS5_1CILi1EEES8_S8_EEENS6_IJNS7_ILi128EEENS7_ILi96EEENS7_ILi192EEEEEELi192ENS_6half_tEfNS_4arch4Sm90ELb1ELb0ELb1ELb1ELb1ELb1ELb0ELb1ELb1ELb1ELb1ELb0EEENS1_21CollectiveEpilogueFwdINS6_IJSA_SC_SB_EEES9_SE_SG_Li256ELb1ELb1ELb1ELb0EEENS1_36VarlenDynamicPersistentTileSchedulerILi128ELi96ELi256ELi128ELb1ELb1ELb1ELb1ELb1ELb1EEEEEEEEEvNT_6ParamsE)
        /*029c*/ 	.word	0x00000000


	//----- nvinfo : EIATTR_REGCOUNT
	.align		4
.L_122:
        /*02a0*/ 	.byte	0x04, 0x2f
        /*02a2*/ 	.short	(.L_124 - .L_123)
	.align		4
.L_123:
        /*02a4*/ 	.word	index@(_ZN7cutlass13device_kernelIN5flash11enable_sm90INS1_16FlashAttnFwdSm90INS1_25CollectiveMainloopFwdSm90ILi2EN4cute5tupleIJNS5_1CILi1EEES8_S8_EEENS6_IJNS7_ILi128EEENS7_ILi96EEENS7_ILi192EEEEEELi192ENS_6half_tEfNS_4arch4Sm90ELb1ELb0ELb1ELb1ELb1ELb0ELb0ELb1ELb1ELb1ELb1ELb0EEENS1_21CollectiveEpilogueFwdINS6_IJSA_SC_SB_EEES9_SE_SG_Li256ELb1ELb1ELb1ELb0EEENS1_36VarlenDynamicPersistentTileSchedulerILi128ELi96ELi256ELi128ELb1ELb1ELb1ELb1ELb1ELb1EEEEEEEEEvNT_6ParamsE)
        /*02a8*/ 	.word	0x00000004


	//----- nvinfo : EIATTR_FRAME_SIZE
	.align		4
.L_124:
        /*02ac*/ 	.byte	0x04, 0x11
        /*02ae*/ 	.short	(.L_126 - .L_125)
	.align		4
.L_125:
        /*02b0*/ 	.word	index@(_ZN7cutlass13device_kernelIN5flash11enable_sm90INS1_16FlashAttnFwdSm90INS1_25CollectiveMainloopFwdSm90ILi2EN4cute5tupleIJNS5_1CILi1EEES8_S8_EEENS6_IJNS7_ILi128EEENS7_ILi96EEENS7_ILi192EEEEEELi192ENS_6half_tEfNS_4arch4Sm90ELb1ELb0ELb1ELb1ELb1ELb0ELb0ELb1ELb1ELb1ELb1ELb0EEENS1_21CollectiveEpilogueFwdINS6_IJSA_SC_SB_EEES9_SE_SG_Li256ELb1ELb1ELb1ELb0EEENS1_36VarlenDynamicPersistentTileSchedulerILi128ELi96ELi256ELi128ELb1ELb1ELb1ELb1ELb1ELb1EEEEEEEEEvNT_6ParamsE)
        /*02b4*/ 	.word	0x00000000


	//----- nvinfo : EIATTR_REGCOUNT
	.align		4
.L_126:
        /*02b8*/ 	.byte	0x04, 0x2f
        /*02ba*/ 	.short	(.L_128 - .L_127)
	.align		4
.L_127:
        /*02bc*/ 	.word	index@(_ZN7cutlass13device_kernelIN5flash11enable_sm90INS1_16FlashAttnFwdSm90INS1_25CollectiveMainloopFwdSm90ILi2EN4cute5tupleIJNS5_1CILi1EEES8_S8_EEENS6_IJNS7_ILi128EEENS7_ILi96EEENS7_ILi192EEEEEELi192ENS_6half_tEfNS_4arch4Sm90ELb1ELb0ELb1ELb0ELb1ELb0ELb0ELb1ELb1ELb1ELb1ELb0EEENS1_21CollectiveEpilogueFwdINS6_IJSA_SC_SB_EEES9_SE_SG_Li256ELb0ELb1ELb1ELb0EEENS1_19SingleTileSchedulerILb0ELb1ELb1ELi128EEEEEEEEEvNT_6ParamsE)
        /*02c0*/ 	.word	0x00000004


	//----- nvinfo : EIATTR_FRAME_SIZE
	.align		4
.L_128:
        /*02c4*/ 	.byte	0x04, 0x11
        /*02c6*/ 	.short	(.L_130 - .L_129)
	.align		4
.L_129:
        /*02c8*/ 	.word	index@(_ZN7cutlass13device_kernelIN5flash11enable_sm90INS1_16FlashAttnFwdSm90INS1_25CollectiveMainloopFwdSm90ILi2EN4cute5tupleIJNS5_1CILi1EEES8_S8_EEENS6_IJNS7_ILi128EEENS7_ILi96EEENS7_ILi192EEEEEELi192ENS_6half_tEfNS_4arch4Sm90ELb1ELb0ELb1ELb0ELb1ELb0ELb0ELb1ELb1ELb1ELb1ELb0EEENS1_21CollectiveEpilogueFwdINS6_IJSA_SC_SB_EEES9_SE_SG_Li256ELb0ELb1ELb1ELb0EEENS1_19SingleTileSchedulerILb0ELb1ELb1ELi128EEEEEEEEEvNT_6ParamsE)
        /*02cc*/ 	.word	0x00000000


	//----- nvinfo : EIATTR_REGCOUNT
	.align		4
.L_130:
        /*02d0*/ 	.byte	0x04, 0x2f
        /*02d2*/ 	.short	(.L_132 - .L_131)
	.align		4
.L_131:
        /*02d4*/ 	.word	index@(_ZN7cutlass13device_kernelIN5flash11enable_sm90INS1_16FlashAttnFwdSm90INS1_25CollectiveMainloopFwdSm90ILi2EN4cute5tupleIJNS5_1CILi1EEES8_S8_EEENS6_IJNS7_ILi128EEENS7_ILi96EEENS7_ILi192EEEEEELi192ENS_6half_tEfNS_4arch4Sm90ELb0ELb1ELb1ELb1ELb1ELb1ELb0ELb1ELb1ELb1ELb1ELb0EEENS1_21CollectiveEpilogueFwdINS6_IJSA_SC_SB_EEES9_SE_SG_Li256ELb1ELb1ELb1ELb0EEENS1_36VarlenDynamicPersistentTileSchedulerILi128ELi96ELi256ELi128ELb1ELb1ELb1ELb1ELb0ELb1EEEEEEEEEvNT_6ParamsE)
        /*02d8*/ 	.word	0x00000004


	//----- nvinfo : EIATTR_FRAME_SIZE
	.align		4
.L_132:
        /*02dc*/ 	.byte	0x04, 0x11
        /*02de*/ 	.short	(.L_134 - .L_133)
	.align		4
.L_133:
        /*02e0*/ 	.word	index@(_ZN7cutlass13device_kernelIN5flash11enable_sm90INS1_16FlashAttnFwdSm90INS1_25CollectiveMainloopFwdSm90ILi2EN4cute5tupleIJNS5_1CILi1EEES8_S8_EEENS6_IJNS7_ILi128EEENS7_ILi96EEENS7_ILi192EEEEEELi192ENS_6half_tEfNS_4arch4Sm90ELb0ELb1ELb1ELb1ELb1ELb1ELb0ELb1ELb1ELb1ELb1ELb0EEENS1_21CollectiveEpilogueFwdINS6_IJSA_SC_SB_EEES9_SE_SG_Li256ELb1ELb1ELb1ELb0EEENS1_36VarlenDynamicPersistentTileSchedulerILi128ELi96ELi256ELi128ELb1ELb1ELb1ELb1ELb0ELb1EEEEEEEEEvNT_6ParamsE)
        /*02e4*/ 	.word	0x00000000


	//----- nvinfo : EIATTR_REGCOUNT
	.align		4
.L_134:
        /*02e8*/ 	.byte	0x04, 0x2f
        /*02ea*/ 	.short	(.L_136 - .L_135)
	.align		4
.L_135:
        /*02ec*/ 	.word	index@(_ZN7cutlass13device_kernelIN5flash11enable_sm90INS1_16FlashAttnFwdSm90INS1_25CollectiveMainloopFwdSm90ILi2EN4cute5tupleIJNS5_1CILi1EEES8_S8_EEENS6_IJNS7_ILi128EEENS7_ILi96EEENS7_ILi192EEEEEELi192ENS_6half_tEfNS_4arch4Sm90ELb0ELb1ELb1ELb1ELb1ELb0ELb0ELb1ELb1ELb1ELb1ELb0EEENS1_21CollectiveEpilogueFwdINS6_IJSA_SC_SB_EEES9_SE_SG_Li256ELb1ELb1ELb1ELb0EEENS1_36VarlenDynamicPersistentTileSchedulerILi128ELi96ELi256ELi128ELb1ELb1ELb1ELb1ELb0ELb1EEEEEEEEEvNT_6ParamsE)
        /*02f0*/ 	.word	0x00000004


	//----- nvinfo : EIATTR_FRAME_SIZE
	.align		4
.L_136:
        /*02f4*/ 	.byte	0x04, 0x11
        /*02f6*/ 	.short	(.L_138 - .L_137)
	.align		4
.L_137:
        /*02f8*/ 	.word	index@(_ZN7cutlass13device_kernelIN5flash11enable_sm90INS1_16FlashAttnFwdSm90INS1_25CollectiveMainloopFwdSm90ILi2EN4cute5tupleIJNS5_1CILi1EEES8_S8_EEENS6_IJNS7_ILi128EEENS7_ILi96EEENS7_ILi192EEEEEELi192ENS_6half_tEfNS_4arch4Sm90ELb0ELb1ELb1ELb1ELb1ELb0ELb0ELb1ELb1ELb1ELb1ELb0EEENS1_21CollectiveEpilogueFwdINS6_IJSA_SC_SB_EEES9_SE_SG_Li256ELb1ELb1ELb1ELb0EEENS1_36VarlenDynamicPersistentTileSchedulerILi128ELi96ELi256ELi128ELb1ELb1ELb1ELb1ELb0ELb1EEEEEEEEEvNT_6ParamsE)
        /*02fc*/ 	.word	0x00000000


	//----- nvinfo : EIATTR_REGCOUNT
	.align		4
.L_138:
        /*0300*/ 	.byte	0x04, 0x2f
        /*0302*/ 	.short	(.L_140 - .L_139)
	.align		4
.L_139:
        /*0304*/ 	.word	index@(_ZN7cutlass13device_kernelIN5flash11enable_sm90INS1_16FlashAttnFwdSm90INS1_25CollectiveMainloopFwdSm90ILi2EN4cute5tupleIJNS5_1CILi1EEES8_S8_EEENS6_IJNS7_ILi128EEENS7_ILi96EEENS7_ILi192EEEEEELi192ENS_6half_tEfNS_4arch4Sm90ELb0ELb1ELb1ELb0ELb1ELb0ELb0ELb1ELb1ELb1ELb1ELb0EEENS1_21CollectiveEpilogueFwdINS6_IJSA_SC_SB_EEES9_SE_SG_Li256ELb0ELb1ELb1ELb0EEENS1_19SingleTileSchedulerILb0ELb1ELb1ELi128EEEEEEEEEvNT_6ParamsE)
        /*0308*/ 	.word	0x00000004


	//----- nvinfo : EIATTR_FRAME_SIZE
	.align		4
.L_140:
        /*030c*/ 	.byte	0x04, 0x11
        /*030e*/ 	.short	(.L_142 - .L_141)
	.align		4
.L_141:
        /*0310*/ 	.word	index@(_ZN7cutlass13device_kernelIN5flash11enable_sm90INS1_16FlashAttnFwdSm90INS1_25CollectiveMainloopFwdSm90ILi2EN4cute5tupleIJNS5_1CILi1EEES8_S8_EEENS6_IJNS7_ILi128EEENS7_ILi96EEENS7_ILi192EEEEEELi192ENS_6half_tEfNS_4arch4Sm90ELb0ELb1ELb1ELb0ELb1ELb0ELb0ELb1ELb1ELb1ELb1ELb0EEENS1_21CollectiveEpilogueFwdINS6_IJSA_SC_SB_EEES9_SE_SG_Li256ELb0ELb1ELb1ELb0EEENS1_19SingleTileSchedulerILb0ELb1ELb1ELi128EEEEEEEEEvNT_6ParamsE)
        /*0314*/ 	.word	0x00000000


	//----- nvinfo : EIATTR_REGCOUNT
	.align		4
.L_142:
        /*0318*/ 	.byte	0x04, 0x2f
        /*031a*/ 	.short	(.L_144 - .L_143)
	.align		4
.L_143:
        /*031c*/ 	.word	index@(_ZN7cutlass13device_kernelIN5flash11enable_sm90INS1_16FlashAttnFwdSm90INS1_25CollectiveMainloopFwdSm90ILi2EN4cute5tupleIJNS5_1CILi1EEES8_S8_EEENS6_IJNS7_ILi128EEENS7_ILi96EEENS7_ILi192EEEEEELi192ENS_6half_tEfNS_4arch4Sm90ELb0ELb0ELb1ELb1ELb1ELb1ELb0ELb1ELb1ELb1ELb1ELb0EEENS1_21CollectiveEpilogueFwdINS6_IJSA_SC_SB_EEES9_SE_SG_Li256ELb1ELb1ELb1ELb0EEENS1_36VarlenDynamicPersistentTileSchedulerILi128ELi96ELi256ELi128ELb1ELb1ELb1ELb0ELb1ELb1EEEEEEEEEvNT_6ParamsE)
        /*0320*/ 	.word	0x00000004


	//----- nvinfo : EIATTR_FRAME_SIZE
	.align		4
.L_144:
        /*0324*/ 	.byte	0x04, 0x11
        /*0326*/ 	.short	(.L_146 - .L_145)
	.align		4
.L_145:
        /*0328*/ 	.word	index@(_ZN7cutlass13device_kernelIN5flash11enable_sm90INS1_16FlashAttnFwdSm90INS1_25CollectiveMainloopFwdSm90ILi2EN4cute5tupleIJNS5_1CILi1EEES8_S8_EEENS6_IJNS7_ILi128EEENS7_ILi96EEENS7_ILi192EEEEEELi192ENS_6half_tEfNS_4arch4Sm90ELb0ELb0ELb1ELb1ELb1ELb1ELb0ELb1ELb1ELb1ELb1ELb0EEENS1_21CollectiveEpilogueFwdINS6_IJSA_SC_SB_EEES9_SE_SG_Li256ELb1ELb1ELb1ELb0EEENS1_36VarlenDynamicPersistentTileSchedulerILi128ELi96ELi256ELi128ELb1ELb1ELb1ELb0ELb1ELb1EEEEEEEEEvNT_6ParamsE)
        /*032c*/ 	.word	0x00000000


	//----- nvinfo : EIATTR_REGCOUNT
	.align		4
.L_146:
        /*0330*/ 	.byte	0x04, 0x2f
        /*0332*/ 	.short	(.L_148 - .L_147)
	.align		4
.L_147:
        /*0334*/ 	.word	index@(_ZN7cutlass13device_kernelIN5flash11enable_sm90INS1_16FlashAttnFwdSm90INS1_25CollectiveMainloopFwdSm90ILi2EN4cute5tupleIJNS5_1CILi1EEES8_S8_EEENS6_IJNS7_ILi128EEENS7_ILi96EEENS7_ILi192EEEEEELi192ENS_6half_tEfNS_4arch4Sm90ELb0ELb0ELb1ELb1ELb1ELb0ELb0ELb1ELb1ELb1ELb1ELb0EEENS1_21CollectiveEpilogueFwdINS6_IJSA_SC_SB_EEES9_SE_SG_Li256ELb1ELb1ELb1ELb0EEENS1_36VarlenDynamicPersistentTileSchedulerILi128ELi96ELi256ELi128ELb1ELb1ELb1ELb0ELb1ELb1EEEEEEEEEvNT_6ParamsE)
        /*0338*/ 	.word	0x00000004


	//----- nvinfo : EIATTR_FRAME_SIZE
	.align		4
.L_148:
        /*033c*/ 	.byte	0x04, 0x11
        /*033e*/ 	.short	(.L_150 - .L_149)
	.align		4
.L_149:
        /*0340*/ 	.word	index@(_ZN7cutlass13device_kernelIN5flash11enable_sm90INS1_16FlashAttnFwdSm90INS1_25CollectiveMainloopFwdSm90ILi2EN4cute5tupleIJNS5_1CILi1EEES8_S8_EEENS6_IJNS7_ILi128EEENS7_ILi96EEENS7_ILi192EEEEEELi192ENS_6half_tEfNS_4arch4Sm90ELb0ELb0ELb1ELb1ELb1ELb0ELb0ELb1ELb1ELb1ELb1ELb0EEENS1_21CollectiveEpilogueFwdINS6_IJSA_SC_SB_EEES9_SE_SG_Li256ELb1ELb1ELb1ELb0EEENS1_36VarlenDynamicPersistentTileSchedulerILi128ELi96ELi256ELi128ELb1ELb1ELb1ELb0ELb1ELb1EEEEEEEEEvNT_6ParamsE)
        /*0344*/ 	.word	0x00000000


	//----- nvinfo : EIATTR_REGCOUNT
	.align		4
.L_150:
        /*0348*/ 	.byte	0x04, 0x2f
        /*034a*/ 	.short	(.L_152 - .L_151)
	.align		4
.L_151:
        /*034c*/ 	.word	index@(_ZN7cutlass13device_kernelIN5flash11enable_sm90INS1_16FlashAttnFwdSm90INS1_25CollectiveMainloopFwdSm90ILi2EN4cute5tupleIJNS5_1CILi1EEES8_S8_EEENS6_IJNS7_ILi128EEENS7_ILi96EEENS7_ILi192EEEEEELi192ENS_6half_tEfNS_4arch4Sm90ELb0ELb0ELb1ELb0ELb1ELb0ELb0ELb1ELb1ELb1ELb1ELb0EEENS1_21CollectiveEpilogueFwdINS6_IJSA_SC_SB_EEES9_SE_SG_Li256ELb0ELb1ELb1ELb0EEENS1_19SingleTileSchedulerILb0ELb1ELb1ELi128EEEEEEEEEvNT_6ParamsE)
        /*0350*/ 	.word	0x00000004


	//----- nvinfo : EIATTR_FRAME_SIZE
	.align		4
.L_152:
        /*0354*/ 	.byte	0x04, 0x11
        /*0356*/ 	.short	(.L_154 - .L_153)
	.align		4
.L_153:
        /*0358*/ 	.word	index@(_ZN7cutlass13device_kernelIN5flash11enable_sm90INS1_16FlashAttnFwdSm90INS1_25CollectiveMainloopFwdSm90ILi2EN4cute5tupleIJNS5_1CILi1EEES8_S8_EEENS6_IJNS7_ILi128EEENS7_ILi96EEENS7_ILi192EEEEEELi192ENS_6half_tEfNS_4arch4Sm90ELb0ELb0ELb1ELb0ELb1ELb0ELb0ELb1ELb1ELb1ELb1ELb0EEENS1_21CollectiveEpilogueFwdINS6_IJSA_SC_SB_EEES9_SE_SG_Li256ELb0ELb1ELb1ELb0EEENS1_19SingleTileSchedulerILb0ELb1ELb1ELi128EEEEEEEEEvNT_6ParamsE)
        /*035c*/ 	.word	0x00000000


	//----- nvinfo : EIATTR_REGCOUNT
	.align		4
.L_154:
        /*0360*/ 	.byte	0x04, 0x2f
        /*0362*/ 	.short	(.L_156 - .L_155)
	.align		4
.L_155:
        /*0364*/ 	.word	index@(_ZN7cutlass13device_kernelIN5flash11enable_sm90INS1_16FlashAttnFwdSm90INS1_25CollectiveMainloopFwdSm90ILi2EN4cute5tupleIJNS5_1CILi1EEES8_S8_EEENS6_IJNS7_ILi128EEENS7_ILi80EEENS7_ILi256EEEEEELi256ENS_6half_tEfNS_4arch4Sm90ELb1ELb0ELb1ELb1ELb1ELb1ELb0ELb1ELb1ELb1ELb1ELb0EEENS1_21CollectiveEpilogueFwdINS6_IJSA_SC_SB_EEES9_SE_SG_Li256ELb1ELb1ELb1ELb0EEENS1_36VarlenDynamicPersistentTileSchedulerILi128ELi80ELi256ELi128ELb1ELb1ELb1ELb1ELb1ELb1EEEEEEEEEvNT_6ParamsE)
        /*0368*/ 	.word	0x00000004


	//----- nvinfo : EIATTR_FRAME_SIZE
	.align		4
.L_156:
        /*036c*/ 	.byte	0x04, 0x11
        /*036e*/ 	.short	(.L_158 - .L_157)
	.align		4
.L_157:
        /*0370*/ 	.word	index@(_ZN7cutlass13device_kernelIN5flash11enable_sm90INS1_16FlashAttnFwdSm90INS1_25CollectiveMainloopFwdSm90ILi2EN4cute5tupleIJNS5_1CILi1EEES8_S8_EEENS6_IJNS7_ILi128EEENS7_ILi80EEENS7_ILi256EEEEEELi256ENS_6half_tEfNS_4arch4Sm90ELb1ELb0ELb1ELb1ELb1ELb1ELb0ELb1ELb1ELb1ELb1ELb0EEENS1_21CollectiveEpilogueFwdINS6_IJSA_SC_SB_EEES9_SE_SG_Li256ELb1ELb1ELb1ELb0EEENS1_36VarlenDynamicPersistentTileSchedulerILi128ELi80ELi256ELi128ELb1ELb1ELb1ELb1ELb1ELb1EEEEEEEEEvNT_6ParamsE)
        /*0374*/ 	.word	0x00000000


	//----- nvinfo : EIATTR_REGCOUNT
	.align		4
.L_158:
        /*0378*/ 	.byte	0x04, 0x2f
        /*037a*/ 	.short	(.L_160 - .L_159)
	.align		4
.L_159:
        /*037c*/ 	.word	index@(_ZN7cutlass13device_kernelIN5flash11enable_sm90INS1_16FlashAttnFwdSm90INS1_25CollectiveMainloopFwdSm90ILi2EN4cute5tupleIJNS5_1CILi1EEES8_S8_EEENS6_IJNS7_ILi128EEENS7_ILi80EEENS7_ILi256EEEEEELi256ENS_6half_tEfNS_4arch4Sm90ELb1ELb0ELb1ELb1ELb1ELb0ELb0ELb1ELb1ELb1ELb1ELb0EEENS1_21CollectiveEpilogueFwdINS6_IJSA_SC_SB_EEES9_SE_SG_Li256ELb1ELb1ELb1ELb0EEENS1_36VarlenDynamicPersistentTileSchedulerILi128ELi80ELi256ELi128ELb1ELb1ELb1ELb1ELb1ELb1EEEEEEEEEvNT_6ParamsE)
        /*0380*/ 	.word	0x00000004


	//----- nvinfo : EIATTR_FRAME_SIZE
	.align		4
.L_160:
        /*0384*/ 	.byte	0x04, 0x11
        /*0386*/ 	.short	(.L_162 - .L_161)
	.align		4
.L_161:
        /*0388*/ 	.word	index@(_ZN7cutlass13device_kernelIN5flash11enable_sm90INS1_16FlashAttnFwdSm90INS1_25CollectiveMainloopFwdSm90ILi2EN4cute5tupleIJNS5_1CILi1EEES8_S8_EEENS6_IJNS7_ILi128EEENS7_ILi80EEENS7_ILi256EEEEEELi256ENS_6half_tEfNS_4arch4Sm90ELb1ELb0ELb1ELb1ELb1ELb0ELb0ELb1ELb1ELb1ELb1ELb0EEENS1_21CollectiveEpilogueFwdINS6_IJSA_SC_SB_EEES9_SE_SG_Li256ELb1ELb1ELb1ELb0EEENS1_36VarlenDynamicPersistentTileSchedulerILi128ELi80ELi256ELi128ELb1ELb1ELb1ELb1ELb1ELb1EEEEEEEEEvNT_6ParamsE)
        /*038c*/ 	.word	0x00000000


	//----- nvinfo : EIATTR_REGCOUNT
	.align		4
.L_162:
        /*0390*/ 	.byte	0x04, 0x2f
        /*0392*/ 	.short	(.L_164 - .L_163)
	.align		4
.L_163:
        /*0394*/ 	.word	index@(_ZN7cutlass13device_kernelIN5flash11enable_sm90INS1_16FlashAttnFwdSm90INS1_25CollectiveMainloopFwdSm90ILi2EN4cute5tupleIJNS5_1CILi1EEES8_S8_EEENS6_IJNS7_ILi128EEENS7_ILi80EEENS7_ILi256EEEEEELi256ENS_6half_tEfNS_4arch4Sm90ELb1ELb0ELb1ELb0ELb1ELb0ELb0ELb1ELb1ELb1ELb1ELb0EEENS1_21CollectiveEpilogueFwdINS6_IJSA_SC_SB_EEES9_SE_SG_Li256ELb0ELb1ELb1ELb0EEENS1_19SingleTileSchedulerILb0ELb1ELb1ELi128EEEEEEEEEvNT_6ParamsE)
        /*0398*/ 	.word	0x00000004


	//----- nvinfo : EIATTR_FRAME_SIZE
	.align		4
.L_164:
        /*039c*/ 	.byte	0x04, 0x11
        /*039e*/ 	.short	(.L_166 - .L_165)
	.align		4
.L_165:
        /*03a0*/ 	.word	index@(_ZN7cutlass13device_kernelIN5flash11enable_sm90INS1_16FlashAttnFwdSm90INS1_25CollectiveMainloopFwdSm90ILi2EN4cute5tupleIJNS5_1CILi1EEES8_S8_EEENS6_IJNS7_ILi128EEENS7_ILi80EEENS7_ILi256EEEEEELi256ENS_6half_tEfNS_4arch4Sm90ELb1ELb0ELb1ELb0ELb1ELb0ELb0ELb1ELb1ELb1ELb1ELb0EEENS1_21CollectiveEpilogueFwdINS6_IJSA_SC_SB_EEES9_SE_SG_Li256ELb0ELb1ELb1ELb0EEENS1_19SingleTileSchedulerILb0ELb1ELb1ELi128EEEEEEEEEvNT_6ParamsE)
        /*03a4*/ 	.word	0x00000000


	//----- nvinfo : EIATTR_REGCOUNT
	.align		4
.L_166:
        /*03a8*/ 	.byte	0x04, 0x2f
        /*03aa*/ 	.short	(.L_168 - .L_167)
	.align		4
.L_167:
        /*03ac*/ 	.word	index@(_ZN7cutlass13device_kernelIN5flash11enable_sm90INS1_16FlashAttnFwdSm90INS1_25CollectiveMainloopFwdSm90ILi2EN4cute5tupleIJNS5_1CILi1EEES8_S8_EEENS6_IJNS7_ILi128EEENS7_ILi64EEENS7_ILi256EEEEEELi256ENS_6half_tEfNS_4arch4Sm90ELb0ELb1ELb1ELb1ELb1ELb1ELb0ELb1ELb1ELb1ELb1ELb0EEENS1_21CollectiveEpilogueFwdINS6_IJSA_SC_SB_EEES9_SE_SG_Li256ELb1ELb1ELb1ELb0EEENS1_36VarlenDynamicPersistentTileSchedulerILi128ELi64ELi256ELi128ELb1ELb1ELb1ELb1ELb0ELb1EEEEEEEEEvNT_6ParamsE)
        /*03b0*/ 	.word	0x00000004


	//----- nvinfo : EIATTR_FRAME_SIZE
	.align		4
.L_168:
        /*03b4*/ 	.byte	0x04, 0x11
        /*03b6*/ 	.short	(.L_170 - .L_169)
	.align		4
.L_169:
        /*03b8*/ 	.word	index@(_ZN7cutlass13device_kernelIN5flash11enable_sm90INS1_16FlashAttnFwdSm90INS1_25CollectiveMainloopFwdSm90ILi2EN4cute5tupleIJNS5_1CILi1EEES8_S8_EEENS6_IJNS7_ILi128EEENS7_ILi64EEENS7_ILi256EEEEEELi256ENS_6half_tEfNS_4arch4Sm90ELb0ELb1ELb1ELb1ELb1ELb1ELb0ELb1ELb1ELb1ELb1ELb0EEENS1_21CollectiveEpilogueFwdINS6_IJSA_SC_SB_EEES9_SE_SG_Li256ELb1ELb1ELb1ELb0EEENS1_36VarlenDynamicPersistentTileSchedulerILi128ELi64ELi256ELi128ELb1ELb1ELb1ELb1ELb0ELb1EEEEEEEEEvNT_6ParamsE)
        /*03bc*/ 	.word	0x00000000


	//----- nvinfo : EIATTR_REGCOUNT
	.align		4
.L_170:
        /*03c0*/ 	.byte	0x04, 0x2f
        /*03c2*/ 	.short	(.L_172 - .L_171)
	.align		4
.L_171:
        /*03c4*/ 	.word	index@(_ZN7cutlass13device_kernelIN5flash11enable_sm90INS1_16FlashAttnFwdSm90INS1_25CollectiveMainloopFwdSm90ILi2EN4cute5tupleIJNS5_1CILi1EEES8_S8_EEENS6_IJNS7_ILi128EEENS7_ILi64EEENS7_ILi256EEEEEELi256ENS_6half_tEfNS_4arch4Sm90ELb0ELb1ELb1ELb1ELb1ELb0ELb0ELb1ELb1ELb1ELb1ELb0EEENS1_21CollectiveEpilogueFwdINS6_IJSA_SC_SB_EEES9_SE_SG_Li256ELb1ELb1ELb1ELb0EEENS1_36VarlenDynamicPersistentTileSchedulerILi128ELi64ELi256ELi128ELb1ELb1ELb1ELb1ELb0ELb1EEEEEEEEEvNT_6ParamsE)
        /*03c8*/ 	.word	0x00000004


	//----- nvinfo : EIATTR_FRAME_SIZE
	.align		4
.L_172:
        /*03cc*/ 	.byte	0x04, 0x11
        /*03ce*/ 	.short	(.L_174 - .L_173)
	.align		4
.L_173:
        /*03d0*/ 	.word	index@(_ZN7cutlass13device_kernelIN5flash11enable_sm90INS1_16FlashAttnFwdSm90INS1_25CollectiveMainloopFwdSm90ILi2EN4cute5tupleIJNS5_1CILi1EEES8_S8_EEENS6_IJNS7_ILi128EEENS7_ILi64EEENS7_ILi256EEEEEELi256ENS_6half_tEfNS_4arch4Sm90ELb0ELb1ELb1ELb1ELb1ELb0ELb0ELb1ELb1ELb1ELb1ELb0EEENS1_21CollectiveEpilogueFwdINS6_IJSA_SC_SB_EEES9_SE_SG_Li256ELb1ELb1ELb1ELb0EEENS1_36VarlenDynamicPersistentTileSchedulerILi128ELi64ELi256ELi128ELb1ELb1ELb1ELb1ELb0ELb1EEEEEEEEEvNT_6ParamsE)
        /*03d4*/ 	.word	0x00000000


	//----- nvinfo : EIATTR_REGCOUNT
	.align		4
.L_174:
        /*03d8*/ 	.byte	0x04, 0x2f
        /*03da*/ 	.short	(.L_176 - .L_175)
	.align		4
.L_175:
        /*03dc*/ 	.word	index@(_ZN7cutlass13device_kernelIN5flash11enable_sm90INS1_16FlashAttnFwdSm90INS1_25CollectiveMainloopFwdSm90ILi2EN4cute5tupleIJNS5_1CILi1EEES8_S8_EEENS6_IJNS7_ILi128EEENS7_ILi64EEENS7_ILi256EEEEEELi256ENS_6half_tEfNS_4arch4Sm90ELb0ELb1ELb1ELb0ELb1ELb0ELb0ELb1ELb1ELb1ELb1ELb0EEENS1_21CollectiveEpilogueFwdINS6_IJSA_SC_SB_EEES9_SE_SG_Li256ELb0ELb1ELb1ELb0EEENS1_19SingleTileSchedulerILb0ELb1ELb1ELi128EEEEEEEEEvNT_6ParamsE)
        /*03e0*/ 	.word	0x00000004


	//----- nvinfo : EIATTR_FRAME_SIZE
	.align		4
.L_176:
        /*03e4*/ 	.byte	0x04, 0x11
        /*03e6*/ 	.short	(.L_178 - .L_177)
	.align		4
.L_177:
        /*03e8*/ 	.word	index@(_ZN7cutlass13device_kernelIN5flash11enable_sm90INS1_16FlashAttnFwdSm90INS1_25CollectiveMainloopFwdSm90ILi2EN4cute5tupleIJNS5_1CILi1EEES8_S8_EEENS6_IJNS7_ILi128EEENS7_ILi64EEENS7_ILi256EEEEEELi256ENS_6half_tEfNS_4arch4Sm90ELb0ELb1ELb1ELb0ELb1ELb0ELb0ELb1ELb1ELb1ELb1ELb0EEENS1_21CollectiveEpilogueFwdINS6_IJSA_SC_SB_EEES9_SE_SG_Li256ELb0ELb1ELb1ELb0EEENS1_19SingleTileSchedulerILb0ELb1ELb1ELi128EEEEEEEEEvNT_6ParamsE)
        /*03ec*/ 	.word	0x00000000


	//----- nvinfo : EIATTR_REGCOUNT
	.align		4
.L_178:
        /*03f0*/ 	.byte	0x04, 0x2f
        /*03f2*/ 	.short	(.L_180 - .L_179)
	.align		4
.L_179:
        /*03f4*/ 	.word	index@(_ZN7cutlass13device_kernelIN5flash11enable_sm90INS1_16FlashAttnFwdSm90INS1_25CollectiveMainloopFwdSm90ILi2EN4cute5tupleIJNS5_1CILi1EEES8_S8_EEENS6_IJNS7_ILi128EEENS7_ILi80EEENS7_ILi256EEEEEELi256ENS_6half_tEfNS_4arch4Sm90ELb0ELb0ELb1ELb1ELb1ELb1ELb0ELb1ELb1ELb1ELb1ELb0EEENS1_21CollectiveEpilogueFwdINS6_IJSA_SC_SB_EEES9_SE_SG_Li256ELb1ELb1ELb1ELb0EEENS1_36VarlenDynamicPersistentTileSchedulerILi128ELi80ELi256ELi128ELb1ELb1ELb1ELb0ELb1ELb1EEEEEEEEEvNT_6ParamsE)
        /*03f8*/ 	.word	0x00000004


	//----- nvinfo : EIATTR_FRAME_SIZE
	.align		4
.L_180:
        /*03fc*/ 	.byte	0x04, 0x11
        /*03fe*/ 	.short	(.L_182 - .L_181)
	.align		4
.L_181:
        /*0400*/ 	.word	index@(_ZN7cutlass13device_kernelIN5flash11enable_sm90INS1_16FlashAttnFwdSm90INS1_25CollectiveMainloopFwdSm90ILi2EN4cute5tupleIJNS5_1CILi1EEES8_S8_EEENS6_IJNS7_ILi128EEENS7_ILi80EEENS7_ILi256EEEEEELi256ENS_6half_tEfNS_4arch4Sm90ELb0ELb0ELb1ELb1ELb1ELb1ELb0ELb1ELb1ELb1ELb1ELb0EEENS1_21CollectiveEpilogueFwdINS6_IJSA_SC_SB_EEES9_SE_SG_Li256ELb1ELb1ELb1ELb0EEENS1_36VarlenDynamicPersistentTileSchedulerILi128ELi80ELi256ELi128ELb1ELb1ELb1ELb0ELb1ELb1EEEEEEEEEvNT_6ParamsE)
        /*0404*/ 	.word	0x00000000


	//----- nvinfo : EIATTR_REGCOUNT
	.align		4
.L_182:
        /*0408*/ 	.byte	0x04, 0x2f
        /*040a*/ 	.short	(.L_184 - .L_183)
	.align		4
.L_183:
        /*040c*/ 	.word	index@(_ZN7cutlass13device_kernelIN5flash11enable_sm90INS1_16FlashAttnFwdSm90INS1_25CollectiveMainloopFwdSm90ILi2EN4cute5tupleIJNS5_1CILi1EEES8_S8_EEENS6_IJNS7_ILi128EEENS7_ILi80EEENS7_ILi256EEEEEELi256ENS_6half_tEfNS_4arch4Sm90ELb0ELb0ELb1ELb1ELb1ELb0ELb0ELb1ELb1ELb1ELb1ELb0EEENS1_21CollectiveEpilogueFwdINS6_IJSA_SC_SB_EEES9_SE_SG_Li256ELb1ELb1ELb1ELb0EEENS1_36VarlenDynamicPersistentTileSchedulerILi128ELi80ELi256ELi128ELb1ELb1ELb1ELb0ELb1ELb1EEEEEEEEEvNT_6ParamsE)
        /*0410*/ 	.word	0x00000004


	//----- nvinfo : EIATTR_FRAME_SIZE
	.align		4
.L_184:
        /*0414*/ 	.byte	0x04, 0x11
        /*0416*/ 	.short	(.L_186 - .L_185)
	.align		4
.L_185:
        /*0418*/ 	.word	index@(_ZN7cutlass13device_kernelIN5flash11enable_sm90INS1_16FlashAttnFwdSm90INS1_25CollectiveMainloopFwdSm90ILi2EN4cute5tupleIJNS5_1CILi1EEES8_S8_EEENS6_IJNS7_ILi128EEENS7_ILi80EEENS7_ILi256EEEEEELi256ENS_6half_tEfNS_4arch4Sm90ELb0ELb0ELb1ELb1ELb1ELb0ELb0ELb1ELb1ELb1ELb1ELb0EEENS1_21CollectiveEpilogueFwdINS6_IJSA_SC_SB_EEES9_SE_SG_Li256ELb1ELb1ELb1ELb0EEENS1_36VarlenDynamicPersistentTileSchedulerILi128ELi80ELi256ELi128ELb1ELb1ELb1ELb0ELb1ELb1EEEEEEEEEvNT_6ParamsE)
        /*041c*/ 	.word	0x00000000


	//----- nvinfo : EIATTR_REGCOUNT
	.align		4
.L_186:
        /*0420*/ 	.byte	0x04, 0x2f
        /*0422*/ 	.short	(.L_188 - .L_187)
	.align		4
.L_187:
        /*0424*/ 	.word	index@(_ZN7cutlass13device_kernelIN5flash11enable_sm90INS1_16FlashAttnFwdSm90INS1_25CollectiveMainloopFwdSm90ILi2EN4cute5tupleIJNS5_1CILi1EEES8_S8_EEENS6_IJNS7_ILi128EEENS7_ILi80EEENS7_ILi256EEEEEELi256ENS_6half_tEfNS_4arch4Sm90ELb0ELb0ELb1ELb0ELb1ELb0ELb0ELb1ELb1ELb1ELb1ELb0EEENS1_21CollectiveEpilogueFwdINS6_IJSA_SC_SB_EEES9_SE_SG_Li256ELb0ELb1ELb1ELb0EEENS1_19SingleTileSchedulerILb0ELb1ELb1ELi128EEEEEEEEEvNT_6ParamsE)
        /*0428*/ 	.word	0x00000004


	//----- nvinfo : EIATTR_FRAME_SIZE
	.align		4
.L_188:
        /*042c*/ 	.byte	0x04, 0x11
        /*042e*/ 	.short	(.L_190 - .L_189)
	.align		4
.L_189:
        /*0430*/ 	.word	index@(_ZN7cutlass13device_kernelIN5flash11enable_sm90INS1_16FlashAttnFwdSm90INS1_25CollectiveMainloopFwdSm90ILi2EN4cute5tupleIJNS5_1CILi1EEES8_S8_EEENS6_IJNS7_ILi128EEENS7_ILi80EEENS7_ILi256EEEEEELi256ENS_6half_tEfNS_4arch4Sm90ELb0ELb0ELb1ELb0ELb1ELb0ELb0ELb1ELb1ELb1ELb1ELb0EEENS1_21CollectiveEpilogueFwdINS6_IJSA_SC_SB_EEES9_SE_SG_Li256ELb0ELb1ELb1ELb0EEENS1_19SingleTileSchedulerILb0ELb1ELb1ELi128EEEEEEEEEvNT_6ParamsE)
        /*0434*/ 	.word	0x00000000


	//----- nvinfo : EIATTR_MIN_STACK_SIZE
	.align		4
.L_190:
        /*0438*/ 	.byte	0x04, 0x12
        /*043a*/ 	.short	(.L_192 - .L_191)
	.align		4
.L_191:
        /*043c*/ 	.word	index@(_ZN7cutlass13device_kernelIN5flash11enable_sm90INS1_16FlashAttnFwdSm90INS1_25CollectiveMainloopFwdSm90ILi2EN4cute5tupleIJNS5_1CILi1EEES8_S8_EEENS6_IJNS7_ILi128EEENS7_ILi80EEENS7_ILi256EEEEEELi256ENS_6half_tEfNS_4arch4Sm90ELb0ELb0ELb1ELb0ELb1ELb0ELb0ELb1ELb1ELb1ELb1ELb0EEENS1_21CollectiveEpilogueFwdINS6_IJSA_SC_SB_EEES9_SE_SG_Li256ELb0ELb1ELb1ELb0EEENS1_19SingleTileSchedulerILb0ELb1ELb1ELi128EEEEEEEEEvNT_6ParamsE)
        /*0440*/ 	.word	0x00000000


	//----- nvinfo : EIATTR_MIN_STACK_SIZE
	.align		4
.L_192:
        /*0444*/ 	.byte	0x04, 0x12
        /*0446*/ 	.short	(.L_194 - .L_193)
	.align		4
.L_193:
        /*0448*/ 	.word	index@(_ZN7cutlass13device_kernelIN5flash11enable_sm90INS1_16FlashAttnFwdSm90INS1_25CollectiveMainloopFwdSm90ILi2EN4cute5tupleIJNS5_1CILi1EEES8_S8_EEENS6_IJNS7_ILi128EEENS7_ILi80EEENS7_ILi256EEEEEELi256ENS_6half_tEfNS_4arch4Sm90ELb0ELb0ELb1ELb1ELb1ELb0ELb0ELb1ELb1ELb1ELb1ELb0EEENS1_21CollectiveEpilogueFwdINS6_IJSA_SC_SB_EEES9_SE_SG_Li256ELb1ELb1ELb1ELb0EEENS1_36VarlenDynamicPersistentTileSchedulerILi128ELi80ELi256ELi128ELb1ELb1ELb1ELb0ELb1ELb1EEEEEEEEEvNT_6ParamsE)
        /*044c*/ 	.word	0x00000000


	//----- nvinfo : EIATTR_MIN_STACK_SIZE
	.align		4
.L_194:
        /*0450*/ 	.byte	0x04, 0x12
        /*0452*/ 	.short	(.L_196 - .L_195)
	.align		4
.L_195:
        /*0454*/ 	.word	index@(_ZN7cutlass13device_kernelIN5flash11enable_sm90INS1_16FlashAttnFwdSm90INS1_25CollectiveMainloopFwdSm90ILi2EN4cute5tupleIJNS5_1CILi1EEES8_S8_EEENS6_IJNS7_ILi128EEENS7_ILi80EEENS7_ILi256EEEEEELi256ENS_6half_tEfNS_4arch4Sm90ELb0ELb0ELb1ELb1ELb1ELb1ELb0ELb1ELb1ELb1ELb1ELb0EEENS1_21CollectiveEpilogueFwdINS6_IJSA_SC_SB_EEES9_SE_SG_Li256ELb1ELb1ELb1ELb0EEENS1_36VarlenDynamicPersistentTileSchedulerILi128ELi80ELi256ELi128ELb1ELb1ELb1ELb0ELb1ELb1EEEEEEEEEvNT_6ParamsE)
        /*0458*/ 	.word	0x00000000


	//----- nvinfo : EIATTR_MIN_STACK_SIZE
	.align		4
.L_196:
        /*045c*/ 	.byte	0x04, 0x12
        /*045e*/ 	.short	(.L_198 - .L_197)
	.align		4
.L_197:
        /*0460*/ 	.word	index@(_ZN7cutlass13device_kernelIN5flash11enable_sm90INS1_16FlashAttnFwdSm90INS1_25CollectiveMainloopFwdSm90ILi2EN4cute5tupleIJNS5_1CILi1EEES8_S8_EEENS6_IJNS7_ILi128EEENS7_ILi64EEENS7_ILi256EEEEEELi256ENS_6half_tEfNS_4arch4Sm90ELb0ELb1ELb1ELb0ELb1ELb0ELb0ELb1ELb1ELb1ELb1ELb0EEENS1_21CollectiveEpilogueFwdINS6_IJSA_SC_SB_EEES9_SE_SG_Li256ELb0ELb1ELb1ELb0EEENS1_19SingleTileSchedulerILb0ELb1ELb1ELi128EEEEEEEEEvNT_6ParamsE)
        /*0464*/ 	.word	0x00000000


	//----- nvinfo : EIATTR_MIN_STACK_SIZE
	.align		4
.L_198:
        /*0468*/ 	.byte	0x04, 0x12
        /*046a*/ 	.short	(.L_200 - .L_199)
	.align		4
.L_199:
        /*046c*/ 	.word	index@(_ZN7cutlass13device_kernelIN5flash11enable_sm90INS1_16FlashAttnFwdSm90INS1_25CollectiveMainloopFwdSm90ILi2EN4cute5tupleIJNS5_1CILi1EEES8_S8_EEENS6_IJNS7_ILi128EEENS7_ILi64EEENS7_ILi256EEEEEELi256ENS_6half_tEfNS_4arch4Sm90ELb0ELb1ELb1ELb1ELb1ELb0ELb0ELb1ELb1ELb1ELb1ELb0EEENS1_21CollectiveEpilogueFwdINS6_IJSA_SC_SB_EEES9_SE_SG_Li256ELb1ELb1ELb1ELb0EEENS1_36VarlenDynamicPersistentTileSchedulerILi128ELi64ELi256ELi128ELb1ELb1ELb1ELb1ELb0ELb1EEEEEEEEEvNT_6ParamsE)
        /*0470*/ 	.word	0x00000000


	//----- nvinfo : EIATTR_MIN_STACK_SIZE
	.align		4
.L_200:
        /*0474*/ 	.byte	0x04, 0x12
        /*0476*/ 	.short	(.L_202 - .L_201)
	.align		4
.L_201:
        /*0478*/ 	.word	index@(_ZN7cutlass13device_kernelIN5flash11enable_sm90INS1_16FlashAttnFwdSm90INS1_25CollectiveMainloopFwdSm90ILi2EN4cute5tupleIJNS5_1CILi1EEES8_S8_EEENS6_IJNS7_ILi128EEENS7_ILi64EEENS7_ILi256EEEEEELi256ENS_6half_tEfNS_4arch4Sm90ELb0ELb1ELb1ELb1ELb1ELb1ELb0ELb1ELb1ELb1ELb1ELb0EEENS1_21CollectiveEpilogueFwdINS6_IJSA_SC_SB_EEES9_SE_SG_Li256ELb1ELb1ELb1ELb0EEENS1_36VarlenDynamicPersistentTileSchedulerILi128ELi64ELi256ELi128ELb1ELb1ELb1ELb1ELb0ELb1EEEEEEEEEvNT_6ParamsE)
        /*047c*/ 	.word	0x00000000


	//----- nvinfo : EIATTR_MIN_STACK_SIZE
	.align		4
.L_202:
        /*0480*/ 	.byte	0x04, 0x12
        /*0482*/ 	.short	(.L_204 - .L_203)
	.align		4
.L_203:
        /*0484*/ 	.word	index@(_ZN7cutlass13device_kernelIN5flash11enable_sm90INS1_16FlashAttnFwdSm90INS1_25CollectiveMainloopFwdSm90ILi2EN4cute5tupleIJNS5_1CILi1EEES8_S8_EEENS6_IJNS7_ILi128EEENS7_ILi80EEENS7_ILi256EEEEEELi256ENS_6half_tEfNS_4arch4Sm90ELb1ELb0ELb1ELb0ELb1ELb0ELb0ELb1ELb1ELb1ELb1ELb0EEENS1_21CollectiveEpilogueFwdINS6_IJSA_SC_SB_EEES9_SE_SG_Li256ELb0ELb1ELb1ELb0EEENS1_19SingleTileSchedulerILb0ELb1ELb1ELi128EEEEEEEEEvNT_6ParamsE)
        /*0488*/ 	.word	0x00000000


	//----- nvinfo : EIATTR_MIN_STACK_SIZE
	.align		4
.L_204:
        /*048c*/ 	.byte	0x04, 0x12
        /*048e*/ 	.short	(.L_206 - .L_205)
	.align		4
.L_205:
        /*0490*/ 	.word	index@(_ZN7cutlass13device_kernelIN5flash11enable_sm90INS1_16FlashAttnFwdSm90INS1_25CollectiveMainloopFwdSm90ILi2EN4cute5tupleIJNS5_1CILi1EEES8_S8_EEENS6_IJNS7_ILi128EEENS7_ILi80EEENS7_ILi256EEEEEELi256ENS_6half_tEfNS_4arch4Sm90ELb1ELb0ELb1ELb1ELb1ELb0ELb0ELb1ELb1ELb1ELb1ELb0EEENS1_21CollectiveEpilogueFwdINS6_IJSA_SC_SB_EEES9_SE_SG_Li256ELb1ELb1ELb1ELb0EEENS1_36VarlenDynamicPersistentTileSchedulerILi128ELi80ELi256ELi128ELb1ELb1ELb1ELb1ELb1ELb1EEEEEEEEEvNT_6ParamsE)
        /*0494*/ 	.word	0x00000000


	//----- nvinfo : EIATTR_MIN_STACK_SIZE
	.align		4
.L_206:
        /*0498*/ 	.byte	0x04, 0x12
        /*049a*/ 	.short	(.L_208 - .L_207)
	.align		4
.L_207:
        /*049c*/ 	.word	index@(_ZN7cutlass13device_kernelIN5flash11enable_sm90INS1_16FlashAttnFwdSm90INS1_25CollectiveMainloopFwdSm90ILi2EN4cute5tupleIJNS5_1CILi1EEES8_S8_EEENS6_IJNS7_ILi128EEENS7_ILi80EEENS7_ILi256EEEEEELi256ENS_6half_tEfNS_4arch4Sm90ELb1ELb0ELb1ELb1ELb1ELb1ELb0ELb1ELb1ELb1ELb1ELb0EEENS1_21CollectiveEpilogueFwdINS6_IJSA_SC_SB_EEES9_SE_SG_Li256ELb1ELb1ELb1ELb0EEENS1_36VarlenDynamicPersistentTileSchedulerILi128ELi80ELi256ELi128ELb1ELb1ELb1ELb1ELb1ELb1EEEEEEEEEvNT_6ParamsE)
        /*04a0*/ 	.word	0x00000000


	//----- nvinfo : EIATTR_MIN_STACK_SIZE
	.align		4
.L_208:
        /*04a4*/ 	.byte	0x04, 0x12
        /*04a6*/ 	.short	(.L_210 - .L_209)
	.align		4
.L_209:
        /*04a8*/ 	.word	index@(_ZN7cutlass13device_kernelIN5flash11enable_sm90INS1_16FlashAttnFwdSm90INS1_25CollectiveMainloopFwdSm90ILi2EN4cute5tupleIJNS5_1CILi1EEES8_S8_EEENS6_IJNS7_ILi128EEENS7_ILi96EEENS7_ILi192EEEEEELi192ENS_6half_tEfNS_4arch4Sm90ELb0ELb0ELb1ELb0ELb1ELb0ELb0ELb1ELb1ELb1ELb1ELb0EEENS1_21CollectiveEpilogueFwdINS6_IJSA_SC_SB_EEES9_SE_SG_Li256ELb0ELb1ELb1ELb0EEENS1_19SingleTileSchedulerILb0ELb1ELb1ELi128EEEEEEEEEvNT_6ParamsE)
        /*04ac*/ 	.word	0x00000000


	//----- nvinfo : EIATTR_MIN_STACK_SIZE
	.align		4
.L_210:
        /*04b0*/ 	.byte	0x04, 0x12
        /*04b2*/ 	.short	(.L_212 - .L_211)
	.align		4
.L_211:
        /*04b4*/ 	.word	index@(_ZN7cutlass13device_kernelIN5flash11enable_sm90INS1_16FlashAttnFwdSm90INS1_25CollectiveMainloopFwdSm90ILi2EN4cute5tupleIJNS5_1CILi1EEES8_S8_EEENS6_IJNS7_ILi128EEENS7_ILi96EEENS7_ILi192EEEEEELi192ENS_6half_tEfNS_4arch4Sm90ELb0ELb0ELb1ELb1ELb1ELb0ELb0ELb1ELb1ELb1ELb1ELb0EEENS1_21CollectiveEpilogueFwdINS6_IJSA_SC_SB_EEES9_SE_SG_Li256ELb1ELb1ELb1ELb0EEENS1_36VarlenDynamicPersistentTileSchedulerILi128ELi96ELi256ELi128ELb1ELb1ELb1ELb0ELb1ELb1EEEEEEEEEvNT_6ParamsE)
        /*04b8*/ 	.word	0x00000000


	//----- nvinfo : EIATTR_MIN_STACK_SIZE
	.align		4
.L_212:
        /*04bc*/ 	.byte	0x04, 0x12
        /*04be*/ 	.short	(.L_214 - .L_213)
	.align		4
.L_213:
        /*04c0*/ 	.word	index@(_ZN7cutlass13device_kernelIN5flash11enable_sm90INS1_16FlashAttnFwdSm90INS1_25CollectiveMainloopFwdSm90ILi2EN4cute5tupleIJNS5_1CILi1EEES8_S8_EEENS6_IJNS7_ILi128EEENS7_ILi96EEENS7_ILi192EEEEEELi192ENS_6half_tEfNS_4arch4Sm90ELb0ELb0ELb1ELb1ELb1ELb1ELb0ELb1ELb1ELb1ELb1ELb0EEENS1_21CollectiveEpilogueFwdINS6_IJSA_SC_SB_EEES9_SE_SG_Li256ELb1ELb1ELb1ELb0EEENS1_36VarlenDynamicPersistentTileSchedulerILi128ELi96ELi256ELi128ELb1ELb1ELb1ELb0ELb1ELb1EEEEEEEEEvNT_6ParamsE)
        /*04c4*/ 	.word	0x00000000


	//----- nvinfo : EIATTR_MIN_STACK_SIZE
	.align		4
.L_214:
        /*04c8*/ 	.byte	0x04, 0x12
        /*04ca*/ 	.short	(.L_216 - .L_215)
	.align		4
.L_215:
        /*04cc*/ 	.word	index@(_ZN7cutlass13device_kernelIN5flash11enable_sm90INS1_16FlashAttnFwdSm90INS1_25CollectiveMainloopFwdSm90ILi2EN4cute5tupleIJNS5_1CILi1EEES8_S8_EEENS6_IJNS7_ILi128EEENS7_ILi96EEENS7_ILi192EEEEEELi192ENS_6half_tEfNS_4arch4Sm90ELb0ELb1ELb1ELb0ELb1ELb0ELb0ELb1ELb1ELb1ELb1ELb0EEENS1_21CollectiveEpilogueFwdINS6_IJSA_SC_SB_EEES9_SE_SG_Li256ELb0ELb1ELb1ELb0EEENS1_19SingleTileSchedulerILb0ELb1ELb1ELi128EEEEEEEEEvNT_6ParamsE)
        /*04d0*/ 	.word	0x00000000


	//----- nvinfo : EIATTR_MIN_STACK_SIZE
	.align		4
.L_216:
        /*04d4*/ 	.byte	0x04, 0x12
        /*04d6*/ 	.short	(.L_218 - .L_217)
	.align		4
.L_217:
        /*04d8*/ 	.word	index@(_ZN7cutlass13device_kernelIN5flash11enable_sm90INS1_16FlashAttnFwdSm90INS1_25CollectiveMainloopFwdSm90ILi2EN4cute5tupleIJNS5_1CILi1EEES8_S8_EEENS6_IJNS7_ILi128EEENS7_ILi96EEENS7_ILi192EEEEEELi192ENS_6half_tEfNS_4arch4Sm90ELb0ELb1ELb1ELb1ELb1ELb0ELb0ELb1ELb1ELb1ELb1ELb0EEENS1_21CollectiveEpilogueFwdINS6_IJSA_SC_SB_EEES9_SE_SG_Li256ELb1ELb1ELb1ELb0EEENS1_36VarlenDynamicPersistentTileSchedulerILi128ELi96ELi256ELi128ELb1ELb1ELb1ELb1ELb0ELb1EEEEEEEEEvNT_6ParamsE)
        /*04dc*/ 	.word	0x00000000


	//----- nvinfo : EIATTR_MIN_STACK_SIZE
	.align		4
.L_218:
        /*04e0*/ 	.byte	0x04, 0x12
        /*04e2*/ 	.short	(.L_220 - .L_219)
	.align		4
.L_219:
        /*04e4*/ 	.word	index@(_ZN7cutlass13device_kernelIN5flash11enable_sm90INS1_16FlashAttnFwdSm90INS1_25CollectiveMainloopFwdSm90ILi2EN4cute5tupleIJNS5_1CILi1EEES8_S8_EEENS6_IJNS7_ILi128EEENS7_ILi96EEENS7_ILi192EEEEEELi192ENS_6half_tEfNS_4arch4Sm90ELb0ELb1ELb1ELb1ELb1ELb1ELb0ELb1ELb1ELb1ELb1ELb0EEENS1_21CollectiveEpilogueFwdINS6_IJSA_SC_SB_EEES9_SE_SG_Li256ELb1ELb1ELb1ELb0EEENS1_36VarlenDynamicPersistentTileSchedulerILi128ELi96ELi256ELi128ELb1ELb1ELb1ELb1ELb0ELb1EEEEEEEEEvNT_6ParamsE)
        /*04e8*/ 	.word	0x00000000


	//----- nvinfo : EIATTR_MIN_STACK_SIZE
	.align		4
.L_220:
        /*04ec*/ 	.byte	0x04, 0x12
        /*04ee*/ 	.short	(.L_222 - .L_221)
	.align		4
.L_221:
        /*04f0*/ 	.word	index@(_ZN7cutlass13device_kernelIN5flash11enable_sm90INS1_16FlashAttnFwdSm90INS1_25CollectiveMainloopFwdSm90ILi2EN4cute5tupleIJNS5_1CILi1EEES8_S8_EEENS6_IJNS7_ILi128EEENS7_ILi96EEENS7_ILi192EEEEEELi192ENS_6half_tEfNS_4arch4Sm90ELb1ELb0ELb1ELb0ELb1ELb0ELb0ELb1ELb1ELb1ELb1ELb0EEENS1_21CollectiveEpilogueFwdINS6_IJSA_SC_SB_EEES9_SE_SG_Li256ELb0ELb1ELb1ELb0EEENS1_19SingleTileSchedulerILb0ELb1ELb1ELi128EEEEEEEEEvNT_6ParamsE)
        /*04f4*/ 	.word	0x00000000


	//----- nvinfo : EIATTR_MIN_STACK_SIZE
	.align		4
.L_222:
        /*04f8*/ 	.byte	0x04, 0x12
        /*04fa*/ 	.short	(.L_224 - .L_223)
	.align		4
.L_223:
        /*04fc*/ 	.word	index@(_ZN7cutlass13device_kernelIN5flash11enable_sm90INS1_16FlashAttnFwdSm90INS1_25CollectiveMainloopFwdSm90ILi2EN4cute5tupleIJNS5_1CILi1EEES8_S8_EEENS6_IJNS7_ILi128EEENS7_ILi96EEENS7_ILi192EEEEEELi192ENS_6half_tEfNS_4arch4Sm90ELb1ELb0ELb1ELb1ELb1ELb0ELb0ELb1ELb1ELb1ELb1ELb0EEENS1_21CollectiveEpilogueFwdINS6_IJSA_SC_SB_EEES9_SE_SG_Li256ELb1ELb1ELb1ELb0EEENS1_36VarlenDynamicPersistentTileSchedulerILi128ELi96ELi256ELi128ELb1ELb1ELb1ELb1ELb1ELb1EEEEEEEEEvNT_6ParamsE)
        /*0500*/ 	.word	0x00000000


	//----- nvinfo : EIATTR_MIN_STACK_SIZE
	.align		4
.L_224:
        /*0504*/ 	.byte	0x04, 0x12
        /*0506*/ 	.short	(.L_226 - .L_225)
	.align		4
.L_225:
        /*0508*/ 	.word	index@(_ZN7cutlass13device_kernelIN5flash11enable_sm90INS1_16FlashAttnFwdSm90INS1_25CollectiveMainloopFwdSm90ILi2EN4cute5tupleIJNS5_1CILi1EEES8_S8_EEENS6_IJNS7_ILi128EEENS7_ILi96EEENS7_ILi192EEEEEELi192ENS_6half_tEfNS_4arch4Sm90ELb1ELb0ELb1ELb1ELb1ELb1ELb0ELb1ELb1ELb1ELb1ELb0EEENS1_21CollectiveEpilogueFwdINS6_IJSA_SC_SB_EEES9_SE_SG_Li256ELb1ELb1ELb1ELb0EEENS1_36VarlenDynamicPersistentTileSchedulerILi128ELi96ELi256ELi128ELb1ELb1ELb1ELb1ELb1ELb1EEEEEEEEEvNT_6ParamsE)
        /*050c*/ 	.word	0x00000000


	//----- nvinfo : EIATTR_MIN_STACK_SIZE
	.align		4
.L_226:
        /*0510*/ 	.byte	0x04, 0x12
        /*0512*/ 	.short	(.L_228 - .L_227)
	.align		4
.L_227:
        /*0514*/ 	.word	index@(_ZN7cutlass13device_kernelIN5flash11enable_sm90INS1_16FlashAttnFwdSm90INS1_25CollectiveMainloopFwdSm90ILi2EN4cute5tupleIJNS5_1CILi1EEES8_S8_EEENS6_IJNS7_ILi128EEESA_SA_EEELi128ENS_6half_tEfNS_4arch4Sm90ELb0ELb0ELb1ELb0ELb1ELb0ELb0ELb1ELb1ELb1ELb1ELb0EEENS1_21CollectiveEpilogueFwdISB_S9_SC_SE_Li256ELb0ELb1ELb1ELb0EEENS1_19SingleTileSchedulerILb0ELb1ELb1ELi128EEEEEEEEEvNT_6ParamsE)
        /*0518*/ 	.word	0x00000000


	//----- nvinfo : EIATTR_MIN_STACK_SIZE
	.align		4
.L_228:
        /*051c*/ 	.byte	0x04, 0x12
        /*051e*/ 	.short	(.L_230 - .L_229)
	.align		4
.L_229:
        /*0520*/ 	.word	index@(_ZN7cutlass13device_kernelIN5flash11enable_sm90INS1_16FlashAttnFwdSm90INS1_25CollectiveMainloopFwdSm90ILi2EN4cute5tupleIJNS5_1CILi1EEES8_S8_EEENS6_IJNS7_ILi128EEESA_SA_EEELi128ENS_6half_tEfNS_4arch4Sm90ELb0ELb0ELb1ELb1ELb1ELb0ELb0ELb1ELb1ELb1ELb1ELb0EEENS1_21CollectiveEpilogueFwdISB_S9_SC_SE_Li256ELb1ELb1ELb1ELb0EEENS1_36VarlenDynamicPersistentTileSchedulerILi128ELi128ELi256ELi128ELb1ELb1ELb1ELb0ELb1ELb1EEEEEEEEEvNT_6ParamsE)
        /*0524*/ 	.word	0x00000000


	//----- nvinfo : EIATTR_MIN_STACK_SIZE
	.align		4
.L_230:
        /*0528*/ 	.byte	0x04, 0x12
        /*052a*/ 	.short	(.L_232 - .L_231)
	.align		4
.L_231:
        /*052c*/ 	.word	index@(_ZN7cutlass13device_kernelIN5flash11enable_sm90INS1_16FlashAttnFwdSm90INS1_25CollectiveMainloopFwdSm90ILi2EN4cute5tupleIJNS5_1CILi1EEES8_S8_EEENS6_IJNS7_ILi128EEESA_SA_EEELi128ENS_6half_tEfNS_4arch4Sm90ELb0ELb0ELb1ELb1ELb1ELb1ELb0ELb1ELb1ELb1ELb1ELb0EEENS1_21CollectiveEpilogueFwdISB_S9_SC_SE_Li256ELb1ELb1ELb1ELb0EEENS1_36VarlenDynamicPersistentTileSchedulerILi128ELi128ELi256ELi128ELb1ELb1ELb1ELb0ELb1ELb1EEEEEEEEEvNT_6ParamsE)
        /*0530*/ 	.word	0x00000000


	//----- nvinfo : EIATTR_MIN_STACK_SIZE
	.align		4
.L_232:
        /*0534*/ 	.byte	0x04, 0x12
        /*0536*/ 	.short	(.L_234 - .L_233)
	.align		4
.L_233:
        /*0538*/ 	.word	index@(_ZN7cutlass13device_kernelIN5flash11enable_sm90INS1_16FlashAttnFwdSm90INS1_25CollectiveMainloopFwdSm90ILi2EN4cute5tupleIJNS5_1CILi1EEES8_S8_EEENS6_IJNS7_ILi128EEESA_SA_EEELi128ENS_6half_tEfNS_4arch4Sm90ELb0ELb1ELb1ELb0ELb1ELb0ELb0ELb1ELb1ELb1ELb1ELb0EEENS1_21CollectiveEpilogueFwdISB_S9_SC_SE_Li256ELb0ELb1ELb1ELb0EEENS1_19SingleTileSchedulerILb0ELb1ELb1ELi128EEEEEEEEEvNT_6ParamsE)
        /*053c*/ 	.word	0x00000000


	//----- nvinfo : EIATTR_MIN_STACK_SIZE
	.align		4
.L_234:
        /*0540*/ 	.byte	0x04, 0x12
        /*0542*/ 	.short	(.L_236 - .L_235)
	.align		4
.L_235:
        /*0544*/ 	.word	index@(_ZN7cutlass13device_kernelIN5flash11enable_sm90INS1_16FlashAttnFwdSm90INS1_25CollectiveMainloopFwdSm90ILi2EN4cute5tupleIJNS5_1CILi1EEES8_S8_EEENS6_IJNS7_ILi128EEESA_SA_EEELi128ENS_6half_tEfNS_4arch4Sm90ELb0ELb1ELb1ELb1ELb1ELb0ELb0ELb1ELb1ELb1ELb1ELb0EEENS1_21CollectiveEpilogueFwdISB_S9_SC_SE_Li256ELb1ELb1ELb1ELb0EEENS1_36VarlenDynamicPersistentTileSchedulerILi128ELi128ELi256ELi128ELb1ELb1ELb1ELb1ELb0ELb1EEEEEEEEEvNT_6ParamsE)
        /*0548*/ 	.word	0x00000000


	//----- nvinfo : EIATTR_MIN_STACK_SIZE
	.align		4
.L_236:
        /*054c*/ 	.byte	0x04, 0x12
        /*054e*/ 	.short	(.L_238 - .L_237)
	.align		4
.L_237:
        /*0550*/ 	.word	index@(_ZN7cutlass13device_kernelIN5flash11enable_sm90INS1_16FlashAttnFwdSm90INS1_25CollectiveMainloopFwdSm90ILi2EN4cute5tupleIJNS5_1CILi1EEES8_S8_EEENS6_IJNS7_ILi128EEESA_SA_EEELi128ENS_6half_tEfNS_4arch4Sm90ELb0ELb1ELb1ELb1ELb1ELb1ELb0ELb1ELb1ELb1ELb1ELb0EEENS1_21CollectiveEpilogueFwdISB_S9_SC_SE_Li256ELb1ELb1ELb1ELb0EEENS1_36VarlenDynamicPersistentTileSchedulerILi128ELi128ELi256ELi128ELb1ELb1ELb1ELb1ELb0ELb1EEEEEEEEEvNT_6ParamsE)
        /*0554*/ 	.word	0x00000000


	//----- nvinfo : EIATTR_MIN_STACK_SIZE
	.align		4
.L_238:
        /*0558*/ 	.byte	0x04, 0x12
        /*055a*/ 	.short	(.L_240 - .L_239)
	.align		4
.L_239:
        /*055c*/ 	.word	index@(_ZN7cutlass13device_kernelIN5flash11enable_sm90INS1_16FlashAttnFwdSm90INS1_25CollectiveMainloopFwdSm90ILi2EN4cute5tupleIJNS5_1CILi1EEES8_S8_EEENS6_IJNS7_ILi128EEESA_SA_EEELi128ENS_6half_tEfNS_4arch4Sm90ELb1ELb0ELb1ELb0ELb1ELb0ELb0ELb1ELb1ELb1ELb1ELb0EEENS1_21CollectiveEpilogueFwdISB_S9_SC_SE_Li256ELb0ELb1ELb1ELb0EEENS1_19SingleTileSchedulerILb0ELb1ELb1ELi128EEEEEEEEEvNT_6ParamsE)
        /*0560*/ 	.word	0x00000000


	//----- nvinfo : EIATTR_MIN_STACK_SIZE
	.align		4
.L_240:
        /*0564*/ 	.byte	0x04, 0x12
        /*0566*/ 	.short	(.L_242 - .L_241)
	.align		4
.L_241:
        /*0568*/ 	.word	index@(_ZN7cutlass13device_kernelIN5flash11enable_sm90INS1_16FlashAttnFwdSm90INS1_25CollectiveMainloopFwdSm90ILi2EN4cute5tupleIJNS5_1CILi1EEES8_S8_EEENS6_IJNS7_ILi128EEESA_SA_EEELi128ENS_6half_tEfNS_4arch4Sm90ELb1ELb0ELb1ELb1ELb1ELb0ELb0ELb1ELb1ELb1ELb1ELb0EEENS1_21CollectiveEpilogueFwdISB_S9_SC_SE_Li256ELb1ELb1ELb1ELb0EEENS1_36VarlenDynamicPersistentTileSchedulerILi128ELi128ELi256ELi128ELb1ELb1ELb1ELb1ELb1ELb1EEEEEEEEEvNT_6ParamsE)
        /*056c*/ 	.word	0x00000000


	//----- nvinfo : EIATTR_MIN_STACK_SIZE
	.align		4
.L_242:
        /*0570*/ 	.byte	0x04, 0x12
        /*0572*/ 	.short	(.L_244 - .L_243)
	.align		4
.L_243:
        /*0574*/ 	.word	index@(_ZN7cutlass13device_kernelIN5flash11enable_sm90INS1_16FlashAttnFwdSm90INS1_25CollectiveMainloopFwdSm90ILi2EN4cute5tupleIJNS5_1CILi1EEES8_S8_EEENS6_IJNS7_ILi128EEESA_SA_EEELi128ENS_6half_tEfNS_4arch4Sm90ELb1ELb0ELb1ELb1ELb1ELb1ELb0ELb1ELb1ELb1ELb1ELb0EEENS1_21CollectiveEpilogueFwdISB_S9_SC_SE_Li256ELb1ELb1ELb1ELb0EEENS1_36VarlenDynamicPersistentTileSchedulerILi128ELi128ELi256ELi128ELb1ELb1ELb1ELb1ELb1ELb1EEEEEEEEEvNT_6ParamsE)
        /*0578*/ 	.word	0x00000000


	//----- nvinfo : EIATTR_MIN_STACK_SIZE
	.align		4
.L_244:
        /*057c*/ 	.byte	0x04, 0x12
        /*057e*/ 	.short	(.L_246 - .L_245)
	.align		4
.L_245:
        /*0580*/ 	.word	index@(_ZN7cutlass13device_kernelIN5flash11enable_sm90INS1_16FlashAttnFwdSm90INS1_25CollectiveMainloopFwdSm90ILi2EN4cute5tupleIJNS5_1CILi1EEES8_S8_EEENS6_IJNS7_ILi192EEENS7_ILi128EEENS7_ILi96EEEEEELi96ENS_6half_tEfNS_4arch4Sm90ELb0ELb0ELb1ELb0ELb1ELb0ELb0ELb0ELb1ELb1ELb1ELb0EEENS1_21CollectiveEpilogueFwdINS6_IJSA_SC_SB_EEES9_SE_SG_Li384ELb0ELb1ELb1ELb0EEENS1_19SingleTileSchedulerILb0ELb1ELb1ELi192EEEEEEEEEvNT_6ParamsE)
        /*0584*/ 	.word	0x00000000


	//----- nvinfo : EIATTR_MIN_STACK_SIZE
	.align		4
.L_246:
        /*0588*/ 	.byte	0x04, 0x12
        /*058a*/ 	.short	(.L_248 - .L_247)
	.align		4
.L_247:
        /*058c*/ 	.word	index@(_ZN7cutlass13device_kernelIN5flash11enable_sm90INS1_16FlashAttnFwdSm90INS1_25CollectiveMainloopFwdSm90ILi2EN4cute5tupleIJNS5_1CILi1EEES8_S8_EEENS6_IJNS7_ILi192EEENS7_ILi128EEENS7_ILi96EEEEEELi96ENS_6half_tEfNS_4arch4Sm90ELb0ELb0ELb1ELb1ELb1ELb0ELb0ELb0ELb1ELb1ELb1ELb0EEENS1_21CollectiveEpilogueFwdINS6_IJSA_SC_SB_EEES9_SE_SG_Li384ELb1ELb1ELb1ELb0EEENS1_36VarlenDynamicPersistentTileSchedulerILi192ELi128ELi384ELi128ELb1ELb1ELb1ELb0ELb1ELb1EEEEEEEEEvNT_6ParamsE)
        /*0590*/ 	.word	0x00000000


	//----- nvinfo : EIATTR_MIN_STACK_SIZE
	.align		4
.L_248:
        /*0594*/ 	.byte	0x04, 0x12
        /*0596*/ 	.short	(.L_250 - .L_249)
	.align		4
.L_249:
        /*0598*/ 	.word	index@(_ZN7cutlass13device_kernelIN5flash11enable_sm90INS1_16FlashAttnFwdSm90INS1_25CollectiveMainloopFwdSm90ILi2EN4cute5tupleIJNS5_1CILi1EEES8_S8_EEENS6_IJNS7_ILi192EEENS7_ILi128EEENS7_ILi96EEEEEELi96ENS_6half_tEfNS_4arch4Sm90ELb0ELb0ELb1ELb1ELb1ELb1ELb0ELb0ELb1ELb1ELb1ELb0EEENS1_21CollectiveEpilogueFwdINS6_IJSA_SC_SB_EEES9_SE_SG_Li384ELb1ELb1ELb1ELb0EEENS1_36VarlenDynamicPersistentTileSchedulerILi192ELi128ELi384ELi128ELb1ELb1ELb1ELb0ELb1ELb1EEEEEEEEEvNT_6ParamsE)
        /*059c*/ 	.word	0x00000000


	//----- nvinfo : EIATTR_MIN_STACK_SIZE
	.align		4
.L_250:
        /*05a0*/ 	.byte	0x04, 0x12
        /*05a2*/ 	.short	(.L_252 - .L_251)
	.align		4
.L_251:
        /*05a4*/ 	.word	index@(_ZN7cutlass13device_kernelIN5flash11enable_sm90INS1_16FlashAttnFwdSm90INS1_25CollectiveMainloopFwdSm90ILi2EN4cute5tupleIJNS5_1CILi1EEES8_S8_EEENS6_IJNS7_ILi192EEENS7_ILi128EEENS7_ILi96EEEEEELi96ENS_6half_tEfNS_4arch4Sm90ELb0ELb1ELb1ELb0ELb1ELb0ELb0ELb0ELb1ELb1ELb1ELb0EEENS1_21CollectiveEpilogueFwdINS6_IJSA_SC_SB_EEES9_SE_SG_Li384ELb0ELb1ELb1ELb0EEENS1_19SingleTileSchedulerILb0ELb1ELb1ELi192EEEEEEEEEvNT_6ParamsE)
        /*05a8*/ 	.word	0x00000000


	//----- nvinfo : EIATTR_MIN_STACK_SIZE
	.align		4
.L_252:
        /*05ac*/ 	.byte	0x04, 0x12
        /*05ae*/ 	.short	(.L_254 - .L_253)
	.align		4
.L_253:
        /*05b0*/ 	.word	index@(_ZN7cutlass13device_kernelIN5flash11enable_sm90INS1_16FlashAttnFwdSm90INS1_25CollectiveMainloopFwdSm90ILi2EN4cute5tupleIJNS5_1CILi1EEES8_S8_EEENS6_IJNS7_ILi192EEENS7_ILi128EEENS7_ILi96EEEEEELi96ENS_6half_tEfNS_4arch4Sm90ELb0ELb1ELb1ELb1ELb1ELb0ELb0ELb0ELb1ELb1ELb1ELb0EEENS1_21CollectiveEpilogueFwdINS6_IJSA_SC_SB_EEES9_SE_SG_Li384ELb1ELb1ELb1ELb0EEENS1_36VarlenDynamicPersistentTileSchedulerILi192ELi128ELi384ELi128ELb1ELb1ELb1ELb1ELb0ELb1EEEEEEEEEvNT_6ParamsE)
        /*05b4*/ 	.word	0x00000000


	//----- nvinfo : EIATTR_MIN_STACK_SIZE
	.align		4
.L_254:
        /*05b8*/ 	.byte	0x04, 0x12
        /*05ba*/ 	.short	(.L_256 - .L_255)
	.align		4
.L_255:
        /*05bc*/ 	.word	index@(_ZN7cutlass13device_kernelIN5flash11enable_sm90INS1_16FlashAttnFwdSm90INS1_25CollectiveMainloopFwdSm90ILi2EN4cute5tupleIJNS5_1CILi1EEES8_S8_EEENS6_IJNS7_ILi192EEENS7_ILi128EEENS7_ILi96EEEEEELi96ENS_6half_tEfNS_4arch4Sm90ELb0ELb1ELb1ELb1ELb1ELb1ELb0ELb0ELb1ELb1ELb1ELb0EEENS1_21CollectiveEpilogueFwdINS6_IJSA_SC_SB_EEES9_SE_SG_Li384ELb1ELb1ELb1ELb0EEENS1_36VarlenDynamicPersistentTileSchedulerILi192ELi128ELi384ELi128ELb1ELb1ELb1ELb1ELb0ELb1EEEEEEEEEvNT_6ParamsE)
        /*05c0*/ 	.word	0x00000000


	//----- nvinfo : EIATTR_MIN_STACK_SIZE
	.align		4
.L_256:
        /*05c4*/ 	.byte	0x04, 0x12
        /*05c6*/ 	.short	(.L_258 - .L_257)
	.align		4
.L_257:
        /*05c8*/ 	.word	index@(_ZN7cutlass13device_kernelIN5flash11enable_sm90INS1_16FlashAttnFwdSm90INS1_25CollectiveMainloopFwdSm90ILi2EN4cute5tupleIJNS5_1CILi1EEES8_S8_EEENS6_IJNS7_ILi192EEENS7_ILi128EEENS7_ILi96EEEEEELi96ENS_6half_tEfNS_4arch4Sm90ELb1ELb0ELb1ELb0ELb1ELb0ELb0ELb0ELb1ELb1ELb1ELb0EEENS1_21CollectiveEpilogueFwdINS6_IJSA_SC_SB_EEES9_SE_SG_Li384ELb0ELb1ELb1ELb0EEENS1_19SingleTileSchedulerILb0ELb1ELb1ELi192EEEEEEEEEvNT_6ParamsE)
        /*05cc*/ 	.word	0x00000000


	//----- nvinfo : EIATTR_MIN_STACK_SIZE
	.align		4
.L_258:
        /*05d0*/ 	.byte	0x04, 0x12
        /*05d2*/ 	.short	(.L_260 - .L_259)
	.align		4
.L_259:
        /*05d4*/ 	.word	index@(_ZN7cutlass13device_kernelIN5flash11enable_sm90INS1_16FlashAttnFwdSm90INS1_25CollectiveMainloopFwdSm90ILi2EN4cute5tupleIJNS5_1CILi1EEES8_S8_EEENS6_IJNS7_ILi192EEENS7_ILi128EEENS7_ILi96EEEEEELi96ENS_6half_tEfNS_4arch4Sm90ELb1ELb0ELb1ELb1ELb1ELb0ELb0ELb0ELb1ELb1ELb1ELb0EEENS1_21CollectiveEpilogueFwdINS6_IJSA_SC_SB_EEES9_SE_SG_Li384ELb1ELb1ELb1ELb0EEENS1_36VarlenDynamicPersistentTileSchedulerILi192ELi128ELi384ELi128ELb1ELb1ELb1ELb1ELb1ELb1EEEEEEEEEvNT_6ParamsE)
        /*05d8*/ 	.word	0x00000000


	//----- nvinfo : EIATTR_MIN_STACK_SIZE
	.align		4
.L_260:
        /*05dc*/ 	.byte	0x04, 0x12
        /*05de*/ 	.short	(.L_262 - .L_261)
	.align		4
.L_261:
        /*05e0*/ 	.word	index@(_ZN7cutlass13device_kernelIN5flash11enable_sm90INS1_16FlashAttnFwdSm90INS1_25CollectiveMainloopFwdSm90ILi2EN4cute5tupleIJNS5_1CILi1EEES8_S8_EEENS6_IJNS7_ILi192EEENS7_ILi128EEENS7_ILi96EEEEEELi96ENS_6half_tEfNS_4arch4Sm90ELb1ELb0ELb1ELb1ELb1ELb1ELb0ELb0ELb1ELb1ELb1ELb0EEENS1_21CollectiveEpilogueFwdINS6_IJSA_SC_SB_EEES9_SE_SG_Li384ELb1ELb1ELb1ELb0EEENS1_36VarlenDynamicPersistentTileSchedulerILi192ELi128ELi384ELi128ELb1ELb1ELb1ELb1ELb1ELb1EEEEEEEEEvNT_6ParamsE)
        /*05e4*/ 	.word	0x00000000


	//----- nvinfo : EIATTR_MIN_STACK_SIZE
	.align		4
.L_262:
        /*05e8*/ 	.byte	0x04, 0x12
        /*05ea*/ 	.short	(.L_264 - .L_263)
	.align		4
.L_263:
        /*05ec*/ 	.word	index@(_ZN7cutlass13device_kernelIN5flash11enable_sm90INS1_16FlashAttnFwdSm90INS1_25CollectiveMainloopFwdSm90ILi2EN4cute5tupleIJNS5_1CILi1EEES8_S8_EEENS6_IJNS7_ILi192EEENS7_ILi128EEENS7_ILi64EEEEEELi64ENS_6half_tEfNS_4arch4Sm90ELb0ELb0ELb1ELb0ELb1ELb0ELb0ELb1ELb1ELb1ELb1ELb0EEENS1_21CollectiveEpilogueFwdINS6_IJSA_SC_SB_EEES9_SE_SG_Li384ELb0ELb1ELb1ELb0EEENS1_19SingleTileSchedulerILb0ELb1ELb1ELi192EEEEEEEEEvNT_6ParamsE)
        /*05f0*/ 	.word	0x00000000


	//----- nvinfo : EIATTR_MIN_STACK_SIZE
	.align		4
.L_264:
        /*05f4*/ 	.byte	0x04, 0x12
        /*05f6*/ 	.short	(.L_266 - .L_265)
	.align		4
.L_265:
        /*05f8*/ 	.word	index@(_ZN7cutlass13device_kernelIN5flash11enable_sm90INS1_16FlashAttnFwdSm90INS1_25CollectiveMainloopFwdSm90ILi2EN4cute5tupleIJNS5_1CILi1EEES8_S8_EEENS6_IJNS7_ILi192EEENS7_ILi128EEENS7_ILi64EEEEEELi64ENS_6half_tEfNS_4arch4Sm90ELb0ELb0ELb1ELb1ELb1ELb0ELb0ELb1ELb1ELb1ELb1ELb0EEENS1_21CollectiveEpilogueFwdINS6_IJSA_SC_SB_EEES9_SE_SG_Li384ELb1ELb1ELb1ELb0EEENS1_36VarlenDynamicPersistentTileSchedulerILi192ELi128ELi384ELi128ELb1ELb1ELb1ELb0ELb1ELb1EEEEEEEEEvNT_6ParamsE)
        /*05fc*/ 	.word	0x00000000


	//----- nvinfo : EIATTR_MIN_STACK_SIZE
	.align		4
.L_266:
        /*0600*/ 	.byte	0x04, 0x12
        /*0602*/ 	.short	(.L_268 - .L_267)
	.align		4
.L_267:
        /*0604*/ 	.word	index@(_ZN7cutlass13device_kernelIN5flash11enable_sm90INS1_16FlashAttnFwdSm90INS1_25CollectiveMainloopFwdSm90ILi2EN4cute5tupleIJNS5_1CILi1EEES8_S8_EEENS6_IJNS7_ILi192EEENS7_ILi128EEENS7_ILi64EEEEEELi64ENS_6half_tEfNS_4arch4Sm90ELb0ELb0ELb1ELb1ELb1ELb1ELb0ELb1ELb1ELb1ELb1ELb0EEENS1_21CollectiveEpilogueFwdINS6_IJSA_SC_SB_EEES9_SE_SG_Li384ELb1ELb1ELb1ELb0EEENS1_36VarlenDynamicPersistentTileSchedulerILi192ELi128ELi384ELi128ELb1ELb1ELb1ELb0ELb1ELb1EEEEEEEEEvNT_6ParamsE)
        /*0608*/ 	.word	0x00000000


	//----- nvinfo : EIATTR_MIN_STACK_SIZE
	.align		4
.L_268:
        /*060c*/ 	.byte	0x04, 0x12
        /*060e*/ 	.short	(.L_270 - .L_269)
	.align		4
.L_269:
        /*0610*/ 	.word	index@(_ZN7cutlass13device_kernelIN5flash11enable_sm90INS1_16FlashAttnFwdSm90INS1_25CollectiveMainloopFwdSm90ILi2EN4cute5tupleIJNS5_1CILi1EEES8_S8_EEENS6_IJNS7_ILi192EEENS7_ILi128EEENS7_ILi64EEEEEELi64ENS_6half_tEfNS_4arch4Sm90ELb0ELb1ELb1ELb0ELb1ELb0ELb0ELb1ELb1ELb1ELb1ELb0EEENS1_21CollectiveEpilogueFwdINS6_IJSA_SC_SB_EEES9_SE_SG_Li384ELb0ELb1ELb1ELb0EEENS1_19SingleTileSchedulerILb0ELb1ELb1ELi192EEEEEEEEEvNT_6ParamsE)
        /*0614*/ 	.word	0x00000000


	//----- nvinfo : EIATTR_MIN_STACK_SIZE
	.align		4
.L_270:
        /*0618*/ 	.byte	0x04, 0x12
        /*061a*/ 	.short	(.L_272 - .L_271)
	.align		4
.L_271:
        /*061c*/ 	.word	index@(_ZN7cutlass13device_kernelIN5flash11enable_sm90INS1_16FlashAttnFwdSm90INS1_25CollectiveMainloopFwdSm90ILi2EN4cute5tupleIJNS5_1CILi1EEES8_S8_EEENS6_IJNS7_ILi192EEENS7_ILi128EEENS7_ILi64EEEEEELi64ENS_6half_tEfNS_4arch4Sm90ELb0ELb1ELb1ELb1ELb1ELb0ELb0ELb1ELb1ELb1ELb1ELb0EEENS1_21CollectiveEpilogueFwdINS6_IJSA_SC_SB_EEES9_SE_SG_Li384ELb1ELb1ELb1ELb0EEENS1_36VarlenDynamicPersistentTileSchedulerILi192ELi128ELi384ELi128ELb1ELb1ELb1ELb1ELb0ELb1EEEEEEEEEvNT_6ParamsE)
        /*0620*/ 	.word	0x00000000


	//----- nvinfo : EIATTR_MIN_STACK_SIZE
	.align		4
.L_272:
        /*0624*/ 	.byte	0x04, 0x12
        /*0626*/ 	.short	(.L_274 - .L_273)
	.align		4
.L_273:
        /*0628*/ 	.word	index@(_ZN7cutlass13device_kernelIN5flash11enable_sm90INS1_16FlashAttnFwdSm90INS1_25CollectiveMainloopFwdSm90ILi2EN4cute5tupleIJNS5_1CILi1EEES8_S8_EEENS6_IJNS7_ILi192EEENS7_ILi128EEENS7_ILi64EEEEEELi64ENS_6half_tEfNS_4arch4Sm90ELb0ELb1ELb1ELb1ELb1ELb1ELb0ELb1ELb1ELb1ELb1ELb0EEENS1_21CollectiveEpilogueFwdINS6_IJSA_SC_SB_EEES9_SE_SG_Li384ELb1ELb1ELb1ELb0EEENS1_36VarlenDynamicPersistentTileSchedulerILi192ELi128ELi384ELi128ELb1ELb1ELb1ELb1ELb0ELb1EEEEEEEEEvNT_6ParamsE)
        /*062c*/ 	.word	0x00000000


	//----- nvinfo : EIATTR_MIN_STACK_SIZE
	.align		4
.L_274:
        /*0630*/ 	.byte	0x04, 0x12
        /*0632*/ 	.short	(.L_276 - .L_275)
	.align		4
.L_275:
        /*0634*/ 	.word	index@(_ZN7cutlass13device_kernelIN5flash11enable_sm90INS1_16FlashAttnFwdSm90INS1_25CollectiveMainloopFwdSm90ILi2EN4cute5tupleIJNS5_1CILi1EEES8_S8_EEENS6_IJNS7_ILi192EEENS7_ILi128EEENS7_ILi64EEEEEELi64ENS_6half_tEfNS_4arch4Sm90ELb1ELb0ELb1ELb0ELb1ELb0ELb0ELb1ELb1ELb1ELb1ELb0EEENS1_21CollectiveEpilogueFwdINS6_IJSA_SC_SB_EEES9_SE_SG_Li384ELb0ELb1ELb1ELb0EEENS1_19SingleTileSchedulerILb0ELb1ELb1ELi192EEEEEEEEEvNT_6ParamsE)
        /*0638*/ 	.word	0x00000000


	//----- nvinfo : EIATTR_MIN_STACK_SIZE
	.align		4
.L_276:
        /*063c*/ 	.byte	0x04, 0x12
        /*063e*/ 	.short	(.L_278 - .L_277)
	.align		4
.L_277:
        /*0640*/ 	.word	index@(_ZN7cutlass13device_kernelIN5flash11enable_sm90INS1_16FlashAttnFwdSm90INS1_25CollectiveMainloopFwdSm90ILi2EN4cute5tupleIJNS5_1CILi1EEES8_S8_EEENS6_IJNS7_ILi192EEENS7_ILi128EEENS7_ILi64EEEEEELi64ENS_6half_tEfNS_4arch4Sm90ELb1ELb0ELb1ELb1ELb1ELb0ELb0ELb1ELb1ELb1ELb1ELb0EEENS1_21CollectiveEpilogueFwdINS6_IJSA_SC_SB_EEES9_SE_SG_Li384ELb1ELb1ELb1ELb0EEENS1_36VarlenDynamicPersistentTileSchedulerILi192ELi128ELi384ELi128ELb1ELb1ELb1ELb1ELb1ELb1EEEEEEEEEvNT_6ParamsE)
        /*0644*/ 	.word	0x00000000


	//----- nvinfo : EIATTR_MIN_STACK_SIZE
	.align		4
.L_278:
        /*0648*/ 	.byte	0x04, 0x12
        /*064a*/ 	.short	(.L_280 - .L_279)
	.align		4
.L_279:
        /*064c*/ 	.word	index@(_ZN7cutlass13device_kernelIN5flash11enable_sm90INS1_16FlashAttnFwdSm90INS1_25CollectiveMainloopFwdSm90ILi2EN4cute5tupleIJNS5_1CILi1EEES8_S8_EEENS6_IJNS7_ILi192EEENS7_ILi128EEENS7_ILi64EEEEEELi64ENS_6half_tEfNS_4arch4Sm90ELb1ELb0ELb1ELb1ELb1ELb1ELb0ELb1ELb1ELb1ELb1ELb0EEENS1_21CollectiveEpilogueFwdINS6_IJSA_SC_SB_EEES9_SE_SG_Li384ELb1ELb1ELb1ELb0EEENS1_36VarlenDynamicPersistentTileSchedulerILi192ELi128ELi384ELi128ELb1ELb1ELb1ELb1ELb1ELb1EEEEEEEEEvNT_6ParamsE)
        /*0650*/ 	.word	0x00000000
.L_280:


//--------------------- .nv.compat                --------------------------
	.section	.nv.compat,"",@"SHT_CUDA_COMPAT_INFO"
	.align	4
        /*0000*/ 	.byte	0x02, 0x09, 0x01, 0x00, 0x02, 0x02, 0x01, 0x00, 0x02, 0x05, 0x05, 0x00, 0x03, 0x07, 0x01, 0x01
        /*0010*/ 	.byte	0x02, 0x03, 0x00, 0x00, 0x02, 0x06, 0x01, 0x00, 0x04, 0x0b, 0x08, 0x00, 0x00, 0x00, 0x00, 0x00
        /*0020*/ 	.byte	0x00, 0x00, 0x00, 0x00


//--------------------- .nv.info._ZN7cutlass13device_kernelIN5flash11enable_sm90INS1_16FlashAttnFwdSm90INS1_25CollectiveMainloopFwdSm90ILi2EN4cute5tupleIJNS5_1CILi1EEES8_S8_EEENS6_IJNS7_ILi128EEENS7_ILi80EEENS7_ILi256EEEEEELi256ENS_6half_tEfNS_4arch4Sm90ELb0ELb0ELb1ELb0ELb1ELb0ELb0ELb1ELb1ELb1ELb1ELb0EEENS1_21CollectiveEpilogueFwdINS6_IJSA_SC_SB_EEES9_SE_SG_Li256ELb0ELb1ELb1ELb0EEENS1_19SingleTileSchedulerILb0ELb1ELb1ELi128EEEEEEEEEvNT_6ParamsE --------------------------
	.section	.nv.info._ZN7cutlass13device_kernelIN5flash11enable_sm90INS1_16FlashAttnFwdSm90INS1_25CollectiveMainloopFwdSm90ILi2EN4cute5tupleIJNS5_1CILi1EEES8_S8_EEENS6_IJNS7_ILi128EEENS7_ILi80EEENS7_ILi256EEEEEELi256ENS_6half_tEfNS_4arch4Sm90ELb0ELb0ELb1ELb0ELb1ELb0ELb0ELb1ELb1ELb1ELb1ELb0EEENS1_21CollectiveEpilogueFwdINS6_IJSA_SC_SB_EEES9_SE_SG_Li256ELb0ELb1ELb1ELb0EEENS1_19SingleTileSchedulerILb0ELb1ELb1ELi128EEEEEEEEEvNT_6ParamsE,"",@"SHT_CUDA_INFO"
	.sectionflags	@""
	.align	4


	//----- nvinfo : EIATTR_CUDA_API_VERSION
	.align		4
        /*0000*/ 	.byte	0x04, 0x37
        /*0002*/ 	.short	(.L_282 - .L_281)
.L_281:
        /*0004*/ 	.word	0x00000082


	//----- nvinfo : EIATTR_KPARAM_INFO
	.align		4
.L_282:
        /*0008*/ 	.byte	0x04, 0x17
        /*000a*/ 	.short	(.L_284 - .L_283)
.L_283:
        /*000c*/ 	.word	0x00000000
        /*0010*/ 	.short	0x0000
        /*0012*/ 	.short	0x0000
        /*0014*/ 	.byte	0x00, 0xf0, 0x01, 0x28


	//----- nvinfo : EIATTR_SPARSE_MMA_MASK
	.align		4
.L_284:
        /*0018*/ 	.byte	0x03, 0x50
        /*001a*/ 	.short	0x0000


	//----- nvinfo : EIATTR_MAXREG_COUNT
	.align		4
        /*001c*/ 	.byte	0x03, 0x1b
        /*001e*/ 	.short	0x00a8


	//----- nvinfo : EIATTR_MERCURY_ISA_VERSION
	.align		4
        /*0020*/ 	.byte	0x03, 0x5f
        /*0022*/ 	.short	0x0101


	//----- nvinfo : EIATTR_VRC_CTA_INIT_COUNT
	.align		4
        /*0024*/ 	.byte	0x02, 0x4a
	.zero		1
	.zero		1


	//----- nvinfo : EIATTR_EXIT_INSTR_OFFSETS
	.align		4
        /*0028*/ 	.byte	0x04, 0x1c
        /*002a*/ 	.short	(.L_286 - .L_285)


	//   ....[0]....
.L_285:
        /*002c*/ 	.word	0x00000010


	//----- nvinfo : EIATTR_MAX_THREADS
	.align		4
.L_286:
        /*0030*/ 	.byte	0x04, 0x05
        /*0032*/ 	.short	(.L_288 - .L_287)
.L_287:
        /*0034*/ 	.word	0x00000180
        /*0038*/ 	.word	0x00000001
        /*003c*/ 	.word	0x00000001


	//----- nvinfo : EIATTR_CBANK_PARAM_SIZE
	.align		4
.L_288:
        /*0040*/ 	.byte	0x03, 0x19
        /*0042*/ 	.short	0x0a00


	//----- nvinfo : EIATTR_PARAM_CBANK
	.align		4
        /*0044*/ 	.byte	0x04, 0x0a
        /*0046*/ 	.short	(.L_290 - .L_289)
	.align		4
.L_289:
        /*0048*/ 	.word	index@(.nv.constant0._ZN7cutlass13device_kernelIN5flash11enable_sm90INS1_16FlashAttnFwdSm90INS1_25CollectiveMainloopFwdSm90ILi2EN4cute5tupleIJNS5_1CILi1EEES8_S8_EEENS6_IJNS7_ILi128EEENS7_ILi80EEENS7_ILi256EEEEEELi256ENS_6half_tEfNS_4arch4Sm90ELb0ELb0ELb1ELb0ELb1ELb0ELb0ELb1ELb1ELb1ELb1ELb0EEENS1_21CollectiveEpilogueFwdINS6_IJSA_SC_SB_EEES9_SE_SG_Li256ELb0ELb1ELb1ELb0EEENS1_19SingleTileSchedulerILb0ELb1ELb1ELi128EEEEEEEEEvNT_6ParamsE)
        /*004c*/ 	.short	0x0380
        /*004e*/ 	.short	0x0a00


	//----- nvinfo : EIATTR_SW_WAR
	.align		4
.L_290:
        /*0050*/ 	.byte	0x04, 0x36
        /*0052*/ 	.short	(.L_292 - .L_291)
.L_291:
        /*0054*/ 	.word	0x00000008
.L_292:


//--------------------- .nv.info._ZN7cutlass13device_kernelIN5flash11enable_sm90INS1_16FlashAttnFwdSm90INS1_25CollectiveMainloopFwdSm90ILi2EN4cute5tupleIJNS5_1CILi1EEES8_S8_EEENS6_IJNS7_ILi128EEENS7_ILi80EEENS7_ILi256EEEEEELi256ENS_6half_tEfNS_4arch4Sm90ELb0ELb0ELb1ELb1ELb1ELb0ELb0ELb1ELb1ELb1ELb1ELb0EEENS1_21CollectiveEpilogueFwdINS6_IJSA_SC_SB_EEES9_SE_SG_Li256ELb1ELb1ELb1ELb0EEENS1_36VarlenDynamicPersistentTileSchedulerILi128ELi80ELi256ELi128ELb1ELb1ELb1ELb0ELb1ELb1EEEEEEEEEvNT_6ParamsE --------------------------
	.section	.nv.info._ZN7cutlass13device_kernelIN5flash11enable_sm90INS1_16FlashAttnFwdSm90INS1_25CollectiveMainloopFwdSm90ILi2EN4cute5tupleIJNS5_1CILi1EEES8_S8_EEENS6_IJNS7_ILi128EEENS7_ILi80EEENS7_ILi256EEEEEELi256ENS_6half_tEfNS_4arch4Sm90ELb0ELb0ELb1ELb1ELb1ELb0ELb0ELb1ELb1ELb1ELb1ELb0EEENS1_21CollectiveEpilogueFwdINS6_IJSA_SC_SB_EEES9_SE_SG_Li256ELb1ELb1ELb1ELb0EEENS1_36VarlenDynamicPersistentTileSchedulerILi128ELi80ELi256ELi128ELb1ELb1ELb1ELb0ELb1ELb1EEEEEEEEEvNT_6ParamsE,"",@"SHT_CUDA_INFO"
	.sectionflags	@""
	.align	4


	//----- nvinfo : EIATTR_CUDA_API_VERSION
	.align		4
        /*0000*/ 	.byte	0x04, 0x37
        /*0002*/ 	.short	(.L_294 - .L_293)
.L_293:
        /*0004*/ 	.word	0x00000082


	//----- nvinfo : EIATTR_KPARAM_INFO
	.align		4
.L_294:
        /*0008*/ 	.byte	0x04, 0x17
        /*000a*/ 	.short	(.L_296 - .L_295)
.L_295:
        /*000c*/ 	.word	0x00000000
        /*0010*/ 	.short	0x0000
        /*0012*/ 	.short	0x0000
        /*0014*/ 	.byte	0x00, 0xf0, 0x01, 0x2a


	//----- nvinfo : EIATTR_SPARSE_MMA_MASK
	.align		4
.L_296:
        /*0018*/ 	.byte	0x03, 0x50
        /*001a*/ 	.short	0x0000


	//----- nvinfo : EIATTR_MAXREG_COUNT
	.align		4
        /*001c*/ 	.byte	0x03, 0x1b
        /*001e*/ 	.short	0x00a8


	//----- nvinfo : EIATTR_MERCURY_ISA_VERSION
	.align		4
        /*0020*/ 	.byte	0x03, 0x5f
        /*0022*/ 	.short	0x0101


	//----- nvinfo : EIATTR_VRC_CTA_INIT_COUNT
	.align		4
        /*0024*/ 	.byte	0x02, 0x4a
	.zero		1
	.zero		1


	//----- nvinfo : EIATTR_EXIT_INSTR_OFFSETS
	.align		4
        /*0028*/ 	.byte	0x04, 0x1c
        /*002a*/ 	.short	(.L_298 - .L_297)


	//   ....[0]....
.L_297:
        /*002c*/ 	.word	0x00000010


	//----- nvinfo : EIATTR_MAX_THREADS
	.align		4
.L_298:
        /*0030*/ 	.byte	0x04, 0x05
        /*0032*/ 	.short	(.L_300 - .L_299)
.L_299:
        /*0034*/ 	.word	0x00000180
        /*0038*/ 	.word	0x00000001
        /*003c*/ 	.word	0x00000001


	//----- nvinfo : EIATTR_CBANK_PARAM_SIZE
	.align		4
.L_300:
        /*0040*/ 	.byte	0x03, 0x19
        /*0042*/ 	.short	0x0a80


	//----- nvinfo : EIATTR_PARAM_CBANK
	.align		4
        /*0044*/ 	.byte	0x04, 0x0a
        /*0046*/ 	.short	(.L_302 - .L_301)
	.align		4
.L_301:
        /*0048*/ 	.word	index@(.nv.constant0._ZN7cutlass13device_kernelIN5flash11enable_sm90INS1_16FlashAttnFwdSm90INS1_25CollectiveMainloopFwdSm90ILi2EN4cute5tupleIJNS5_1CILi1EEES8_S8_EEENS6_IJNS7_ILi128EEENS7_ILi80EEENS7_ILi256EEEEEELi256ENS_6half_tEfNS_4arch4Sm90ELb0ELb0ELb1ELb1ELb1ELb0ELb0ELb1ELb1ELb1ELb1ELb0EEENS1_21CollectiveEpilogueFwdINS6_IJSA_SC_SB_EEES9_SE_SG_Li256ELb1ELb1ELb1ELb0EEENS1_36VarlenDynamicPersistentTileSchedulerILi128ELi80ELi256ELi128ELb1ELb1ELb1ELb0ELb1ELb1EEEEEEEEEvNT_6ParamsE)
        /*004c*/ 	.short	0x0380
        /*004e*/ 	.short	0x0a80


	//----- nvinfo : EIATTR_SW_WAR
	.align		4
.L_302:
        /*0050*/ 	.byte	0x04, 0x36
        /*0052*/ 	.short	(.L_304 - .L_303)
.L_303:
        /*0054*/ 	.word	0x00000008
.L_304:


//--------------------- .nv.info._ZN7cutlass13device_kernelIN5flash11enable_sm90INS1_16FlashAttnFwdSm90INS1_25CollectiveMainloopFwdSm90ILi2EN4cute5tupleIJNS5_1CILi1EEES8_S8_EEENS6_IJNS7_ILi128EEENS7_ILi80EEENS7_ILi256EEEEEELi256ENS_6half_tEfNS_4arch4Sm90ELb0ELb0ELb1ELb1ELb1ELb1ELb0ELb1ELb1ELb1ELb1ELb0EEENS1_21CollectiveEpilogueFwdINS6_IJSA_SC_SB_EEES9_SE_SG_Li256ELb1ELb1ELb1ELb0EEENS1_36VarlenDynamicPersistentTileSchedulerILi128ELi80ELi256ELi128ELb1ELb1ELb1ELb0ELb1ELb1EEEEEEEEEvNT_6ParamsE --------------------------
	.section	.nv.info._ZN7cutlass13device_kernelIN5flash11enable_sm90INS1_16FlashAttnFwdSm90INS1_25CollectiveMainloopFwdSm90ILi2EN4cute5tupleIJNS5_1CILi1EEES8_S8_EEENS6_IJNS7_ILi128EEENS7_ILi80EEENS7_ILi256EEEEEELi256ENS_6half_tEfNS_4arch4Sm90ELb0ELb0ELb1ELb1ELb1ELb1ELb0ELb1ELb1ELb1ELb1ELb0EEENS1_21CollectiveEpilogueFwdINS6_IJSA_SC_SB_EEES9_SE_SG_Li256ELb1ELb1ELb1ELb0EEENS1_36VarlenDynamicPersistentTileSchedulerILi128ELi80ELi256ELi128ELb1ELb1ELb1ELb0ELb1ELb1EEEEEEEEEvNT_6ParamsE,"",@"SHT_CUDA_INFO"
	.sectionflags	@""
	.align	4


	//----- nvinfo : EIATTR_CUDA_API_VERSION
	.align		4
        /*0000*/ 	.byte	0x04, 0x37
        /*0002*/ 	.short	(.L_306 - .L_305)
.L_305:
        /*0004*/ 	.word	0x00000082


	//----- nvinfo : EIATTR_KPARAM_INFO
	.align		4
.L_306:
        /*0008*/ 	.byte	0x04, 0x17
        /*000a*/ 	.short	(.L_308 - .L_307)
.L_307:
        /*000c*/ 	.word	0x00000000
        /*0010*/ 	.short	0x0000
        /*0012*/ 	.short	0x0000
        /*0014*/ 	.byte	0x00, 0xf0, 0x01, 0x2a


	//----- nvinfo : EIATTR_SPARSE_MMA_MASK
	.align		4
.L_308:
        /*0018*/ 	.byte	0x03, 0x50
        /*001a*/ 	.short	0x0000


	//----- nvinfo : EIATTR_MAXREG_COUNT
	.align		4
        /*001c*/ 	.byte	0x03, 0x1b
        /*001e*/ 	.short	0x00a8


	//----- nvinfo : EIATTR_MERCURY_ISA_VERSION
	.align		4
        /*0020*/ 	.byte	0x03, 0x5f
        /*0022*/ 	.short	0x0101


	//----- nvinfo : EIATTR_VRC_CTA_INIT_COUNT
	.align		4
        /*0024*/ 	.byte	0x02, 0x4a
	.zero		1
	.zero		1


	//----- nvinfo : EIATTR_EXIT_INSTR_OFFSETS
	.align		4
        /*0028*/ 	.byte	0x04, 0x1c
        /*002a*/ 	.short	(.L_310 - .L_309)


	//   ....[0]....
.L_309:
        /*002c*/ 	.word	0x00000010


	//----- nvinfo : EIATTR_MAX_THREADS
	.align		4
.L_310:
        /*0030*/ 	.byte	0x04, 0x05
        /*0032*/ 	.short	(.L_312 - .L_311)
.L_311:
        /*0034*/ 	.word	0x00000180
        /*0038*/ 	.word	0x00000001
        /*003c*/ 	.word	0x00000001


	//----- nvinfo : EIATTR_CBANK_PARAM_SIZE
	.align		4
.L_312:
        /*0040*/ 	.byte	0x03, 0x19
        /*0042*/ 	.short	0x0a80


	//----- nvinfo : EIATTR_PARAM_CBANK
	.align		4
        /*0044*/ 	.byte	0x04, 0x0a
        /*0046*/ 	.short	(.L_314 - .L_313)
	.align		4
.L_313:
        /*0048*/ 	.word	index@(.nv.constant0._ZN7cutlass13device_kernelIN5flash11enable_sm90INS1_16FlashAttnFwdSm90INS1_25CollectiveMainloopFwdSm90ILi2EN4cute5tupleIJNS5_1CILi1EEES8_S8_EEENS6_IJNS7_ILi128EEENS7_ILi80EEENS7_ILi256EEEEEELi256ENS_6half_tEfNS_4arch4Sm90ELb0ELb0ELb1ELb1ELb1ELb1ELb0ELb1ELb1ELb1ELb1ELb0EEENS1_21CollectiveEpilogueFwdINS6_IJSA_SC_SB_EEES9_SE_SG_Li256ELb1ELb1ELb1ELb0EEENS1_36VarlenDynamicPersistentTileSchedulerILi128ELi80ELi256ELi128ELb1ELb1ELb1ELb0ELb1ELb1EEEEEEEEEvNT_6ParamsE)
        /*004c*/ 	.short	0x0380
        /*004e*/ 	.short	0x0a80


	//----- nvinfo : EIATTR_SW_WAR
	.align		4
.L_314:
        /*0050*/ 	.byte	0x04, 0x36
        /*0052*/ 	.short	(.L_316 - .L_315)
.L_315:
        /*0054*/ 	.word	0x00000008
.L_316:


//--------------------- .nv.info._ZN7cutlass13device_kernelIN5flash11enable_sm90INS1_16FlashAttnFwdSm90INS1_25CollectiveMainloopFwdSm90ILi2EN4cute5tupleIJNS5_1CILi1EEES8_S8_EEENS6_IJNS7_ILi128EEENS7_ILi64EEENS7_ILi256EEEEEELi256ENS_6half_tEfNS_4arch4Sm90ELb0ELb1ELb1ELb0ELb1ELb0ELb0ELb1ELb1ELb1ELb1ELb0EEENS1_21CollectiveEpilogueFwdINS6_IJSA_SC_SB_EEES9_SE_SG_Li256ELb0ELb1ELb1ELb0EEENS1_19SingleTileSchedulerILb0ELb1ELb1ELi128EEEEEEEEEvNT_6ParamsE --------------------------
	.section	.nv.info._ZN7cutlass13device_kernelIN5flash11enable_sm90INS1_16FlashAttnFwdSm90INS1_25CollectiveMainloopFwdSm90ILi2EN4cute5tupleIJNS5_1CILi1EEES8_S8_EEENS6_IJNS7_ILi128EEENS7_ILi64EEENS7_ILi256EEEEEELi256ENS_6half_tEfNS_4arch4Sm90ELb0ELb1ELb1ELb0ELb1ELb0ELb0ELb1ELb1ELb1ELb1ELb0EEENS1_21CollectiveEpilogueFwdINS6_IJSA_SC_SB_EEES9_SE_SG_Li256ELb0ELb1ELb1ELb0EEENS1_19SingleTileSchedulerILb0ELb1ELb1ELi128EEEEEEEEEvNT_6ParamsE,"",@"SHT_CUDA_INFO"
	.sectionflags	@""
	.align	4


	//----- nvinfo : EIATTR_CUDA_API_VERSION
	.align		4
        /*0000*/ 	.byte	0x04, 0x37
        /*0002*/ 	.short	(.L_318 - .L_317)
.L_317:
        /*0004*/ 	.word	0x00000082


	//----- nvinfo : EIATTR_KPARAM_INFO
	.align		4
.L_318:
        /*0008*/ 	.byte	0x04, 0x17
        /*000a*/ 	.short	(.L_320 - .L_319)
.L_319:
        /*000c*/ 	.word	0x00000000
        /*0010*/ 	.short	0x0000
        /*0012*/ 	.short	0x0000
        /*0014*/ 	.byte	0x00, 0xf0, 0x01, 0x28


	//----- nvinfo : EIATTR_SPARSE_MMA_MASK
	.align		4
.L_320:
        /*0018*/ 	.byte	0x03, 0x50
        /*001a*/ 	.short	0x0000


	//----- nvinfo : EIATTR_MAXREG_COUNT
	.align		4
        /*001c*/ 	.byte	0x03, 0x1b
        /*001e*/ 	.short	0x00a8


	//----- nvinfo : EIATTR_MERCURY_ISA_VERSION
	.align		4
        /*0020*/ 	.byte	0x03, 0x5f
        /*0022*/ 	.short	0x0101


	//----- nvinfo : EIATTR_VRC_CTA_INIT_COUNT
	.align		4
        /*0024*/ 	.byte	0x02, 0x4a
	.zero		1
	.zero		1


	//----- nvinfo : EIATTR_EXIT_INSTR_OFFSETS
	.align		4
        /*0028*/ 	.byte	0x04, 0x1c
        /*002a*/ 	.short	(.L_322 - .L_321)


	//   ....[0]....
.L_321:
        /*002c*/ 	.word	0x00000010


	//----- nvinfo : EIATTR_MAX_THREADS
	.align		4
.L_322:
        /*0030*/ 	.byte	0x04, 0x05
        /*0032*/ 	.short	(.L_324 - .L_323)
.L_323:
        /*0034*/ 	.word	0x00000180
        /*0038*/ 	.word	0x00000001
        /*003c*/ 	.word	0x00000001


	//----- nvinfo : EIATTR_CBANK_PARAM_SIZE
	.align		4
.L_324:
        /*0040*/ 	.byte	0x03, 0x19
        /*0042*/ 	.short	0x0a00


	//----- nvinfo : EIATTR_PARAM_CBANK
	.align		4
        /*0044*/ 	.byte	0x04, 0x0a
        /*0046*/ 	.short	(.L_326 - .L_325)
	.align		4
.L_325:
        /*0048*/ 	.word	index@(.nv.constant0._ZN7cutlass13device_kernelIN5flash11enable_sm90INS1_16FlashAttnFwdSm90INS1_25CollectiveMainloopFwdSm90ILi2EN4cute5tupleIJNS5_1CILi1EEES8_S8_EEENS6_IJNS7_ILi128EEENS7_ILi64EEENS7_ILi256EEEEEELi256ENS_6half_tEfNS_4arch4Sm90ELb0ELb1ELb1ELb0ELb1ELb0ELb0ELb1ELb1ELb1ELb1ELb0EEENS1_21CollectiveEpilogueFwdINS6_IJSA_SC_SB_EEES9_SE_SG_Li256ELb0ELb1ELb1ELb0EEENS1_19SingleTileSchedulerILb0ELb1ELb1ELi128EEEEEEEEEvNT_6ParamsE)
        /*004c*/ 	.short	0x0380
        /*004e*/ 	.short	0x0a00


	//----- nvinfo : EIATTR_SW_WAR
	.align		4
.L_326:
        /*0050*/ 	.byte	0x04, 0x36
        /*0052*/ 	.short	(.L_328 - .L_327)
.L_327:
        /*0054*/ 	.word	0x00000008
.L_328:


//--------------------- .nv.info._ZN7cutlass13device_kernelIN5flash11enable_sm90INS1_16FlashAttnFwdSm90INS1_25CollectiveMainloopFwdSm90ILi2EN4cute5tupleIJNS5_1CILi1EEES8_S8_EEENS6_IJNS7_ILi128EEENS7_ILi64EEENS7_ILi256EEEEEELi256ENS_6half_tEfNS_4arch4Sm90ELb0ELb1ELb1ELb1ELb1ELb0ELb0ELb1ELb1ELb1ELb1ELb0EEENS1_21CollectiveEpilogueFwdINS6_IJSA_SC_SB_EEES9_SE_SG_Li256ELb1ELb1ELb1ELb0EEENS1_36VarlenDynamicPersistentTileSchedulerILi128ELi64ELi256ELi128ELb1ELb1ELb1ELb1ELb0ELb1EEEEEEEEEvNT_6ParamsE --------------------------
	.section	.nv.info._ZN7cutlass13device_kernelIN5flash11enable_sm90INS1_16FlashAttnFwdSm90INS1_25CollectiveMainloopFwdSm90ILi2EN4cute5tupleIJNS5_1CILi1EEES8_S8_EEENS6_IJNS7_ILi128EEENS7_ILi64EEENS7_ILi256EEEEEELi256ENS_6half_tEfNS_4arch4Sm90ELb0ELb1ELb1ELb1ELb1ELb0ELb0ELb1ELb1ELb1ELb1ELb0EEENS1_21CollectiveEpilogueFwdINS6_IJSA_SC_SB_EEES9_SE_SG_Li256ELb1ELb1ELb1ELb0EEENS1_36VarlenDynamicPersistentTileSchedulerILi128ELi64ELi256ELi128ELb1ELb1ELb1ELb1ELb0ELb1EEEEEEEEEvNT_6ParamsE,"",@"SHT_CUDA_INFO"
	.sectionflags	@""
	.align	4


	//----- nvinfo : EIATTR_CUDA_API_VERSION
	.align		4
        /*0000*/ 	.byte	0x04, 0x37
        /*0002*/ 	.short	(.L_330 - .L_329)
.L_329:
        /*0004*/ 	.word	0x00000082


	//----- nvinfo : EIATTR_KPARAM_INFO
	.align		4
.L_330:
        /*0008*/ 	.byte	0x04, 0x17
        /*000a*/ 	.short	(.L_332 - .L_331)
.L_331:
        /*000c*/ 	.word	0x00000000
        /*0010*/ 	.short	0x0000
        /*0012*/ 	.short	0x0000
        /*0014*/ 	.byte	0x00, 0xf0, 0x01, 0x2a


	//----- nvinfo : EIATTR_SPARSE_MMA_MASK
	.align		4
.L_332:
        /*0018*/ 	.byte	0x03, 0x50
        /*001a*/ 	.short	0x0000


	//----- nvinfo : EIATTR_MAXREG_COUNT
	.align		4
        /*001c*/ 	.byte	0x03, 0x1b
        /*001e*/ 	.short	0x00a8


	//----- nvinfo : EIATTR_MERCURY_ISA_VERSION
	.align		4
        /*0020*/ 	.byte	0x03, 0x5f
        /*0022*/ 	.short	0x0101


	//----- nvinfo : EIATTR_VRC_CTA_INIT_COUNT
	.align		4
        /*0024*/ 	.byte	0x02, 0x4a
	.zero		1
	.zero		1


	//----- nvinfo : EIATTR_EXIT_INSTR_OFFSETS
	.align		4
        /*0028*/ 	.byte	0x04, 0x1c
        /*002a*/ 	.short	(.L_334 - .L_333)


	//   ....[0]....
.L_333:
        /*002c*/ 	.word	0x00000010


	//----- nvinfo : EIATTR_MAX_THREADS
	.align		4
.L_334:
        /*0030*/ 	.byte	0x04, 0x05
        /*0032*/ 	.short	(.L_336 - .L_335)
.L_335:
        /*0034*/ 	.word	0x00000180
        /*0038*/ 	.word	0x00000001
        /*003c*/ 	.word	0x00000001


	//----- nvinfo : EIATTR_CBANK_PARAM_SIZE
	.align		4
.L_336:
        /*0040*/ 	.byte	0x03, 0x19
        /*0042*/ 	.short	0x0a80


	//----- nvinfo : EIATTR_PARAM_CBANK
	.align		4
        /*0044*/ 	.byte	0x04, 0x0a
        /*0046*/ 	.short	(.L_338 - .L_337)
	.align		4
.L_337:
        /*0048*/ 	.word	index@(.nv.constant0._ZN7cutlass13device_kernelIN5flash11enable_sm90INS1_16FlashAttnFwdSm90INS1_25CollectiveMainloopFwdSm90ILi2EN4cute5tupleIJNS5_1CILi1EEES8_S8_EEENS6_IJNS7_ILi128EEENS7_ILi64EEENS7_ILi256EEEEEELi256ENS_6half_tEfNS_4arch4Sm90ELb0ELb1ELb1ELb1ELb1ELb0ELb0ELb1ELb1ELb1ELb1ELb0EEENS1_21CollectiveEpilogueFwdINS6_IJSA_SC_SB_EEES9_SE_SG_Li256ELb1ELb1ELb1ELb0EEENS1_36VarlenDynamicPersistentTileSchedulerILi128ELi64ELi256ELi128ELb1ELb1ELb1ELb1ELb0ELb1EEEEEEEEEvNT_6ParamsE)
        /*004c*/ 	.short	0x0380
        /*004e*/ 	.short	0x0a80


	//----- nvinfo : EIATTR_SW_WAR
	.align		4
.L_338:
        /*0050*/ 	.byte	0x04, 0x36
        /*0052*/ 	.short	(.L_340 - .L_339)
.L_339:
        /*0054*/ 	.word	0x00000008
.L_340:


//--------------------- .nv.info._ZN7cutlass13device_kernelIN5flash11enable_sm90INS1_16FlashAttnFwdSm90INS1_25CollectiveMainloopFwdSm90ILi2EN4cute5tupleIJNS5_1CILi1EEES8_S8_EEENS6_IJNS7_ILi128EEENS7_ILi64EEENS7_ILi256EEEEEELi256ENS_6half_tEfNS_4arch4Sm90ELb0ELb1ELb1ELb1ELb1ELb1ELb0ELb1ELb1ELb1ELb1ELb0EEENS1_21CollectiveEpilogueFwdINS6_IJSA_SC_SB_EEES9_SE_SG_Li256ELb1ELb1ELb1ELb0EEENS1_36VarlenDynamicPersistentTileSchedulerILi128ELi64ELi256ELi128ELb1ELb1ELb1ELb1ELb0ELb1EEEEEEEEEvNT_6ParamsE --------------------------
	.section	.nv.info._ZN7cutlass13device_kernelIN5flash11enable_sm90INS1_16FlashAttnFwdSm90INS1_25CollectiveMainloopFwdSm90ILi2EN4cute5tupleIJNS5_1CILi1EEES8_S8_EEENS6_IJNS7_ILi128EEENS7_ILi64EEENS7_ILi256EEEEEELi256ENS_6half_tEfNS_4arch4Sm90ELb0ELb1ELb1ELb1ELb1ELb1ELb0ELb1ELb1ELb1ELb1ELb0EEENS1_21CollectiveEpilogueFwdINS6_IJSA_SC_SB_EEES9_SE_SG_Li256ELb1ELb1ELb1ELb0EEENS1_36VarlenDynamicPersistentTileSchedulerILi128ELi64ELi256ELi128ELb1ELb1ELb1ELb1ELb0ELb1EEEEEEEEEvNT_6ParamsE,"",@"SHT_CUDA_INFO"
	.sectionflags	@""
	.align	4


	//----- nvinfo : EIATTR_CUDA_API_VERSION
	.align		4
        /*0000*/ 	.byte	0x04, 0x37
        /*0002*/ 	.short	(.L_342 - .L_341)
.L_341:
        /*0004*/ 	.word	0x00000082


	//----- nvinfo : EIATTR_KPARAM_INFO
	.align		4
.L_342:
        /*0008*/ 	.byte	0x04, 0x17
        /*000a*/ 	.short	(.L_344 - .L_343)
.L_343:
        /*000c*/ 	.word	0x00000000
        /*0010*/ 	.short	0x0000
        /*0012*/ 	.short	0x0000
        /*0014*/ 	.byte	0x00, 0xf0, 0x01, 0x2a


	//----- nvinfo : EIATTR_SPARSE_MMA_MASK
	.align		4
.L_344:
        /*0018*/ 	.byte	0x03, 0x50
        /*001a*/ 	.short	0x0000


	//----- nvinfo : EIATTR_MAXREG_COUNT
	.align		4
        /*001c*/ 	.byte	0x03, 0x1b
        /*001e*/ 	.short	0x00a8


	//----- nvinfo : EIATTR_MERCURY_ISA_VERSION
	.align		4
        /*0020*/ 	.byte	0x03, 0x5f
        /*0022*/ 	.short	0x0101


	//----- nvinfo : EIATTR_VRC_CTA_INIT_COUNT
	.align		4
        /*0024*/ 	.byte	0x02, 0x4a
	.zero		1
	.zero		1


	//----- nvinfo : EIATTR_EXIT_INSTR_OFFSETS
	.align		4
        /*0028*/ 	.byte	0x04, 0x1c
        /*002a*/ 	.short	(.L_346 - .L_345)


	//   ....[0]....
.L_345:
        /*002c*/ 	.word	0x00000010


	//----- nvinfo : EIATTR_MAX_THREADS
	.align		4
.L_346:
        /*0030*/ 	.byte	0x04, 0x05
        /*0032*/ 	.short	(.L_348 - .L_347)
.L_347:
        /*0034*/ 	.word	0x00000180
        /*0038*/ 	.word	0x00000001
        /*003c*/ 	.word	0x00000001


	//----- nvinfo : EIATTR_CBANK_PARAM_SIZE
	.align		4
.L_348:
        /*0040*/ 	.byte	0x03, 0x19
        /*0042*/ 	.short	0x0a80


	//----- nvinfo : EIATTR_PARAM_CBANK
	.align		4
        /*0044*/ 	.byte	0x04, 0x0a
        /*0046*/ 	.short	(.L_350 - .L_349)
	.align		4
.L_349:
        /*0048*/ 	.word	index@(.nv.constant0._ZN7cutlass13device_kernelIN5flash11enable_sm90INS1_16FlashAttnFwdSm90INS1_25CollectiveMainloopFwdSm90ILi2EN4cute5tupleIJNS5_1CILi1EEES8_S8_EEENS6_IJNS7_ILi128EEENS7_ILi64EEENS7_ILi256EEEEEELi256ENS_6half_tEfNS_4arch4Sm90ELb0ELb1ELb1ELb1ELb1ELb1ELb0ELb1ELb1ELb1ELb1ELb0EEENS1_21CollectiveEpilogueFwdINS6_IJSA_SC_SB_EEES9_SE_SG_Li256ELb1ELb1ELb1ELb0EEENS1_36VarlenDynamicPersistentTileSchedulerILi128ELi64ELi256ELi128ELb1ELb1ELb1ELb1ELb0ELb1EEEEEEEEEvNT_6ParamsE)
        /*004c*/ 	.short	0x0380
        /*004e*/ 	.short	0x0a80


	//----- nvinfo : EIATTR_SW_WAR
	.align		4
.L_350:
        /*0050*/ 	.byte	0x04, 0x36
        /*0052*/ 	.short	(.L_352 - .L_351)
.L_351:
        /*0054*/ 	.word	0x00000008
.L_352:


//--------------------- .nv.info._ZN7cutlass13device_kernelIN5flash11enable_sm90INS1_16FlashAttnFwdSm90INS1_25CollectiveMainloopFwdSm90ILi2EN4cute5tupleIJNS5_1CILi1EEES8_S8_EEENS6_IJNS7_ILi128EEENS7_ILi80EEENS7_ILi256EEEEEELi256ENS_6half_tEfNS_4arch4Sm90ELb1ELb0ELb1ELb0ELb1ELb0ELb0ELb1ELb1ELb1ELb1ELb0EEENS1_21CollectiveEpilogueFwdINS6_IJSA_SC_SB_EEES9_SE_SG_Li256ELb0ELb1ELb1ELb0EEENS1_19SingleTileSchedulerILb0ELb1ELb1ELi128EEEEEEEEEvNT_6ParamsE --------------------------
	.section	.nv.info._ZN7cutlass13device_kernelIN5flash11enable_sm90INS1_16FlashAttnFwdSm90INS1_25CollectiveMainloopFwdSm90ILi2EN4cute5tupleIJNS5_1CILi1EEES8_S8_EEENS6_IJNS7_ILi128EEENS7_ILi80EEENS7_ILi256EEEEEELi256ENS_6half_tEfNS_4arch4Sm90ELb1ELb0ELb1ELb0ELb1ELb0ELb0ELb1ELb1ELb1ELb1ELb0EEENS1_21CollectiveEpilogueFwdINS6_IJSA_SC_SB_EEES9_SE_SG_Li256ELb0ELb1ELb1ELb0EEENS1_19SingleTileSchedulerILb0ELb1ELb1ELi128EEEEEEEEEvNT_6ParamsE,"",@"SHT_CUDA_INFO"
	.sectionflags	@""
	.align	4


	//----- nvinfo : EIATTR_CUDA_API_VERSION
	.align		4
        /*0000*/ 	.byte	0x04, 0x37
        /*0002*/ 	.short	(.L_354 - .L_353)
.L_353:
        /*0004*/ 	.word	0x00000082


	//----- nvinfo : EIATTR_KPARAM_INFO
	.align		4
.L_354:
        /*0008*/ 	.byte	0x04, 0x17
        /*000a*/ 	.short	(.L_356 - .L_355)
.L_355:
        /*000c*/ 	.word	0x00000000
        /*0010*/ 	.short	0x0000
        /*0012*/ 	.short	0x0000
        /*0014*/ 	.byte	0x00, 0xf0, 0x01, 0x28


	//----- nvinfo : EIATTR_SPARSE_MMA_MASK
	.align		4
.L_356:
        /*0018*/ 	.byte	0x03, 0x50
        /*001a*/ 	.short	0x0000


	//----- nvinfo : EIATTR_MAXREG_COUNT
	.align		4
        /*001c*/ 	.byte	0x03, 0x1b
        /*001e*/ 	.short	0x00a8


	//----- nvinfo : EIATTR_MERCURY_ISA_VERSION
	.align		4
        /*0020*/ 	.byte	0x03, 0x5f
        /*0022*/ 	.short	0x0101


	//----- nvinfo : EIATTR_VRC_CTA_INIT_COUNT
	.align		4
        /*0024*/ 	.byte	0x02, 0x4a
	.zero		1
	.zero		1


	//----- nvinfo : EIATTR_EXIT_INSTR_OFFSETS
	.align		4
        /*0028*/ 	.byte	0x04, 0x1c
        /*002a*/ 	.short	(.L_358 - .L_357)


	//   ....[0]....
.L_357:
        /*002c*/ 	.word	0x00000010


	//----- nvinfo : EIATTR_MAX_THREADS
	.align		4
.L_358:
        /*0030*/ 	.byte	0x04, 0x05
        /*0032*/ 	.short	(.L_360 - .L_359)
.L_359:
        /*0034*/ 	.word	0x00000180
        /*0038*/ 	.word	0x00000001
        /*003c*/ 	.word	0x00000001


	//----- nvinfo : EIATTR_CBANK_PARAM_SIZE
	.align		4
.L_360:
        /*0040*/ 	.byte	0x03, 0x19
        /*0042*/ 	.short	0x0a00


	//----- nvinfo : EIATTR_PARAM_CBANK
	.align		4
        /*0044*/ 	.byte	0x04, 0x0a
        /*0046*/ 	.short	(.L_362 - .L_361)
	.align		4
.L_361:
        /*0048*/ 	.word	index@(.nv.constant0._ZN7cutlass13device_kernelIN5flash11enable_sm90INS1_16FlashAttnFwdSm90INS1_25CollectiveMainloopFwdSm90ILi2EN4cute5tupleIJNS5_1CILi1EEES8_S8_EEENS6_IJNS7_ILi128EEENS7_ILi80EEENS7_ILi256EEEEEELi256ENS_6half_tEfNS_4arch4Sm90ELb1ELb0ELb1ELb0ELb1ELb0ELb0ELb1ELb1ELb1ELb1ELb0EEENS1_21CollectiveEpilogueFwdINS6_IJSA_SC_SB_EEES9_SE_SG_Li256ELb0ELb1ELb1ELb0EEENS1_19SingleTileSchedulerILb0ELb1ELb1ELi128EEEEEEEEEvNT_6ParamsE)
        /*004c*/ 	.short	0x0380
        /*004e*/ 	.short	0x0a00


	//----- nvinfo : EIATTR_SW_WAR
	.align		4
.L_362:
        /*0050*/ 	.byte	0x04, 0x36
        /*0052*/ 	.short	(.L_364 - .L_363)
.L_363:
        /*0054*/ 	.word	0x00000008
.L_364:


//--------------------- .nv.info._ZN7cutlass13device_kernelIN5flash11enable_sm90INS1_16FlashAttnFwdSm90INS1_25CollectiveMainloopFwdSm90ILi2EN4cute5tupleIJNS5_1CILi1EEES8_S8_EEENS6_IJNS7_ILi128EEENS7_ILi80EEENS7_ILi256EEEEEELi256ENS_6half_tEfNS_4arch4Sm90ELb1ELb0ELb1ELb1ELb1ELb0ELb0ELb1ELb1ELb1ELb1ELb0EEENS1_21CollectiveEpilogueFwdINS6_IJSA_SC_SB_EEES9_SE_SG_Li256ELb1ELb1ELb1ELb0EEENS1_36VarlenDynamicPersistentTileSchedulerILi128ELi80ELi256ELi128ELb1ELb1ELb1ELb1ELb1ELb1EEEEEEEEEvNT_6ParamsE --------------------------
	.section	.nv.info._ZN7cutlass13device_kernelIN5flash11enable_sm90INS1_16FlashAttnFwdSm90INS1_25CollectiveMainloopFwdSm90ILi2EN4cute5tupleIJNS5_1CILi1EEES8_S8_EEENS6_IJNS7_ILi128EEENS7_ILi80EEENS7_ILi256EEEEEELi256ENS_6half_tEfNS_4arch4Sm90ELb1ELb0ELb1ELb1ELb1ELb0ELb0ELb1ELb1ELb1ELb1ELb0EEENS1_21CollectiveEpilogueFwdINS6_IJSA_SC_SB_EEES9_SE_SG_Li256ELb1ELb1ELb1ELb0EEENS1_36VarlenDynamicPersistentTileSchedulerILi128ELi80ELi256ELi128ELb1ELb1ELb1ELb1ELb1ELb1EEEEEEEEEvNT_6ParamsE,"",@"SHT_CUDA_INFO"
	.sectionflags	@""
	.align	4


	//----- nvinfo : EIATTR_CUDA_API_VERSION
	.align		4
        /*0000*/ 	.byte	0x04, 0x37
        /*0002*/ 	.short	(.L_366 - .L_365)
.L_365:
        /*0004*/ 	.word	0x00000082


	//----- nvinfo : EIATTR_KPARAM_INFO
	.align		4
.L_366:
        /*0008*/ 	.byte	0x04, 0x17
        /*000a*/ 	.short	(.L_368 - .L_367)
.L_367:
        /*000c*/ 	.word	0x00000000
        /*0010*/ 	.short	0x0000
        /*0012*/ 	.short	0x0000
        /*0014*/ 	.byte	0x00, 0xf0, 0x01, 0x2a


	//----- nvinfo : EIATTR_SPARSE_MMA_MASK
	.align		4
.L_368:
        /*0018*/ 	.byte	0x03, 0x50
        /*001a*/ 	.short	0x0000


	//----- nvinfo : EIATTR_MAXREG_COUNT
	.align		4
        /*001c*/ 	.byte	0x03, 0x1b
        /*001e*/ 	.short	0x00a8


	//----- nvinfo : EIATTR_MERCURY_ISA_VERSION
	.align		4
        /*0020*/ 	.byte	0x03, 0x5f
        /*0022*/ 	.short	0x0101


	//----- nvinfo : EIATTR_VRC_CTA_INIT_COUNT
	.align		4
        /*0024*/ 	.byte	0x02, 0x4a
	.zero		1
	.zero		1


	//----- nvinfo : EIATTR_EXIT_INSTR_OFFSETS
	.align		4
        /*0028*/ 	.byte	0x04, 0x1c
        /*002a*/ 	.short	(.L_370 - .L_369)


	//   ....[0]....
.L_369:
        /*002c*/ 	.word	0x00000010


	//----- nvinfo : EIATTR_MAX_THREADS
	.align		4
.L_370:
        /*0030*/ 	.byte	0x04, 0x05
        /*0032*/ 	.short	(.L_372 - .L_371)
.L_371:
        /*0034*/ 	.word	0x00000180
        /*0038*/ 	.word	0x00000001
        /*003c*/ 	.word	0x00000001


	//----- nvinfo : EIATTR_CBANK_PARAM_SIZE
	.align		4
.L_372:
        /*0040*/ 	.byte	0x03, 0x19
        /*0042*/ 	.short	0x0a80


	//----- nvinfo : EIATTR_PARAM_CBANK
	.align		4
        /*0044*/ 	.byte	0x04, 0x0a
        /*0046*/ 	.short	(.L_374 - .L_373)
	.align		4
.L_373:
        /*0048*/ 	.word	index@(.nv.constant0._ZN7cutlass13device_kernelIN5flash11enable_sm90INS1_16FlashAttnFwdSm90INS1_25CollectiveMainloopFwdSm90ILi2EN4cute5tupleIJNS5_1CILi1EEES8_S8_EEENS6_IJNS7_ILi128EEENS7_ILi80EEENS7_ILi256EEEEEELi256ENS_6half_tEfNS_4arch4Sm90ELb1ELb0ELb1ELb1ELb1ELb0ELb0ELb1ELb1ELb1ELb1ELb0EEENS1_21CollectiveEpilogueFwdINS6_IJSA_SC_SB_EEES9_SE_SG_Li256ELb1ELb1ELb1ELb0EEENS1_36VarlenDynamicPersistentTileSchedulerILi128ELi80ELi256ELi128ELb1ELb1ELb1ELb1ELb1ELb1EEEEEEEEEvNT_6ParamsE)
        /*004c*/ 	.short	0x0380
        /*004e*/ 	.short	0x0a80


	//----- nvinfo : EIATTR_SW_WAR
	.align		4
.L_374:
        /*0050*/ 	.byte	0x04, 0x36
        /*0052*/ 	.short	(.L_376 - .L_375)
.L_375:
        /*0054*/ 	.word	0x00000008
.L_376:


//--------------------- .nv.info._ZN7cutlass13device_kernelIN5flash11enable_sm90INS1_16FlashAttnFwdSm90INS1_25CollectiveMainloopFwdSm90ILi2EN4cute5tupleIJNS5_1CILi1EEES8_S8_EEENS6_IJNS7_ILi128EEENS7_ILi80EEENS7_ILi256EEEEEELi256ENS_6half_tEfNS_4arch4Sm90ELb1ELb0ELb1ELb1ELb1ELb1ELb0ELb1ELb1ELb1ELb1ELb0EEENS1_21CollectiveEpilogueFwdINS6_IJSA_SC_SB_EEES9_SE_SG_Li256ELb1ELb1ELb1ELb0EEENS1_36VarlenDynamicPersistentTileSchedulerILi128ELi80ELi256ELi128ELb1ELb1ELb1ELb1ELb1ELb1EEEEEEEEEvNT_6ParamsE --------------------------
	.section	.nv.info._ZN7cutlass13device_kernelIN5flash11enable_sm90INS1_16FlashAttnFwdSm90INS1_25CollectiveMainloopFwdSm90ILi2EN4cute5tupleIJNS5_1CILi1EEES8_S8_EEENS6_IJNS7_ILi128EEENS7_ILi80EEENS7_ILi256EEEEEELi256ENS_6half_tEfNS_4arch4Sm90ELb1ELb0ELb1ELb1ELb1ELb1ELb0ELb1ELb1ELb1ELb1ELb0EEENS1_21CollectiveEpilogueFwdINS6_IJSA_SC_SB_EEES9_SE_SG_Li256ELb1ELb1ELb1ELb0EEENS1_36VarlenDynamicPersistentTileSchedulerILi128ELi80ELi256ELi128ELb1ELb1ELb1ELb1ELb1ELb1EEEEEEEEEvNT_6ParamsE,"",@"SHT_CUDA_INFO"
	.sectionflags	@""
	.align	4


	//----- nvinfo : EIATTR_CUDA_API_VERSION
	.align		4
        /*0000*/ 	.byte	0x04, 0x37
        /*0002*/ 	.short	(.L_378 - .L_377)
.L_377:
        /*0004*/ 	.word	0x00000082


	//----- nvinfo : EIATTR_KPARAM_INFO
	.align		4
.L_378:
        /*0008*/ 	.byte	0x04, 0x17
        /*000a*/ 	.short	(.L_380 - .L_379)
.L_379:
        /*000c*/ 	.word	0x00000000
        /*0010*/ 	.short	0x0000
        /*0012*/ 	.short	0x0000
        /*0014*/ 	.byte	0x00, 0xf0, 0x01, 0x2a


	//----- nvinfo : EIATTR_SPARSE_MMA_MASK
	.align		4
.L_380:
        /*0018*/ 	.byte	0x03, 0x50
        /*001a*/ 	.short	0x0000


	//----- nvinfo : EIATTR_MAXREG_COUNT
	.align		4
        /*001c*/ 	.byte	0x03, 0x1b
        /*001e*/ 	.short	0x00a8


	//----- nvinfo : EIATTR_MERCURY_ISA_VERSION
	.align		4
        /*0020*/ 	.byte	0x03, 0x5f
        /*0022*/ 	.short	0x0101


	//----- nvinfo : EIATTR_VRC_CTA_INIT_COUNT
	.align		4
        /*0024*/ 	.byte	0x02, 0x4a
	.zero		1
	.zero		1


	//----- nvinfo : EIATTR_EXIT_INSTR_OFFSETS
	.align		4
        /*0028*/ 	.byte	0x04, 0x1c
        /*002a*/ 	.short	(.L_382 - .L_381)


	//   ....[0]....
.L_381:
        /*002c*/ 	.word	0x00000010


	//----- nvinfo : EIATTR_MAX_THREADS
	.align		4
.L_382:
        /*0030*/ 	.byte	0x04, 0x05
        /*0032*/ 	.short	(.L_384 - .L_383)
.L_383:
        /*0034*/ 	.word	0x00000180
        /*0038*/ 	.word	0x00000001
        /*003c*/ 	.word	0x00000001


	//----- nvinfo : EIATTR_CBANK_PARAM_SIZE
	.align		4
.L_384:
        /*0040*/ 	.byte	0x03, 0x19
        /*0042*/ 	.short	0x0a80


	//----- nvinfo : EIATTR_PARAM_CBANK
	.align		4
        /*0044*/ 	.byte	0x04, 0x0a
        /*0046*/ 	.short	(.L_386 - .L_385)
	.align		4
.L_385:
        /*0048*/ 	.word	index@(.nv.constant0._ZN7cutlass13device_kernelIN5flash11enable_sm90INS1_16FlashAttnFwdSm90INS1_25CollectiveMainloopFwdSm90ILi2EN4cute5tupleIJNS5_1CILi1EEES8_S8_EEENS6_IJNS7_ILi128EEENS7_ILi80EEENS7_ILi256EEEEEELi256ENS_6half_tEfNS_4arch4Sm90ELb1ELb0ELb1ELb1ELb1ELb1ELb0ELb1ELb1ELb1ELb1ELb0EEENS1_21CollectiveEpilogueFwdINS6_IJSA_SC_SB_EEES9_SE_SG_Li256ELb1ELb1ELb1ELb0EEENS1_36VarlenDynamicPersistentTileSchedulerILi128ELi80ELi256ELi128ELb1ELb1ELb1ELb1ELb1ELb1EEEEEEEEEvNT_6ParamsE)
        /*004c*/ 	.short	0x0380
        /*004e*/ 	.short	0x0a80


	//----- nvinfo : EIATTR_SW_WAR
	.align		4
.L_386:
        /*0050*/ 	.byte	0x04, 0x36
        /*0052*/ 	.short	(.L_388 - .L_387)
.L_387:
        /*0054*/ 	.word	0x00000008
.L_388:


//--------------------- .nv.info._ZN7cutlass13device_kernelIN5flash11enable_sm90INS1_16FlashAttnFwdSm90INS1_25CollectiveMainloopFwdSm90ILi2EN4cute5tupleIJNS5_1CILi1EEES8_S8_EEENS6_IJNS7_ILi128EEENS7_ILi96EEENS7_ILi192EEEEEELi192ENS_6half_tEfNS_4arch4Sm90ELb0ELb0ELb1ELb0ELb1ELb0ELb0ELb1ELb1ELb1ELb1ELb0EEENS1_21CollectiveEpilogueFwdINS6_IJSA_SC_SB_EEES9_SE_SG_Li256ELb0ELb1ELb1ELb0EEENS1_19SingleTileSchedulerILb0ELb1ELb1ELi128EEEEEEEEEvNT_6ParamsE --------------------------
	.section	.nv.info._ZN7cutlass13device_kernelIN5flash11enable_sm90INS1_16FlashAttnFwdSm90INS1_25CollectiveMainloopFwdSm90ILi2EN4cute5tupleIJNS5_1CILi1EEES8_S8_EEENS6_IJNS7_ILi128EEENS7_ILi96EEENS7_ILi192EEEEEELi192ENS_6half_tEfNS_4arch4Sm90ELb0ELb0ELb1ELb0ELb1ELb0ELb0ELb1ELb1ELb1ELb1ELb0EEENS1_21CollectiveEpilogueFwdINS6_IJSA_SC_SB_EEES9_SE_SG_Li256ELb0ELb1ELb1ELb0EEENS1_19SingleTileSchedulerILb0ELb1ELb1ELi128EEEEEEEEEvNT_6ParamsE,"",@"SHT_CUDA_INFO"
	.sectionflags	@""
	.align	4


	//----- nvinfo : EIATTR_CUDA_API_VERSION
	.align		4
        /*0000*/ 	.byte	0x04, 0x37
        /*0002*/ 	.short	(.L_390 - .L_389)
.L_389:
        /*0004*/ 	.word	0x00000082


	//----- nvinfo : EIATTR_KPARAM_INFO
	.align		4
.L_390:
        /*0008*/ 	.byte	0x04, 0x17
        /*000a*/ 	.short	(.L_392 - .L_391)
.L_391:
        /*000c*/ 	.word	0x00000000
        /*0010*/ 	.short	0x0000
        /*0012*/ 	.short	0x0000
        /*0014*/ 	.byte	0x00, 0xf0, 0x01, 0x28


	//----- nvinfo : EIATTR_SPARSE_MMA_MASK
	.align		4
.L_392:
        /*0018*/ 	.byte	0x03, 0x50
        /*001a*/ 	.short	0x0000


	//----- nvinfo : EIATTR_MAXREG_COUNT
	.align		4
        /*001c*/ 	.byte	0x03, 0x1b
        /*001e*/ 	.short	0x00a8


	//----- nvinfo : EIATTR_MERCURY_ISA_VERSION
	.align		4
        /*0020*/ 	.byte	0x03, 0x5f
        /*0022*/ 	.short	0x0101


	//----- nvinfo : EIATTR_VRC_CTA_INIT_COUNT
	.align		4
        /*0024*/ 	.byte	0x02, 0x4a
	.zero		1
	.zero		1


	//----- nvinfo : EIATTR_EXIT_INSTR_OFFSETS
	.align		4
        /*0028*/ 	.byte	0x04, 0x1c
        /*002a*/ 	.short	(.L_394 - .L_393)


	//   ....[0]....
.L_393:
        /*002c*/ 	.word	0x00000010


	//----- nvinfo : EIATTR_MAX_THREADS
	.align		4
.L_394:
        /*0030*/ 	.byte	0x04, 0x05
        /*0032*/ 	.short	(.L_396 - .L_395)
.L_395:
        /*0034*/ 	.word	0x00000180
        /*0038*/ 	.word	0x00000001
        /*003c*/ 	.word	0x00000001


	//----- nvinfo : EIATTR_CBANK_PARAM_SIZE
	.align		4
.L_396:
        /*0040*/ 	.byte	0x03, 0x19
        /*0042*/ 	.short	0x0a00


	//----- nvinfo : EIATTR_PARAM_CBANK
	.align		4
        /*0044*/ 	.byte	0x04, 0x0a
        /*0046*/ 	.short	(.L_398 - .L_397)
	.align		4
.L_397:
        /*0048*/ 	.word	index@(.nv.constant0._ZN7cutlass13device_kernelIN5flash11enable_sm90INS1_16FlashAttnFwdSm90INS1_25CollectiveMainloopFwdSm90ILi2EN4cute5tupleIJNS5_1CILi1EEES8_S8_EEENS6_IJNS7_ILi128EEENS7_ILi96EEENS7_ILi192EEEEEELi192ENS_6half_tEfNS_4arch4Sm90ELb0ELb0ELb1ELb0ELb1ELb0ELb0ELb1ELb1ELb1ELb1ELb0EEENS1_21CollectiveEpilogueFwdINS6_IJSA_SC_SB_EEES9_SE_SG_Li256ELb0ELb1ELb1ELb0EEENS1_19SingleTileSchedulerILb0ELb1ELb1ELi128EEEEEEEEEvNT_6ParamsE)
        /*004c*/ 	.short	0x0380
        /*004e*/ 	.short	0x0a00


	//----- nvinfo : EIATTR_SW_WAR
	.align		4
.L_398:
        /*0050*/ 	.byte	0x04, 0x36
        /*0052*/ 	.short	(.L_400 - .L_399)
.L_399:
        /*0054*/ 	.word	0x00000008
.L_400:


//--------------------- .nv.info._ZN7cutlass13device_kernelIN5flash11enable_sm90INS1_16FlashAttnFwdSm90INS1_25CollectiveMainloopFwdSm90ILi2EN4cute5tupleIJNS5_1CILi1EEES8_S8_EEENS6_IJNS7_ILi128EEENS7_ILi96EEENS7_ILi192EEEEEELi192ENS_6half_tEfNS_4arch4Sm90ELb0ELb0ELb1ELb1ELb1ELb0ELb0ELb1ELb1ELb1ELb1ELb0EEENS1_21CollectiveEpilogueFwdINS6_IJSA_SC_SB_EEES9_SE_SG_Li256ELb1ELb1ELb1ELb0EEENS1_36VarlenDynamicPersistentTileSchedulerILi128ELi96ELi256ELi128ELb1ELb1ELb1ELb0ELb1ELb1EEEEEEEEEvNT_6ParamsE --------------------------
	.section	.nv.info._ZN7cutlass13device_kernelIN5flash11enable_sm90INS1_16FlashAttnFwdSm90INS1_25CollectiveMainloopFwdSm90ILi2EN4cute5tupleIJNS5_1CILi1EEES8_S8_EEENS6_IJNS7_ILi128EEENS7_ILi96EEENS7_ILi192EEEEEELi192ENS_6half_tEfNS_4arch4Sm90ELb0ELb0ELb1ELb1ELb1ELb0ELb0ELb1ELb1ELb1ELb1ELb0EEENS1_21CollectiveEpilogueFwdINS6_IJSA_SC_SB_EEES9_SE_SG_Li256ELb1ELb1ELb1ELb0EEENS1_36VarlenDynamicPersistentTileSchedulerILi128ELi96ELi256ELi128ELb1ELb1ELb1ELb0ELb1ELb1EEEEEEEEEvNT_6ParamsE,"",@"SHT_CUDA_INFO"
	.sectionflags	@""
	.align	4


	//----- nvinfo : EIATTR_CUDA_API_VERSION
	.align		4
        /*0000*/ 	.byte	0x04, 0x37
        /*0002*/ 	.short	(.L_402 - .L_401)
.L_401:
        /*0004*/ 	.word	0x00000082


	//----- nvinfo : EIATTR_KPARAM_INFO
	.align		4
.L_402:
        /*0008*/ 	.byte	0x04, 0x17
        /*000a*/ 	.short	(.L_404 - .L_403)
.L_403:
        /*000c*/ 	.word	0x00000000
        /*0010*/ 	.short	0x0000
        /*0012*/ 	.short	0x0000
        /*0014*/ 	.byte	0x00, 0xf0, 0x01, 0x2a


	//----- nvinfo : EIATTR_SPARSE_MMA_MASK
	.align		4
.L_404:
        /*0018*/ 	.byte	0x03, 0x50
        /*001a*/ 	.short	0x0000


	//----- nvinfo : EIATTR_MAXREG_COUNT
	.align		4
        /*001c*/ 	.byte	0x03, 0x1b
        /*001e*/ 	.short	0x00a8


	//----- nvinfo : EIATTR_MERCURY_ISA_VERSION
	.align		4
        /*0020*/ 	.byte	0x03, 0x5f
        /*0022*/ 	.short	0x0101


	//----- nvinfo : EIATTR_VRC_CTA_INIT_COUNT
	.align		4
        /*0024*/ 	.byte	0x02, 0x4a
	.zero		1
	.zero		1


	//----- nvinfo : EIATTR_EXIT_INSTR_OFFSETS
	.align		4
        /*0028*/ 	.byte	0x04, 0x1c
        /*002a*/ 	.short	(.L_406 - .L_405)


	//   ....[0]....
.L_405:
        /*002c*/ 	.word	0x00000010


	//----- nvinfo : EIATTR_MAX_THREADS
	.align		4
.L_406:
        /*0030*/ 	.byte	0x04, 0x05
        /*0032*/ 	.short	(.L_408 - .L_407)
.L_407:
        /*0034*/ 	.word	0x00000180
        /*0038*/ 	.word	0x00000001
        /*003c*/ 	.word	0x00000001


	//----- nvinfo : EIATTR_CBANK_PARAM_SIZE
	.align		4
.L_408:
        /*0040*/ 	.byte	0x03, 0x19
        /*0042*/ 	.short	0x0a80


	//----- nvinfo : EIATTR_PARAM_CBANK
	.align		4
        /*0044*/ 	.byte	0x04, 0x0a
        /*0046*/ 	.short	(.L_410 - .L_409)
	.align		4
.L_409:
        /*0048*/ 	.word	index@(.nv.constant0._ZN7cutlass13device_kernelIN5flash11enable_sm90INS1_16FlashAttnFwdSm90INS1_25CollectiveMainloopFwdSm90ILi2EN4cute5tupleIJNS5_1CILi1EEES8_S8_EEENS6_IJNS7_ILi128EEENS7_ILi96EEENS7_ILi192EEEEEELi192ENS_6half_tEfNS_4arch4Sm90ELb0ELb0ELb1ELb1ELb1ELb0ELb0ELb1ELb1ELb1ELb1ELb0EEENS1_21CollectiveEpilogueFwdINS6_IJSA_SC_SB_EEES9_SE_SG_Li256ELb1ELb1ELb1ELb0EEENS1_36VarlenDynamicPersistentTileSchedulerILi128ELi96ELi256ELi128ELb1ELb1ELb1ELb0ELb1ELb1EEEEEEEEEvNT_6ParamsE)
        /*004c*/ 	.short	0x0380
        /*004e*/ 	.short	0x0a80


	//----- nvinfo : EIATTR_SW_WAR
	.align		4
.L_410:
        /*0050*/ 	.byte	0x04, 0x36
        /*0052*/ 	.short	(.L_412 - .L_411)
.L_411:
        /*0054*/ 	.word	0x00000008
.L_412:


//--------------------- .nv.info._ZN7cutlass13device_kernelIN5flash11enable_sm90INS1_16FlashAttnFwdSm90INS1_25CollectiveMainloopFwdSm90ILi2EN4cute5tupleIJNS5_1CILi1EEES8_S8_EEENS6_IJNS7_ILi128EEENS7_ILi96EEENS7_ILi192EEEEEELi192ENS_6half_tEfNS_4arch4Sm90ELb0ELb0ELb1ELb1ELb1ELb1ELb0ELb1ELb1ELb1ELb1ELb0EEENS1_21CollectiveEpilogueFwdINS6_IJSA_SC_SB_EEES9_SE_SG_Li256ELb1ELb1ELb1ELb0EEENS1_36VarlenDynamicPersistentTileSchedulerILi128ELi96ELi256ELi128ELb1ELb1ELb1ELb0ELb1ELb1EEEEEEEEEvNT_6ParamsE --------------------------
	.section	.nv.info._ZN7cutlass13device_kernelIN5flash11enable_sm90INS1_16FlashAttnFwdSm90INS1_25CollectiveMainloopFwdSm90ILi2EN4cute5tupleIJNS5_1CILi1EEES8_S8_EEENS6_IJNS7_ILi128EEENS7_ILi96EEENS7_ILi192EEEEEELi192ENS_6half_tEfNS_4arch4Sm90ELb0ELb0ELb1ELb1ELb1ELb1ELb0ELb1ELb1ELb1ELb1ELb0EEENS1_21CollectiveEpilogueFwdINS6_IJSA_SC_SB_EEES9_SE_SG_Li256ELb1ELb1ELb1ELb0EEENS1_36VarlenDynamicPersistentTileSchedulerILi128ELi96ELi256ELi128ELb1ELb1ELb1ELb0ELb1ELb1EEEEEEEEEvNT_6ParamsE,"",@"SHT_CUDA_INFO"
	.sectionflags	@""
	.align	4


	//----- nvinfo : EIATTR_CUDA_API_VERSION
	.align		4
        /*0000*/ 	.byte	0x04, 0x37
        /*0002*/ 	.short	(.L_414 - .L_413)
.L_413:
        /*0004*/ 	.word	0x00000082


	//----- nvinfo : EIATTR_KPARAM_INFO
	.align		4
.L_414:
        /*0008*/ 	.byte	0x04, 0x17
        /*000a*/ 	.short	(.L_416 - .L_415)
.L_415:
        /*000c*/ 	.word	0x00000000
        /*0010*/ 	.short	0x0000
        /*0012*/ 	.short	0x0000
        /*0014*/ 	.byte	0x00, 0xf0, 0x01, 0x2a


	//----- nvinfo : EIATTR_SPARSE_MMA_MASK
	.align		4
.L_416:
        /*0018*/ 	.byte	0x03, 0x50
        /*001a*/ 	.short	0x0000


	//----- nvinfo : EIATTR_MAXREG_COUNT
	.align		4
        /*001c*/ 	.byte	0x03, 0x1b
        /*001e*/ 	.short	0x00a8


	//----- nvinfo : EIATTR_MERCURY_ISA_VERSION
	.align		4
        /*0020*/ 	.byte	0x03, 0x5f
        /*0022*/ 	.short	0x0101


	//----- nvinfo : EIATTR_VRC_CTA_INIT_COUNT
	.align		4
        /*0024*/ 	.byte	0x02, 0x4a
	.zero		1
	.zero		1


	//----- nvinfo : EIATTR_EXIT_INSTR_OFFSETS
	.align		4
        /*0028*/ 	.byte	0x04, 0x1c
        /*002a*/ 	.short	(.L_418 - .L_417)


	//   ....[0]....
.L_417:
        /*002c*/ 	.word	0x00000010


	//----- nvinfo : EIATTR_MAX_THREADS
	.align		4
.L_418:
        /*0030*/ 	.byte	0x04, 0x05
        /*0032*/ 	.short	(.L_420 - .L_419)
.L_419:
        /*0034*/ 	.word	0x00000180
        /*0038*/ 	.word	0x00000001
        /*003c*/ 	.word	0x00000001


	//----- nvinfo : EIATTR_CBANK_PARAM_SIZE
	.align		4
.L_420:
        /*0040*/ 	.byte	0x03, 0x19
        /*0042*/ 	.short	0x0a80


	//----- nvinfo : EIATTR_PARAM_CBANK
	.align		4
        /*0044*/ 	.byte	0x04, 0x0a
        /*0046*/ 	.short	(.L_422 - .L_421)
	.align		4
.L_421:
        /*0048*/ 	.word	index@(.nv.constant0._ZN7cutlass13device_kernelIN5flash11enable_sm90INS1_16FlashAttnFwdSm90INS1_25CollectiveMainloopFwdSm90ILi2EN4cute5tupleIJNS5_1CILi1EEES8_S8_EEENS6_IJNS7_ILi128EEENS7_ILi96EEENS7_ILi192EEEEEELi192ENS_6half_tEfNS_4arch4Sm90ELb0ELb0ELb1ELb1ELb1ELb1ELb0ELb1ELb1ELb1ELb1ELb0EEENS1_21CollectiveEpilogueFwdINS6_IJSA_SC_SB_EEES9_SE_SG_Li256ELb1ELb1ELb1ELb0EEENS1_36VarlenDynamicPersistentTileSchedulerILi128ELi96ELi256ELi128ELb1ELb1ELb1ELb0ELb1ELb1EEEEEEEEEvNT_6ParamsE)
        /*004c*/ 	.short	0x0380
        /*004e*/ 	.short	0x0a80


	//----- nvinfo : EIATTR_SW_WAR
	.align		4
.L_422:
        /*0050*/ 	.byte	0x04, 0x36
        /*0052*/ 	.short	(.L_424 - .L_423)
.L_423:
        /*0054*/ 	.word	0x00000008
.L_424:


//--------------------- .nv.info._ZN7cutlass13device_kernelIN5flash11enable_sm90INS1_16FlashAttnFwdSm90INS1_25CollectiveMainloopFwdSm90ILi2EN4cute5tupleIJNS5_1CILi1EEES8_S8_EEENS6_IJNS7_ILi128EEENS7_ILi96EEENS7_ILi192EEEEEELi192ENS_6half_tEfNS_4arch4Sm90ELb0ELb1ELb1ELb0ELb1ELb0ELb0ELb1ELb1ELb1ELb1ELb0EEENS1_21CollectiveEpilogueFwdINS6_IJSA_SC_SB_EEES9_SE_SG_Li256ELb0ELb1ELb1ELb0EEENS1_19SingleTileSchedulerILb0ELb1ELb1ELi128EEEEEEEEEvNT_6ParamsE --------------------------
	.section	.nv.info._ZN7cutlass13device_kernelIN5flash11enable_sm90INS1_16FlashAttnFwdSm90INS1_25CollectiveMainloopFwdSm90ILi2EN4cute5tupleIJNS5_1CILi1EEES8_S8_EEENS6_IJNS7_ILi128EEENS7_ILi96EEENS7_ILi192EEEEEELi192ENS_6half_tEfNS_4arch4Sm90ELb0ELb1ELb1ELb0ELb1ELb0ELb0ELb1ELb1ELb1ELb1ELb0EEENS1_21CollectiveEpilogueFwdINS6_IJSA_SC_SB_EEES9_SE_SG_Li256ELb0ELb1ELb1ELb0EEENS1_19SingleTileSchedulerILb0ELb1ELb1ELi128EEEEEEEEEvNT_6ParamsE,"",@"SHT_CUDA_INFO"
	.sectionflags	@""
	.align	4


	//----- nvinfo : EIATTR_CUDA_API_VERSION
	.align		4
        /*0000*/ 	.byte	0x04, 0x37
        /*0002*/ 	.short	(.L_426 - .L_425)
.L_425:
        /*0004*/ 	.word	0x00000082


	//----- nvinfo : EIATTR_KPARAM_INFO
	.align		4
.L_426:
        /*0008*/ 	.byte	0x04, 0x17
        /*000a*/ 	.short	(.L_428 - .L_427)
.L_427:
        /*000c*/ 	.word	0x00000000
        /*0010*/ 	.short	0x0000
        /*0012*/ 	.short	0x0000
        /*0014*/ 	.byte	0x00, 0xf0, 0x01, 0x28


	//----- nvinfo : EIATTR_SPARSE_MMA_MASK
	.align		4
.L_428:
        /*0018*/ 	.byte	0x03, 0x50
        /*001a*/ 	.short	0x0000


	//----- nvinfo : EIATTR_MAXREG_COUNT
	.align		4
        /*001c*/ 	.byte	0x03, 0x1b
        /*001e*/ 	.short	0x00a8


	//----- nvinfo : EIATTR_MERCURY_ISA_VERSION
	.align		4
        /*0020*/ 	.byte	0x03, 0x5f
        /*0022*/ 	.short	0x0101


	//----- nvinfo : EIATTR_VRC_CTA_INIT_COUNT
	.align		4
        /*0024*/ 	.byte	0x02, 0x4a
	.zero		1
	.zero		1


	//----- nvinfo : EIATTR_EXIT_INSTR_OFFSETS
	.align		4
        /*0028*/ 	.byte	0x04, 0x1c
        /*002a*/ 	.short	(.L_430 - .L_429)


	//   ....[0]....
.L_429:
        /*002c*/ 	.word	0x00000010


	//----- nvinfo : EIATTR_MAX_THREADS
	.align		4
.L_430:
        /*0030*/ 	.byte	0x04, 0x05
        /*0032*/ 	.short	(.L_432 - .L_431)
.L_431:
        /*0034*/ 	.word	0x00000180
        /*0038*/ 	.word	0x00000001
        /*003c*/ 	.word	0x00000001


	//----- nvinfo : EIATTR_CBANK_PARAM_SIZE
	.align		4
.L_432:
        /*0040*/ 	.byte	0x03, 0x19
        /*0042*/ 	.short	0x0a00


	//----- nvinfo : EIATTR_PARAM_CBANK
	.align		4
        /*0044*/ 	.byte	0x04, 0x0a
        /*0046*/ 	.short	(.L_434 - .L_433)
	.align		4
.L_433:
        /*0048*/ 	.word	index@(.nv.constant0._ZN7cutlass13device_kernelIN5flash11enable_sm90INS1_16FlashAttnFwdSm90INS1_25CollectiveMainloopFwdSm90ILi2EN4cute5tupleIJNS5_1CILi1EEES8_S8_EEENS6_IJNS7_ILi128EEENS7_ILi96EEENS7_ILi192EEEEEELi192ENS_6half_tEfNS_4arch4Sm90ELb0ELb1ELb1ELb0ELb1ELb0ELb0ELb1ELb1ELb1ELb1ELb0EEENS1_21CollectiveEpilogueFwdINS6_IJSA_SC_SB_EEES9_SE_SG_Li256ELb0ELb1ELb1ELb0EEENS1_19SingleTileSchedulerILb0ELb1ELb1ELi128EEEEEEEEEvNT_6ParamsE)
        /*004c*/ 	.short	0x0380
        /*004e*/ 	.short	0x0a00


	//----- nvinfo : EIATTR_SW_WAR
	.align		4
.L_434:
        /*0050*/ 	.byte	0x04, 0x36
        /*0052*/ 	.short	(.L_436 - .L_435)
.L_435:
        /*0054*/ 	.word	0x00000008
.L_436:


//--------------------- .nv.info._ZN7cutlass13device_kernelIN5flash11enable_sm90INS1_16FlashAttnFwdSm90INS1_25CollectiveMainloopFwdSm90ILi2EN4cute5tupleIJNS5_1CILi1EEES8_S8_EEENS6_IJNS7_ILi128EEENS7_ILi96EEENS7_ILi192EEEEEELi192ENS_6half_tEfNS_4arch4Sm90ELb0ELb1ELb1ELb1ELb1ELb0ELb0ELb1ELb1ELb1ELb1ELb0EEENS1_21CollectiveEpilogueFwdINS6_IJSA_SC_SB_EEES9_SE_SG_Li256ELb1ELb1ELb1ELb0EEENS1_36VarlenDynamicPersistentTileSchedulerILi128ELi96ELi256ELi128ELb1ELb1ELb1ELb1ELb0ELb1EEEEEEEEEvNT_6ParamsE --------------------------
	.section	.nv.info._ZN7cutlass13device_kernelIN5flash11enable_sm90INS1_16FlashAttnFwdSm90INS1_25CollectiveMainloopFwdSm90ILi2EN4cute5tupleIJNS5_1CILi1EEES8_S8_EEENS6_IJNS7_ILi128EEENS7_ILi96EEENS7_ILi192EEEEEELi192ENS_6half_tEfNS_4arch4Sm90ELb0ELb1ELb1ELb1ELb1ELb0ELb0ELb1ELb1ELb1ELb1ELb0EEENS1_21CollectiveEpilogueFwdINS6_IJSA_SC_SB_EEES9_SE_SG_Li256ELb1ELb1ELb1ELb0EEENS1_36VarlenDynamicPersistentTileSchedulerILi128ELi96ELi256ELi128ELb1ELb1ELb1ELb1ELb0ELb1EEEEEEEEEvNT_6ParamsE,"",@"SHT_CUDA_INFO"
	.sectionflags	@""
	.align	4


	//----- nvinfo : EIATTR_CUDA_API_VERSION
	.align		4
        /*0000*/ 	.byte	0x04, 0x37
        /*0002*/ 	.short	(.L_438 - .L_437)
.L_437:
        /*0004*/ 	.word	0x00000082


	//----- nvinfo : EIATTR_KPARAM_INFO
	.align		4
.L_438:
        /*0008*/ 	.byte	0x04, 0x17
        /*000a*/ 	.short	(.L_440 - .L_439)
.L_439:
        /*000c*/ 	.word	0x00000000
        /*0010*/ 	.short	0x0000
        /*0012*/ 	.short	0x0000
        /*0014*/ 	.byte	0x00, 0xf0, 0x01, 0x2a


	//----- nvinfo : EIATTR_SPARSE_MMA_MASK
	.align		4
.L_440:
        /*0018*/ 	.byte	0x03, 0x50
        /*001a*/ 	.short	0x0000


	//----- nvinfo : EIATTR_MAXREG_COUNT
	.align		4
        /*001c*/ 	.byte	0x03, 0x1b
        /*001e*/ 	.short	0x00a8


	//----- nvinfo : EIATTR_MERCURY_ISA_VERSION
	.align		4
        /*0020*/ 	.byte	0x03, 0x5f
        /*0022*/ 	.short	0x0101


	//----- nvinfo : EIATTR_VRC_CTA_INIT_COUNT
	.align		4
        /*0024*/ 	.byte	0x02, 0x4a
	.zero		1
	.zero		1


	//----- nvinfo : EIATTR_EXIT_INSTR_OFFSETS
	.align		4
        /*0028*/ 	.byte	0x04, 0x1c
        /*002a*/ 	.short	(.L_442 - .L_441)


	//   ....[0]....
.L_441:
        /*002c*/ 	.word	0x00000010


	//----- nvinfo : EIATTR_MAX_THREADS
	.align		4
.L_442:
        /*0030*/ 	.byte	0x04, 0x05
        /*0032*/ 	.short	(.L_444 - .L_443)
.L_443:
        /*0034*/ 	.word	0x00000180
        /*0038*/ 	.word	0x00000001
        /*003c*/ 	.word	0x00000001


	//----- nvinfo : EIATTR_CBANK_PARAM_SIZE
	.align		4
.L_444:
        /*0040*/ 	.byte	0x03, 0x19
        /*0042*/ 	.short	0x0a80


	//----- nvinfo : EIATTR_PARAM_CBANK
	.align		4
        /*0044*/ 	.byte	0x04, 0x0a
        /*0046*/ 	.short	(.L_446 - .L_445)
	.align		4
.L_445:
        /*0048*/ 	.word	index@(.nv.constant0._ZN7cutlass13device_kernelIN5flash11enable_sm90INS1_16FlashAttnFwdSm90INS1_25CollectiveMainloopFwdSm90ILi2EN4cute5tupleIJNS5_1CILi1EEES8_S8_EEENS6_IJNS7_ILi128EEENS7_ILi96EEENS7_ILi192EEEEEELi192ENS_6half_tEfNS_4arch4Sm90ELb0ELb1ELb1ELb1ELb1ELb0ELb0ELb1ELb1ELb1ELb1ELb0EEENS1_21CollectiveEpilogueFwdINS6_IJSA_SC_SB_EEES9_SE_SG_Li256ELb1ELb1ELb1ELb0EEENS1_36VarlenDynamicPersistentTileSchedulerILi128ELi96ELi256ELi128ELb1ELb1ELb1ELb1ELb0ELb1EEEEEEEEEvNT_6ParamsE)
        /*004c*/ 	.short	0x0380
        /*004e*/ 	.short	0x0a80


	//----- nvinfo : EIATTR_SW_WAR
	.align		4
.L_446:
        /*0050*/ 	.byte	0x04, 0x36
        /*0052*/ 	.short	(.L_448 - .L_447)
.L_447:
        /*0054*/ 	.word	0x00000008
.L_448:


//--------------------- .nv.info._ZN7cutlass13device_kernelIN5flash11enable_sm90INS1_16FlashAttnFwdSm90INS1_25CollectiveMainloopFwdSm90ILi2EN4cute5tupleIJNS5_1CILi1EEES8_S8_EEENS6_IJNS7_ILi128EEENS7_ILi96EEENS7_ILi192EEEEEELi192ENS_6half_tEfNS_4arch4Sm90ELb0ELb1ELb1ELb1ELb1ELb1ELb0ELb1ELb1ELb1ELb1ELb0EEENS1_21CollectiveEpilogueFwdINS6_IJSA_SC_SB_EEES9_SE_SG_Li256ELb1ELb1ELb1ELb0EEENS1_36VarlenDynamicPersistentTileSchedulerILi128ELi96ELi256ELi128ELb1ELb1ELb1ELb1ELb0ELb1EEEEEEEEEvNT_6ParamsE --------------------------
	.section	.nv.info._ZN7cutlass13device_kernelIN5flash11enable_sm90INS1_16FlashAttnFwdSm90INS1_25CollectiveMainloopFwdSm90ILi2EN4cute5tupleIJNS5_1CILi1EEES8_S8_EEENS6_IJNS7_ILi128EEENS7_ILi96EEENS7_ILi192EEEEEELi192ENS_6half_tEfNS_4arch4Sm90ELb0ELb1ELb1ELb1ELb1ELb1ELb0ELb1ELb1ELb1ELb1ELb0EEENS1_21CollectiveEpilogueFwdINS6_IJSA_SC_SB_EEES9_SE_SG_Li256ELb1ELb1ELb1ELb0EEENS1_36VarlenDynamicPersistentTileSchedulerILi128ELi96ELi256ELi128ELb1ELb1ELb1ELb1ELb0ELb1EEEEEEEEEvNT_6ParamsE,"",@"SHT_CUDA_INFO"
	.sectionflags	@""
	.align	4


	//----- nvinfo : EIATTR_CUDA_API_VERSION
	.align		4
        /*0000*/ 	.byte	0x04, 0x37
        /*0002*/ 	.short	(.L_450 - .L_449)
.L_449:
        /*0004*/ 	.word	0x00000082


	//----- nvinfo : EIATTR_KPARAM_INFO
	.align		4
.L_450:
        /*0008*/ 	.byte	0x04, 0x17
        /*000a*/ 	.short	(.L_452 - .L_451)
.L_451:
        /*000c*/ 	.word	0x00000000
        /*0010*/ 	.short	0x0000
        /*0012*/ 	.short	0x0000
        /*0014*/ 	.byte	0x00, 0xf0, 0x01, 0x2a


	//----- nvinfo : EIATTR_SPARSE_MMA_MASK
	.align		4
.L_452:
        /*0018*/ 	.byte	0x03, 0x50
        /*001a*/ 	.short	0x0000


	//----- nvinfo : EIATTR_MAXREG_COUNT
	.align		4
        /*001c*/ 	.byte	0x03, 0x1b
        /*001e*/ 	.short	0x00a8


	//----- nvinfo : EIATTR_MERCURY_ISA_VERSION
	.align		4
        /*0020*/ 	.byte	0x03, 0x5f
        /*0022*/ 	.short	0x0101


	//----- nvinfo : EIATTR_VRC_CTA_INIT_COUNT
	.align		4
        /*0024*/ 	.byte	0x02, 0x4a
	.zero		1
	.zero		1


	//----- nvinfo : EIATTR_EXIT_INSTR_OFFSETS
	.align		4
        /*0028*/ 	.byte	0x04, 0x1c
        /*002a*/ 	.short	(.L_454 - .L_453)


	//   ....[0]....
.L_453:
        /*002c*/ 	.word	0x00000010


	//----- nvinfo : EIATTR_MAX_THREADS
	.align		4
.L_454:
        /*0030*/ 	.byte	0x04, 0x05
        /*0032*/ 	.short	(.L_456 - .L_455)
.L_455:
        /*0034*/ 	.word	0x00000180
        /*0038*/ 	.word	0x00000001
        /*003c*/ 	.word	0x00000001


	//----- nvinfo : EIATTR_CBANK_PARAM_SIZE
	.align		4
.L_456:
        /*0040*/ 	.byte	0x03, 0x19
        /*0042*/ 	.short	0x0a80


	//----- nvinfo : EIATTR_PARAM_CBANK
	.align		4
        /*0044*/ 	.byte	0x04, 0x0a
        /*0046*/ 	.short	(.L_458 - .L_457)
	.align		4
.L_457:
        /*0048*/ 	.word	index@(.nv.constant0._ZN7cutlass13device_kernelIN5flash11enable_sm90INS1_16FlashAttnFwdSm90INS1_25CollectiveMainloopFwdSm90ILi2EN4cute5tupleIJNS5_1CILi1EEES8_S8_EEENS6_IJNS7_ILi128EEENS7_ILi96EEENS7_ILi192EEEEEELi192ENS_6half_tEfNS_4arch4Sm90ELb0ELb1ELb1ELb1ELb1ELb1ELb0ELb1ELb1ELb1ELb1ELb0EEENS1_21CollectiveEpilogueFwdINS6_IJSA_SC_SB_EEES9_SE_SG_Li256ELb1ELb1ELb1ELb0EEENS1_36VarlenDynamicPersistentTileSchedulerILi128ELi96ELi256ELi128ELb1ELb1ELb1ELb1ELb0ELb1EEEEEEEEEvNT_6ParamsE)
        /*004c*/ 	.short	0x0380
        /*004e*/ 	.short	0x0a80


	//----- nvinfo : EIATTR_SW_WAR
	.align		4
.L_458:
        /*0050*/ 	.byte	0x04, 0x36
        /*0052*/ 	.short	(.L_460 - .L_459)
.L_459:
        /*0054*/ 	.word	0x00000008
.L_460:


//--------------------- .nv.info._ZN7cutlass13device_kernelIN5flash11enable_sm90INS1_16FlashAttnFwdSm90INS1_25CollectiveMainloopFwdSm90ILi2EN4cute5tupleIJNS5_1CILi1EEES8_S8_EEENS6_IJNS7_ILi128EEENS7_ILi96EEENS7_ILi192EEEEEELi192ENS_6half_tEfNS_4arch4Sm90ELb1ELb0ELb1ELb0ELb1ELb0ELb0ELb1ELb1ELb1ELb1ELb0EEENS1_21CollectiveEpilogueFwdINS6_IJSA_SC_SB_EEES9_SE_SG_Li256ELb0ELb1ELb1ELb0EEENS1_19SingleTileSchedulerILb0ELb1ELb1ELi128EEEEEEEEEvNT_6ParamsE --------------------------
	.section	.nv.info._ZN7cutlass13device_kernelIN5flash11enable_sm90INS1_16FlashAttnFwdSm90INS1_25CollectiveMainloopFwdSm90ILi2EN4cute5tupleIJNS5_1CILi1EEES8_S8_EEENS6_IJNS7_ILi128EEENS7_ILi96EEENS7_ILi192EEEEEELi192ENS_6half_tEfNS_4arch4Sm90ELb1ELb0ELb1ELb0ELb1ELb0ELb0ELb1ELb1ELb1ELb1ELb0EEENS1_21CollectiveEpilogueFwdINS6_IJSA_SC_SB_EEES9_SE_SG_Li256ELb0ELb1ELb1ELb0EEENS1_19SingleTileSchedulerILb0ELb1ELb1ELi128EEEEEEEEEvNT_6ParamsE,"",@"SHT_CUDA_INFO"
	.sectionflags	@""
	.align	4


	//----- nvinfo : EIATTR_CUDA_API_VERSION
	.align		4
        /*0000*/ 	.byte	0x04, 0x37
        /*0002*/ 	.short	(.L_462 - .L_461)
.L_461:
        /*0004*/ 	.word	0x00000082


	//----- nvinfo : EIATTR_KPARAM_INFO
	.align		4
.L_462:
        /*0008*/ 	.byte	0x04, 0x17
        /*000a*/ 	.short	(.L_464 - .L_463)
.L_463:
        /*000c*/ 	.word	0x00000000
        /*0010*/ 	.short	0x0000
        /*0012*/ 	.short	0x0000
        /*0014*/ 	.byte	0x00, 0xf0, 0x01, 0x28


	//----- nvinfo : EIATTR_SPARSE_MMA_MASK
	.align		4
.L_464:
        /*0018*/ 	.byte	0x03, 0x50
        /*001a*/ 	.short	0x0000


	//----- nvinfo : EIATTR_MAXREG_COUNT
	.align		4
        /*001c*/ 	.byte	0x03, 0x1b
        /*001e*/ 	.short	0x00a8


	//----- nvinfo : EIATTR_MERCURY_ISA_VERSION
	.align		4
        /*0020*/ 	.byte	0x03, 0x5f
        /*0022*/ 	.short	0x0101


	//----- nvinfo : EIATTR_VRC_CTA_INIT_COUNT
	.align		4
        /*0024*/ 	.byte	0x02, 0x4a
	.zero		1
	.zero		1


	//----- nvinfo : EIATTR_EXIT_INSTR_OFFSETS
	.align		4
        /*0028*/ 	.byte	0x04, 0x1c
        /*002a*/ 	.short	(.L_466 - .L_465)


	//   ....[0]....
.L_465:
        /*002c*/ 	.word	0x00000010


	//----- nvinfo : EIATTR_MAX_THREADS
	.align		4
.L_466:
        /*0030*/ 	.byte	0x04, 0x05
        /*0032*/ 	.short	(.L_468 - .L_467)
.L_467:
        /*0034*/ 	.word	0x00000180
        /*0038*/ 	.word	0x00000001
        /*003c*/ 	.word	0x00000001


	//----- nvinfo : EIATTR_CBANK_PARAM_SIZE
	.align		4
.L_468:
        /*0040*/ 	.byte	0x03, 0x19
        /*0042*/ 	.short	0x0a00


	//----- nvinfo : EIATTR_PARAM_CBANK
	.align		4
        /*0044*/ 	.byte	0x04, 0x0a
        /*0046*/ 	.short	(.L_470 - .L_469)
	.align		4
.L_469:
        /*0048*/ 	.word	index@(.nv.constant0._ZN7cutlass13device_kernelIN5flash11enable_sm90INS1_16FlashAttnFwdSm90INS1_25CollectiveMainloopFwdSm90ILi2EN4cute5tupleIJNS5_1CILi1EEES8_S8_EEENS6_IJNS7_ILi128EEENS7_ILi96EEENS7_ILi192EEEEEELi192ENS_6half_tEfNS_4arch4Sm90ELb1ELb0ELb1ELb0ELb1ELb0ELb0ELb1ELb1ELb1ELb1ELb0EEENS1_21CollectiveEpilogueFwdINS6_IJSA_SC_SB_EEES9_SE_SG_Li256ELb0ELb1ELb1ELb0EEENS1_19SingleTileSchedulerILb0ELb1ELb1ELi128EEEEEEEEEvNT_6ParamsE)
        /*004c*/ 	.short	0x0380
        /*004e*/ 	.short	0x0a00


	//----- nvinfo : EIATTR_SW_WAR
	.align		4
.L_470:
        /*0050*/ 	.byte	0x04, 0x36
        /*0052*/ 	.short	(.L_472 - .L_471)
.L_471:
        /*0054*/ 	.word	0x00000008
.L_472:


//--------------------- .nv.info._ZN7cutlass13device_kernelIN5flash11enable_sm90INS1_16FlashAttnFwdSm90INS1_25CollectiveMainloopFwdSm90ILi2EN4cute5tupleIJNS5_1CILi1EEES8_S8_EEENS6_IJNS7_ILi128EEENS7_ILi96EEENS7_ILi192EEEEEELi192ENS_6half_tEfNS_4arch4Sm90ELb1ELb0ELb1ELb1ELb1ELb0ELb0ELb1ELb1ELb1ELb1ELb0EEENS1_21CollectiveEpilogueFwdINS6_IJSA_SC_SB_EEES9_SE_SG_Li256ELb1ELb1ELb1ELb0EEENS1_36VarlenDynamicPersistentTileSchedulerILi128ELi96ELi256ELi128ELb1ELb1ELb1ELb1ELb1ELb1EEEEEEEEEvNT_6ParamsE --------------------------
	.section	.nv.info._ZN7cutlass13device_kernelIN5flash11enable_sm90INS1_16FlashAttnFwdSm90INS1_25CollectiveMainloopFwdSm90ILi2EN4cute5tupleIJNS5_1CILi1EEES8_S8_EEENS6_IJNS7_ILi128EEENS7_ILi96EEENS7_ILi192EEEEEELi192ENS_6half_tEfNS_4arch4Sm90ELb1ELb0ELb1ELb1ELb1ELb0ELb0ELb1ELb1ELb1ELb1ELb0EEENS1_21CollectiveEpilogueFwdINS6_IJSA_SC_SB_EEES9_SE_SG_Li256ELb1ELb1ELb1ELb0EEENS1_36VarlenDynamicPersistentTileSchedulerILi128ELi96ELi256ELi128ELb1ELb1ELb1ELb1ELb1ELb1EEEEEEEEEvNT_6ParamsE,"",@"SHT_CUDA_INFO"
	.sectionflags	@""
	.align	4


	//----- nvinfo : EIATTR_CUDA_API_VERSION
	.align		4
        /*0000*/ 	.byte	0x04, 0x37
        /*0002*/ 	.short	(.L_474 - .L_473)
.L_473:
        /*0004*/ 	.word	0x00000082


	//----- nvinfo : EIATTR_KPARAM_INFO
	.align		4
.L_474:
        /*0008*/ 	.byte	0x04, 0x17
        /*000a*/ 	.short	(.L_476 - .L_475)
.L_475:
        /*000c*/ 	.word	0x00000000
        /*0010*/ 	.short	0x0000
        /*0012*/ 	.short	0x0000
        /*0014*/ 	.byte	0x00, 0xf0, 0x01, 0x2a


	//----- nvinfo : EIATTR_SPARSE_MMA_MASK
	.align		4
.L_476:
        /*0018*/ 	.byte	0x03, 0x50
        /*001a*/ 	.short	0x0000


	//----- nvinfo : EIATTR_MAXREG_COUNT
	.align		4
        /*001c*/ 	.byte	0x03, 0x1b
        /*001e*/ 	.short	0x00a8


	//----- nvinfo : EIATTR_MERCURY_ISA_VERSION
	.align		4
        /*0020*/ 	.byte	0x03, 0x5f
        /*0022*/ 	.short	0x0101


	//----- nvinfo : EIATTR_VRC_CTA_INIT_COUNT
	.align		4
        /*0024*/ 	.byte	0x02, 0x4a
	.zero		1
	.zero		1


	//----- nvinfo : EIATTR_EXIT_INSTR_OFFSETS
	.align		4
        /*0028*/ 	.byte	0x04, 0x1c
        /*002a*/ 	.short	(.L_478 - .L_477)


	//   ....[0]....
.L_477:
        /*002c*/ 	.word	0x00000010


	//----- nvinfo : EIATTR_MAX_THREADS
	.align		4
.L_478:
        /*0030*/ 	.byte	0x04, 0x05
        /*0032*/ 	.short	(.L_480 - .L_479)
.L_479:
        /*0034*/ 	.word	0x00000180
        /*0038*/ 	.word	0x00000001
        /*003c*/ 	.word	0x00000001


	//----- nvinfo : EIATTR_CBANK_PARAM_SIZE
	.align		4
.L_480:
        /*0040*/ 	.byte	0x03, 0x19
        /*0042*/ 	.short	0x0a80


	//----- nvinfo : EIATTR_PARAM_CBANK
	.align		4
        /*0044*/ 	.byte	0x04, 0x0a
        /*0046*/ 	.short	(.L_482 - .L_481)
	.align		4
.L_481:
        /*0048*/ 	.word	index@(.nv.constant0._ZN7cutlass13device_kernelIN5flash11enable_sm90INS1_16FlashAttnFwdSm90INS1_25CollectiveMainloopFwdSm90ILi2EN4cute5tupleIJNS5_1CILi1EEES8_S8_EEENS6_IJNS7_ILi128EEENS7_ILi96EEENS7_ILi192EEEEEELi192ENS_6half_tEfNS_4arch4Sm90ELb1ELb0ELb1ELb1ELb1ELb0ELb0ELb1ELb1ELb1ELb1ELb0EEENS1_21CollectiveEpilogueFwdINS6_IJSA_SC_SB_EEES9_SE_SG_Li256ELb1ELb1ELb1ELb0EEENS1_36VarlenDynamicPersistentTileSchedulerILi128ELi96ELi256ELi128ELb1ELb1ELb1ELb1ELb1ELb1EEEEEEEEEvNT_6ParamsE)
        /*004c*/ 	.short	0x0380
        /*004e*/ 	.short	0x0a80


	//----- nvinfo : EIATTR_SW_WAR
	.align		4
.L_482:
        /*0050*/ 	.byte	0x04, 0x36
        /*0052*/ 	.short	(.L_484 - .L_483)
.L_483:
        /*0054*/ 	.word	0x00000008
.L_484:


//--------------------- .nv.info._ZN7cutlass13device_kernelIN5flash11enable_sm90INS1_16FlashAttnFwdSm90INS1_25CollectiveMainloopFwdSm90ILi2EN4cute5tupleIJNS5_1CILi1EEES8_S8_EEENS6_IJNS7_ILi128EEENS7_ILi96EEENS7_ILi192EEEEEELi192ENS_6half_tEfNS_4arch4Sm90ELb1ELb0ELb1ELb1ELb1ELb1ELb0ELb1ELb1ELb1ELb1ELb0EEENS1_21CollectiveEpilogueFwdINS6_IJSA_SC_SB_EEES9_SE_SG_Li256ELb1ELb1ELb1ELb0EEENS1_36VarlenDynamicPersistentTileSchedulerILi128ELi96ELi256ELi128ELb1ELb1ELb1ELb1ELb1ELb1EEEEEEEEEvNT_6ParamsE --------------------------
	.section	.nv.info._ZN7cutlass13device_kernelIN5flash11enable_sm90INS1_16FlashAttnFwdSm90INS1_25CollectiveMainloopFwdSm90ILi2EN4cute5tupleIJNS5_1CILi1EEES8_S8_EEENS6_IJNS7_ILi128EEENS7_ILi96EEENS7_ILi192EEEEEELi192ENS_6half_tEfNS_4arch4Sm90ELb1ELb0ELb1ELb1ELb1ELb1ELb0ELb1ELb1ELb1ELb1ELb0EEENS1_21CollectiveEpilogueFwdINS6_IJSA_SC_SB_EEES9_SE_SG_Li256ELb1ELb1ELb1ELb0EEENS1_36VarlenDynamicPersistentTileSchedulerILi128ELi96ELi256ELi128ELb1ELb1ELb1ELb1ELb1ELb1EEEEEEEEEvNT_6ParamsE,"",@"SHT_CUDA_INFO"
	.sectionflags	@""
	.align	4


	//----- nvinfo : EIATTR_CUDA_API_VERSION
	.align		4
        /*0000*/ 	.byte	0x04, 0x37
        /*0002*/ 	.short	(.L_486 - .L_485)
.L_485:
        /*0004*/ 	.word	0x00000082


	//----- nvinfo : EIATTR_KPARAM_INFO
	.align		4
.L_486:
        /*0008*/ 	.byte	0x04, 0x17
        /*000a*/ 	.short	(.L_488 - .L_487)
.L_487:
        /*000c*/ 	.word	0x00000000
        /*0010*/ 	.short	0x0000
        /*0012*/ 	.short	0x0000
        /*0014*/ 	.byte	0x00, 0xf0, 0x01, 0x2a


	//----- nvinfo : EIATTR_SPARSE_MMA_MASK
	.align		4
.L_488:
        /*0018*/ 	.byte	0x03, 0x50
        /*001a*/ 	.short	0x0000


	//----- nvinfo : EIATTR_MAXREG_COUNT
	.align		4
        /*001c*/ 	.byte	0x03, 0x1b
        /*001e*/ 	.short	0x00a8


	//----- nvinfo : EIATTR_MERCURY_ISA_VERSION
	.align		4
        /*0020*/ 	.byte	0x03, 0x5f
        /*0022*/ 	.short	0x0101


	//----- nvinfo : EIATTR_VRC_CTA_INIT_COUNT
	.align		4
        /*0024*/ 	.byte	0x02, 0x4a
	.zero		1
	.zero		1


	//----- nvinfo : EIATTR_EXIT_INSTR_OFFSETS
	.align		4
        /*0028*/ 	.byte	0x04, 0x1c
        /*002a*/ 	.short	(.L_490 - .L_489)


	//   ....[0]....
.L_489:
        /*002c*/ 	.word	0x00000010


	//----- nvinfo : EIATTR_MAX_THREADS
	.align		4
.L_490:
        /*0030*/ 	.byte	0x04, 0x05
        /*0032*/ 	.short	(.L_492 - .L_491)
.L_491:
        /*0034*/ 	.word	0x00000180
        /*0038*/ 	.word	0x00000001
        /*003c*/ 	.word	0x00000001


	//----- nvinfo : EIATTR_CBANK_PARAM_SIZE
	.align		4
.L_492:
        /*0040*/ 	.byte	0x03, 0x19
        /*0042*/ 	.short	0x0a80


	//----- nvinfo : EIATTR_PARAM_CBANK
	.align		4
        /*0044*/ 	.byte	0x04, 0x0a
        /*0046*/ 	.short	(.L_494 - .L_493)
	.align		4
.L_493:
        /*0048*/ 	.word	index@(.nv.constant0._ZN7cutlass13device_kernelIN5flash11enable_sm90INS1_16FlashAttnFwdSm90INS1_25CollectiveMainloopFwdSm90ILi2EN4cute5tupleIJNS5_1CILi1EEES8_S8_EEENS6_IJNS7_ILi128EEENS7_ILi96EEENS7_ILi192EEEEEELi192ENS_6half_tEfNS_4arch4Sm90ELb1ELb0ELb1ELb1ELb1ELb1ELb0ELb1ELb1ELb1ELb1ELb0EEENS1_21CollectiveEpilogueFwdINS6_IJSA_SC_SB_EEES9_SE_SG_Li256ELb1ELb1ELb1ELb0EEENS1_36VarlenDynamicPersistentTileSchedulerILi128ELi96ELi256ELi128ELb1ELb1ELb1ELb1ELb1ELb1EEEEEEEEEvNT_6ParamsE)
        /*004c*/ 	.short	0x0380
        /*004e*/ 	.short	0x0a80


	//----- nvinfo : EIATTR_SW_WAR
	.align		4
.L_494:
        /*0050*/ 	.byte	0x04, 0x36
        /*0052*/ 	.short	(.L_496 - .L_495)
.L_495:
        /*0054*/ 	.word	0x00000008
.L_496:


//--------------------- .nv.info._ZN7cutlass13device_kernelIN5flash11enable_sm90INS1_16FlashAttnFwdSm90INS1_25CollectiveMainloopFwdSm90ILi2EN4cute5tupleIJNS5_1CILi1EEES8_S8_EEENS6_IJNS7_ILi128EEESA_SA_EEELi128ENS_6half_tEfNS_4arch4Sm90ELb0ELb0ELb1ELb0ELb1ELb0ELb0ELb1ELb1ELb1ELb1ELb0EEENS1_21CollectiveEpilogueFwdISB_S9_SC_SE_Li256ELb0ELb1ELb1ELb0EEENS1_19SingleTileSchedulerILb0ELb1ELb1ELi128EEEEEEEEEvNT_6ParamsE --------------------------
	.section	.nv.info._ZN7cutlass13device_kernelIN5flash11enable_sm90INS1_16FlashAttnFwdSm90INS1_25CollectiveMainloopFwdSm90ILi2EN4cute5tupleIJNS5_1CILi1EEES8_S8_EEENS6_IJNS7_ILi128EEESA_SA_EEELi128ENS_6half_tEfNS_4arch4Sm90ELb0ELb0ELb1ELb0ELb1ELb0ELb0ELb1ELb1ELb1ELb1ELb0EEENS1_21CollectiveEpilogueFwdISB_S9_SC_SE_Li256ELb0ELb1ELb1ELb0EEENS1_19SingleTileSchedulerILb0ELb1ELb1ELi128EEEEEEEEEvNT_6ParamsE,"",@"SHT_CUDA_INFO"
	.sectionflags	@""
	.align	4


	//----- nvinfo : EIATTR_CUDA_API_VERSION
	.align		4
        /*0000*/ 	.byte	0x04, 0x37
        /*0002*/ 	.short	(.L_498 - .L_497)
.L_497:
        /*0004*/ 	.word	0x00000082


	//----- nvinfo : EIATTR_KPARAM_INFO
	.align		4
.L_498:
        /*0008*/ 	.byte	0x04, 0x17
        /*000a*/ 	.short	(.L_500 - .L_499)
.L_499:
        /*000c*/ 	.word	0x00000000
        /*0010*/ 	.short	0x0000
        /*0012*/ 	.short	0x0000
        /*0014*/ 	.byte	0x00, 0xf0, 0x01, 0x28


	//----- nvinfo : EIATTR_SPARSE_MMA_MASK
	.align		4
.L_500:
        /*0018*/ 	.byte	0x03, 0x50
        /*001a*/ 	.short	0x0000


	//----- nvinfo : EIATTR_MAXREG_COUNT
	.align		4
        /*001c*/ 	.byte	0x03, 0x1b
        /*001e*/ 	.short	0x00a8


	//----- nvinfo : EIATTR_MERCURY_ISA_VERSION
	.align		4
        /*0020*/ 	.byte	0x03, 0x5f
        /*0022*/ 	.short	0x0101


	//----- nvinfo : EIATTR_VRC_CTA_INIT_COUNT
	.align		4
        /*0024*/ 	.byte	0x02, 0x4a
	.zero		1
	.zero		1


	//----- nvinfo : EIATTR_EXIT_INSTR_OFFSETS
	.align		4
        /*0028*/ 	.byte	0x04, 0x1c
        /*002a*/ 	.short	(.L_502 - .L_501)


	//   ....[0]....
.L_501:
        /*002c*/ 	.word	0x00000010


	//----- nvinfo : EIATTR_MAX_THREADS
	.align		4
.L_502:
        /*0030*/ 	.byte	0x04, 0x05
        /*0032*/ 	.short	(.L_504 - .L_503)
.L_503:
        /*0034*/ 	.word	0x00000180
        /*0038*/ 	.word	0x00000001
        /*003c*/ 	.word	0x00000001


	//----- nvinfo : EIATTR_CBANK_PARAM_SIZE
	.align		4
.L_504:
        /*0040*/ 	.byte	0x03, 0x19
        /*0042*/ 	.short	0x0a00


	//----- nvinfo : EIATTR_PARAM_CBANK
	.align		4
        /*0044*/ 	.byte	0x04, 0x0a
        /*0046*/ 	.short	(.L_506 - .L_505)
	.align		4
.L_505:
        /*0048*/ 	.word	index@(.nv.constant0._ZN7cutlass13device_kernelIN5flash11enable_sm90INS1_16FlashAttnFwdSm90INS1_25CollectiveMainloopFwdSm90ILi2EN4cute5tupleIJNS5_1CILi1EEES8_S8_EEENS6_IJNS7_ILi128EEESA_SA_EEELi128ENS_6half_tEfNS_4arch4Sm90ELb0ELb0ELb1ELb0ELb1ELb0ELb0ELb1ELb1ELb1ELb1ELb0EEENS1_21CollectiveEpilogueFwdISB_S9_SC_SE_Li256ELb0ELb1ELb1ELb0EEENS1_19SingleTileSchedulerILb0ELb1ELb1ELi128EEEEEEEEEvNT_6ParamsE)
        /*004c*/ 	.short	0x0380
        /*004e*/ 	.short	0x0a00


	//----- nvinfo : EIATTR_SW_WAR
	.align		4
.L_506:
        /*0050*/ 	.byte	0x04, 0x36
        /*0052*/ 	.short	(.L_508 - .L_507)
.L_507:
        /*0054*/ 	.word	0x00000008
.L_508:


//--------------------- .nv.info._ZN7cutlass13device_kernelIN5flash11enable_sm90INS1_16FlashAttnFwdSm90INS1_25CollectiveMainloopFwdSm90ILi2EN4cute5tupleIJNS5_1CILi1EEES8_S8_EEENS6_IJNS7_ILi128EEESA_SA_EEELi128ENS_6half_tEfNS_4arch4Sm90ELb0ELb0ELb1ELb1ELb1ELb0ELb0ELb1ELb1ELb1ELb1ELb0EEENS1_21CollectiveEpilogueFwdISB_S9_SC_SE_Li256ELb1ELb1ELb1ELb0EEENS1_36VarlenDynamicPersistentTileSchedulerILi128ELi128ELi256ELi128ELb1ELb1ELb1ELb0ELb1ELb1EEEEEEEEEvNT_6ParamsE --------------------------
	.section	.nv.info._ZN7cutlass13device_kernelIN5flash11enable_sm90INS1_16FlashAttnFwdSm90INS1_25CollectiveMainloopFwdSm90ILi2EN4cute5tupleIJNS5_1CILi1EEES8_S8_EEENS6_IJNS7_ILi128EEESA_SA_EEELi128ENS_6half_tEfNS_4arch4Sm90ELb0ELb0ELb1ELb1ELb1ELb0ELb0ELb1ELb1ELb1ELb1ELb0EEENS1_21CollectiveEpilogueFwdISB_S9_SC_SE_Li256ELb1ELb1ELb1ELb0EEENS1_36VarlenDynamicPersistentTileSchedulerILi128ELi128ELi256ELi128ELb1ELb1ELb1ELb0ELb1ELb1EEEEEEEEEvNT_6ParamsE,"",@"SHT_CUDA_INFO"
	.sectionflags	@""
	.align	4


	//----- nvinfo : EIATTR_CUDA_API_VERSION
	.align		4
        /*0000*/ 	.byte	0x04, 0x37
        /*0002*/ 	.short	(.L_510 - .L_509)
.L_509:
        /*0004*/ 	.word	0x00000082


	//----- nvinfo : EIATTR_KPARAM_INFO
	.align		4
.L_510:
        /*0008*/ 	.byte	0x04, 0x17
        /*000a*/ 	.short	(.L_512 - .L_511)
.L_511:
        /*000c*/ 	.word	0x00000000
        /*0010*/ 	.short	0x0000
        /*0012*/ 	.short	0x0000
        /*0014*/ 	.byte	0x00, 0xf0, 0x01, 0x2a


	//----- nvinfo : EIATTR_SPARSE_MMA_MASK
	.align		4
.L_512:
        /*0018*/ 	.byte	0x03, 0x50
        /*001a*/ 	.short	0x0000


	//----- nvinfo : EIATTR_MAXREG_COUNT
	.align		4
        /*001c*/ 	.byte	0x03, 0x1b
        /*001e*/ 	.short	0x00a8


	//----- nvinfo : EIATTR_MERCURY_ISA_VERSION
	.align		4
        /*0020*/ 	.byte	0x03, 0x5f
        /*0022*/ 	.short	0x0101


	//----- nvinfo : EIATTR_VRC_CTA_INIT_COUNT
	.align		4
        /*0024*/ 	.byte	0x02, 0x4a
	.zero		1
	.zero		1


	//----- nvinfo : EIATTR_EXIT_INSTR_OFFSETS
	.align		4
        /*0028*/ 	.byte	0x04, 0x1c
        /*002a*/ 	.short	(.L_514 - .L_513)


	//   ....[0]....
.L_513:
        /*002c*/ 	.word	0x00000010


	//----- nvinfo : EIATTR_MAX_THREADS
	.align		4
.L_514:
        /*0030*/ 	.byte	0x04, 0x05
        /*0032*/ 	.short	(.L_516 - .L_515)
.L_515:
        /*0034*/ 	.word	0x00000180
        /*0038*/ 	.word	0x00000001
        /*003c*/ 	.word	0x00000001


	//----- nvinfo : EIATTR_CBANK_PARAM_SIZE
	.align		4
.L_516:
        /*0040*/ 	.byte	0x03, 0x19
        /*0042*/ 	.short	0x0a80


	//----- nvinfo : EIATTR_PARAM_CBANK
	.align		4
        /*0044*/ 	.byte	0x04, 0x0a
        /*0046*/ 	.short	(.L_518 - .L_517)
	.align		4
.L_517:
        /*0048*/ 	.word	index@(.nv.constant0._ZN7cutlass13device_kernelIN5flash11enable_sm90INS1_16FlashAttnFwdSm90INS1_25CollectiveMainloopFwdSm90ILi2EN4cute5tupleIJNS5_1CILi1EEES8_S8_EEENS6_IJNS7_ILi128EEESA_SA_EEELi128ENS_6half_tEfNS_4arch4Sm90ELb0ELb0ELb1ELb1ELb1ELb0ELb0ELb1ELb1ELb1ELb1ELb0EEENS1_21CollectiveEpilogueFwdISB_S9_SC_SE_Li256ELb1ELb1ELb1ELb0EEENS1_36VarlenDynamicPersistentTileSchedulerILi128ELi128ELi256ELi128ELb1ELb1ELb1ELb0ELb1ELb1EEEEEEEEEvNT_6ParamsE)
        /*004c*/ 	.short	0x0380
        /*004e*/ 	.short	0x0a80


	//----- nvinfo : EIATTR_SW_WAR
	.align		4
.L_518:
        /*0050*/ 	.byte	0x04, 0x36
        /*0052*/ 	.short	(.L_520 - .L_519)
.L_519:
        /*0054*/ 	.word	0x00000008
.L_520:


//--------------------- .nv.info._ZN7cutlass13device_kernelIN5flash11enable_sm90INS1_16FlashAttnFwdSm90INS1_25CollectiveMainloopFwdSm90ILi2EN4cute5tupleIJNS5_1CILi1EEES8_S8_EEENS6_IJNS7_ILi128EEESA_SA_EEELi128ENS_6half_tEfNS_4arch4Sm90ELb0ELb0ELb1ELb1ELb1ELb1ELb0ELb1ELb1ELb1ELb1ELb0EEENS1_21CollectiveEpilogueFwdISB_S9_SC_SE_Li256ELb1ELb1ELb1ELb0EEENS1_36VarlenDynamicPersistentTileSchedulerILi128ELi128ELi256ELi128ELb1ELb1ELb1ELb0ELb1ELb1EEEEEEEEEvNT_6ParamsE --------------------------
	.section	.nv.info._ZN7cutlass13device_kernelIN5flash11enable_sm90INS1_16FlashAttnFwdSm90INS1_25CollectiveMainloopFwdSm90ILi2EN4cute5tupleIJNS5_1CILi1EEES8_S8_EEENS6_IJNS7_ILi128EEESA_SA_EEELi128ENS_6half_tEfNS_4arch4Sm90ELb0ELb0ELb1ELb1ELb1ELb1ELb0ELb1ELb1ELb1ELb1ELb0EEENS1_21CollectiveEpilogueFwdISB_S9_SC_SE_Li256ELb1ELb1ELb1ELb0EEENS1_36VarlenDynamicPersistentTileSchedulerILi128ELi128ELi256ELi128ELb1ELb1ELb1ELb0ELb1ELb1EEEEEEEEEvNT_6ParamsE,"",@"SHT_CUDA_INFO"
	.sectionflags	@""
	.align	4


	//----- nvinfo : EIATTR_CUDA_API_VERSION
	.align		4
        /*0000*/ 	.byte	0x04, 0x37
        /*0002*/ 	.short	(.L_522 - .L_521)
.L_521:
        /*0004*/ 	.word	0x00000082


	//----- nvinfo : EIATTR_KPARAM_INFO
	.align		4
.L_522:
        /*0008*/ 	.byte	0x04, 0x17
        /*000a*/ 	.short	(.L_524 - .L_523)
.L_523:
        /*000c*/ 	.word	0x00000000
        /*0010*/ 	.short	0x0000
        /*0012*/ 	.short	0x0000
        /*0014*/ 	.byte	0x00, 0xf0, 0x01, 0x2a


	//----- nvinfo : EIATTR_SPARSE_MMA_MASK
	.align		4
.L_524:
        /*0018*/ 	.byte	0x03, 0x50
        /*001a*/ 	.short	0x0000


	//----- nvinfo : EIATTR_MAXREG_COUNT
	.align		4
        /*001c*/ 	.byte	0x03, 0x1b
        /*001e*/ 	.short	0x00a8


	//----- nvinfo : EIATTR_MERCURY_ISA_VERSION
	.align		4
        /*0020*/ 	.byte	0x03, 0x5f
        /*0022*/ 	.short	0x0101


	//----- nvinfo : EIATTR_VRC_CTA_INIT_COUNT
	.align		4
        /*0024*/ 	.byte	0x02, 0x4a
	.zero		1
	.zero		1


	//----- nvinfo : EIATTR_EXIT_INSTR_OFFSETS
	.align		4
        /*0028*/ 	.byte	0x04, 0x1c
        /*002a*/ 	.short	(.L_526 - .L_525)


	//   ....[0]....
.L_525:
        /*002c*/ 	.word	0x00000010


	//----- nvinfo : EIATTR_MAX_THREADS
	.align		4
.L_526:
        /*0030*/ 	.byte	0x04, 0x05
        /*0032*/ 	.short	(.L_528 - .L_527)
.L_527:
        /*0034*/ 	.word	0x00000180
        /*0038*/ 	.word	0x00000001
        /*003c*/ 	.word	0x00000001


	//----- nvinfo : EIATTR_CBANK_PARAM_SIZE
	.align		4
.L_528:
        /*0040*/ 	.byte	0x03, 0x19
        /*0042*/ 	.short	0x0a80


	//----- nvinfo : EIATTR_PARAM_CBANK
	.align		4
        /*0044*/ 	.byte	0x04, 0x0a
        /*0046*/ 	.short	(.L_530 - .L_529)
	.align		4
.L_529:
        /*0048*/ 	.word	index@(.nv.constant0._ZN7cutlass13device_kernelIN5flash11enable_sm90INS1_16FlashAttnFwdSm90INS1_25CollectiveMainloopFwdSm90ILi2EN4cute5tupleIJNS5_1CILi1EEES8_S8_EEENS6_IJNS7_ILi128EEESA_SA_EEELi128ENS_6half_tEfNS_4arch4Sm90ELb0ELb0ELb1ELb1ELb1ELb1ELb0ELb1ELb1ELb1ELb1ELb0EEENS1_21CollectiveEpilogueFwdISB_S9_SC_SE_Li256ELb1ELb1ELb1ELb0EEENS1_36VarlenDynamicPersistentTileSchedulerILi128ELi128ELi256ELi128ELb1ELb1ELb1ELb0ELb1ELb1EEEEEEEEEvNT_6ParamsE)
        /*004c*/ 	.short	0x0380
        /*004e*/ 	.short	0x0a80


	//----- nvinfo : EIATTR_SW_WAR
	.align		4
.L_530:
        /*0050*/ 	.byte	0x04, 0x36
        /*0052*/ 	.short	(.L_532 - .L_531)
.L_531:
        /*0054*/ 	.word	0x00000008
.L_532:


//--------------------- .nv.info._ZN7cutlass13device_kernelIN5flash11enable_sm90INS1_16FlashAttnFwdSm90INS1_25CollectiveMainloopFwdSm90ILi2EN4cute5tupleIJNS5_1CILi1EEES8_S8_EEENS6_IJNS7_ILi128EEESA_SA_EEELi128ENS_6half_tEfNS_4arch4Sm90ELb0ELb1ELb1ELb0ELb1ELb0ELb0ELb1ELb1ELb1ELb1ELb0EEENS1_21CollectiveEpilogueFwdISB_S9_SC_SE_Li256ELb0ELb1ELb1ELb0EEENS1_19SingleTileSchedulerILb0ELb1ELb1ELi128EEEEEEEEEvNT_6ParamsE --------------------------
	.section	.nv.info._ZN7cutlass13device_kernelIN5flash11enable_sm90INS1_16FlashAttnFwdSm90INS1_25CollectiveMainloopFwdSm90ILi2EN4cute5tupleIJNS5_1CILi1EEES8_S8_EEENS6_IJNS7_ILi128EEESA_SA_EEELi128ENS_6half_tEfNS_4arch4Sm90ELb0ELb1ELb1ELb0ELb1ELb0ELb0ELb1ELb1ELb1ELb1ELb0EEENS1_21CollectiveEpilogueFwdISB_S9_SC_SE_Li256ELb0ELb1ELb1ELb0EEENS1_19SingleTileSchedulerILb0ELb1ELb1ELi128EEEEEEEEEvNT_6ParamsE,"",@"SHT_CUDA_INFO"
	.sectionflags	@""
	.align	4


	//----- nvinfo : EIATTR_CUDA_API_VERSION
	.align		4
        /*0000*/ 	.byte	0x04, 0x37
        /*0002*/ 	.short	(.L_534 - .L_533)
.L_533:
        /*0004*/ 	.word	0x00000082


	//----- nvinfo : EIATTR_KPARAM_INFO
	.align		4
.L_534:
        /*0008*/ 	.byte	0x04, 0x17
        /*000a*/ 	.short	(.L_536 - .L_535)
.L_535:
        /*000c*/ 	.word	0x00000000
        /*0010*/ 	.short	0x0000
        /*0012*/ 	.short	0x0000
        /*0014*/ 	.byte	0x00, 0xf0, 0x01, 0x28


	//----- nvinfo : EIATTR_SPARSE_MMA_MASK
	.align		4
.L_536:
        /*0018*/ 	.byte	0x03, 0x50
        /*001a*/ 	.short	0x0000


	//----- nvinfo : EIATTR_MAXREG_COUNT
	.align		4
        /*001c*/ 	.byte	0x03, 0x1b
        /*001e*/ 	.short	0x00a8


	//----- nvinfo : EIATTR_MERCURY_ISA_VERSION
	.align		4
        /*0020*/ 	.byte	0x03, 0x5f
        /*0022*/ 	.short	0x0101


	//----- nvinfo : EIATTR_VRC_CTA_INIT_COUNT
	.align		4
        /*0024*/ 	.byte	0x02, 0x4a
	.zero		1
	.zero		1


	//----- nvinfo : EIATTR_EXIT_INSTR_OFFSETS
	.align		4
        /*0028*/ 	.byte	0x04, 0x1c
        /*002a*/ 	.short	(.L_538 - .L_537)


	//   ....[0]....
.L_537:
        /*002c*/ 	.word	0x00000010


	//----- nvinfo : EIATTR_MAX_THREADS
	.align		4
.L_538:
        /*0030*/ 	.byte	0x04, 0x05
        /*0032*/ 	.short	(.L_540 - .L_539)
.L_539:
        /*0034*/ 	.word	0x00000180
        /*0038*/ 	.word	0x00000001
        /*003c*/ 	.word	0x00000001


	//----- nvinfo : EIATTR_CBANK_PARAM_SIZE
	.align		4
.L_540:
        /*0040*/ 	.byte	0x03, 0x19
        /*0042*/ 	.short	0x0a00


	//----- nvinfo : EIATTR_PARAM_CBANK
	.align		4
        /*0044*/ 	.byte	0x04, 0x0a
        /*0046*/ 	.short	(.L_542 - .L_541)
	.align		4
.L_541:
        /*0048*/ 	.word	index@(.nv.constant0._ZN7cutlass13device_kernelIN5flash11enable_sm90INS1_16FlashAttnFwdSm90INS1_25CollectiveMainloopFwdSm90ILi2EN4cute5tupleIJNS5_1CILi1EEES8_S8_EEENS6_IJNS7_ILi128EEESA_SA_EEELi128ENS_6half_tEfNS_4arch4Sm90ELb0ELb1ELb1ELb0ELb1ELb0ELb0ELb1ELb1ELb1ELb1ELb0EEENS1_21CollectiveEpilogueFwdISB_S9_SC_SE_Li256ELb0ELb1ELb1ELb0EEENS1_19SingleTileSchedulerILb0ELb1ELb1ELi128EEEEEEEEEvNT_6ParamsE)
        /*004c*/ 	.short	0x0380
        /*004e*/ 	.short	0x0a00


	//----- nvinfo : EIATTR_SW_WAR
	.align		4
.L_542:
        /*0050*/ 	.byte	0x04, 0x36
        /*0052*/ 	.short	(.L_544 - .L_543)
.L_543:
        /*0054*/ 	.word	0x00000008
.L_544:


//--------------------- .nv.info._ZN7cutlass13device_kernelIN5flash11enable_sm90INS1_16FlashAttnFwdSm90INS1_25CollectiveMainloopFwdSm90ILi2EN4cute5tupleIJNS5_1CILi1EEES8_S8_EEENS6_IJNS7_ILi128EEESA_SA_EEELi128ENS_6half_tEfNS_4arch4Sm90ELb0ELb1ELb1ELb1ELb1ELb0ELb0ELb1ELb1ELb1ELb1ELb0EEENS1_21CollectiveEpilogueFwdISB_S9_SC_SE_Li256ELb1ELb1ELb1ELb0EEENS1_36VarlenDynamicPersistentTileSchedulerILi128ELi128ELi256ELi128ELb1ELb1ELb1ELb1ELb0ELb1EEEEEEEEEvNT_6ParamsE --------------------------
	.section	.nv.info._ZN7cutlass13device_kernelIN5flash11enable_sm90INS1_16FlashAttnFwdSm90INS1_25CollectiveMainloopFwdSm90ILi2EN4cute5tupleIJNS5_1CILi1EEES8_S8_EEENS6_IJNS7_ILi128EEESA_SA_EEELi128ENS_6half_tEfNS_4arch4Sm90ELb0ELb1ELb1ELb1ELb1ELb0ELb0ELb1ELb1ELb1ELb1ELb0EEENS1_21CollectiveEpilogueFwdISB_S9_SC_SE_Li256ELb1ELb1ELb1ELb0EEENS1_36VarlenDynamicPersistentTileSchedulerILi128ELi128ELi256ELi128ELb1ELb1ELb1ELb1ELb0ELb1EEEEEEEEEvNT_6ParamsE,"",@"SHT_CUDA_INFO"
	.sectionflags	@""
	.align	4


	//----- nvinfo : EIATTR_CUDA_API_VERSION
	.align		4
        /*0000*/ 	.byte	0x04, 0x37
        /*0002*/ 	.short	(.L_546 - .L_545)
.L_545:
        /*0004*/ 	.word	0x00000082


	//----- nvinfo : EIATTR_KPARAM_INFO
	.align		4
.L_546:
        /*0008*/ 	.byte	0x04, 0x17
        /*000a*/ 	.short	(.L_548 - .L_547)
.L_547:
        /*000c*/ 	.word	0x00000000
        /*0010*/ 	.short	0x0000
        /*0012*/ 	.short	0x0000
        /*0014*/ 	.byte	0x00, 0xf0, 0x01, 0x2a


	//----- nvinfo : EIATTR_SPARSE_MMA_MASK
	.align		4
.L_548:
        /*0018*/ 	.byte	0x03, 0x50
        /*001a*/ 	.short	0x0000


	//----- nvinfo : EIATTR_MAXREG_COUNT
	.align		4
        /*001c*/ 	.byte	0x03, 0x1b
        /*001e*/ 	.short	0x00a8


	//----- nvinfo : EIATTR_MERCURY_ISA_VERSION
	.align		4
        /*0020*/ 	.byte	0x03, 0x5f
        /*0022*/ 	.short	0x0101


	//----- nvinfo : EIATTR_VRC_CTA_INIT_COUNT
	.align		4
        /*0024*/ 	.byte	0x02, 0x4a
	.zero		1
	.zero		1


	//----- nvinfo : EIATTR_EXIT_INSTR_OFFSETS
	.align		4
        /*0028*/ 	.byte	0x04, 0x1c
        /*002a*/ 	.short	(.L_550 - .L_549)


	//   ....[0]....
.L_549:
        /*002c*/ 	.word	0x00000010


	//----- nvinfo : EIATTR_MAX_THREADS
	.align		4
.L_550:
        /*0030*/ 	.byte	0x04, 0x05
        /*0032*/ 	.short	(.L_552 - .L_551)
.L_551:
        /*0034*/ 	.word	0x00000180
        /*0038*/ 	.word	0x00000001
        /*003c*/ 	.word	0x00000001


	//----- nvinfo : EIATTR_CBANK_PARAM_SIZE
	.align		4
.L_552:
        /*0040*/ 	.byte	0x03, 0x19
        /*0042*/ 	.short	0x0a80


	//----- nvinfo : EIATTR_PARAM_CBANK
	.align		4
        /*0044*/ 	.byte	0x04, 0x0a
        /*0046*/ 	.short	(.L_554 - .L_553)
	.align		4
.L_553:
        /*0048*/ 	.word	index@(.nv.constant0._ZN7cutlass13device_kernelIN5flash11enable_sm90INS1_16FlashAttnFwdSm90INS1_25CollectiveMainloopFwdSm90ILi2EN4cute5tupleIJNS5_1CILi1EEES8_S8_EEENS6_IJNS7_ILi128EEESA_SA_EEELi128ENS_6half_tEfNS_4arch4Sm90ELb0ELb1ELb1ELb1ELb1ELb0ELb0ELb1ELb1ELb1ELb1ELb0EEENS1_21CollectiveEpilogueFwdISB_S9_SC_SE_Li256ELb1ELb1ELb1ELb0EEENS1_36VarlenDynamicPersistentTileSchedulerILi128ELi128ELi256ELi128ELb1ELb1ELb1ELb1ELb0ELb1EEEEEEEEEvNT_6ParamsE)
        /*004c*/ 	.short	0x0380
        /*004e*/ 	.short	0x0a80


	//----- nvinfo : EIATTR_SW_WAR
	.align		4
.L_554:
        /*0050*/ 	.byte	0x04, 0x36
        /*0052*/ 	.short	(.L_556 - .L_555)
.L_555:
        /*0054*/ 	.word	0x00000008
.L_556:


//--------------------- .nv.info._ZN7cutlass13device_kernelIN5flash11enable_sm90INS1_16FlashAttnFwdSm90INS1_25CollectiveMainloopFwdSm90ILi2EN4cute5tupleIJNS5_1CILi1EEES8_S8_EEENS6_IJNS7_ILi128EEESA_SA_EEELi128ENS_6half_tEfNS_4arch4Sm90ELb0ELb1ELb1ELb1ELb1ELb1ELb0ELb1ELb1ELb1ELb1ELb0EEENS1_21CollectiveEpilogueFwdISB_S9_SC_SE_Li256ELb1ELb1ELb1ELb0EEENS1_36VarlenDynamicPersistentTileSchedulerILi128ELi128ELi256ELi128ELb1ELb1ELb1ELb1ELb0ELb1EEEEEEEEEvNT_6ParamsE --------------------------
	.section	.nv.info._ZN7cutlass13device_kernelIN5flash11enable_sm90INS1_16FlashAttnFwdSm90INS1_25CollectiveMainloopFwdSm90ILi2EN4cute5tupleIJNS5_1CILi1EEES8_S8_EEENS6_IJNS7_ILi128EEESA_SA_EEELi128ENS_6half_tEfNS_4arch4Sm90ELb0ELb1ELb1ELb1ELb1ELb1ELb0ELb1ELb1ELb1ELb1ELb0EEENS1_21CollectiveEpilogueFwdISB_S9_SC_SE_Li256ELb1ELb1ELb1ELb0EEENS1_36VarlenDynamicPersistentTileSchedulerILi128ELi128ELi256ELi128ELb1ELb1ELb1ELb1ELb0ELb1EEEEEEEEEvNT_6ParamsE,"",@"SHT_CUDA_INFO"
	.sectionflags	@""
	.align	4


	//----- nvinfo : EIATTR_CUDA_API_VERSION
	.align		4
        /*0000*/ 	.byte	0x04, 0x37
        /*0002*/ 	.short	(.L_558 - .L_557)
.L_557:
        /*0004*/ 	.word	0x00000082


	//----- nvinfo : EIATTR_KPARAM_INFO
	.align		4
.L_558:
        /*0008*/ 	.byte	0x04, 0x17
        /*000a*/ 	.short	(.L_560 - .L_559)
.L_559:
        /*000c*/ 	.word	0x00000000
        /*0010*/ 	.short	0x0000
        /*0012*/ 	.short	0x0000
        /*0014*/ 	.byte	0x00, 0xf0, 0x01, 0x2a


	//----- nvinfo : EIATTR_SPARSE_MMA_MASK
	.align		4
.L_560:
        /*0018*/ 	.byte	0x03, 0x50
        /*001a*/ 	.short	0x0000


	//----- nvinfo : EIATTR_MAXREG_COUNT
	.align		4
        /*001c*/ 	.byte	0x03, 0x1b
        /*001e*/ 	.short	0x00a8


	//----- nvinfo : EIATTR_MERCURY_ISA_VERSION
	.align		4
        /*0020*/ 	.byte	0x03, 0x5f
        /*0022*/ 	.short	0x0101


	//----- nvinfo : EIATTR_VRC_CTA_INIT_COUNT
	.align		4
        /*0024*/ 	.byte	0x02, 0x4a
	.zero		1
	.zero		1


	//----- nvinfo : EIATTR_EXIT_INSTR_OFFSETS
	.align		4
        /*0028*/ 	.byte	0x04, 0x1c
        /*002a*/ 	.short	(.L_562 - .L_561)


	//   ....[0]....
.L_561:
        /*002c*/ 	.word	0x00000010


	//----- nvinfo : EIATTR_MAX_THREADS
	.align		4
.L_562:
        /*0030*/ 	.byte	0x04, 0x05
        /*0032*/ 	.short	(.L_564 - .L_563)
.L_563:
        /*0034*/ 	.word	0x00000180
        /*0038*/ 	.word	0x00000001
        /*003c*/ 	.word	0x00000001


	//----- nvinfo : EIATTR_CBANK_PARAM_SIZE
	.align		4
.L_564:
        /*0040*/ 	.byte	0x03, 0x19
        /*0042*/ 	.short	0x0a80


	//----- nvinfo : EIATTR_PARAM_CBANK
	.align		4
        /*0044*/ 	.byte	0x04, 0x0a
        /*0046*/ 	.short	(.L_566 - .L_565)
	.align		4
.L_565:
        /*0048*/ 	.word	index@(.nv.constant0._ZN7cutlass13device_kernelIN5flash11enable_sm90INS1_16FlashAttnFwdSm90INS1_25CollectiveMainloopFwdSm90ILi2EN4cute5tupleIJNS5_1CILi1EEES8_S8_EEENS6_IJNS7_ILi128EEESA_SA_EEELi128ENS_6half_tEfNS_4arch4Sm90ELb0ELb1ELb1ELb1ELb1ELb1ELb0ELb1ELb1ELb1ELb1ELb0EEENS1_21CollectiveEpilogueFwdISB_S9_SC_SE_Li256ELb1ELb1ELb1ELb0EEENS1_36VarlenDynamicPersistentTileSchedulerILi128ELi128ELi256ELi128ELb1ELb1ELb1ELb1ELb0ELb1EEEEEEEEEvNT_6ParamsE)
        /*004c*/ 	.short	0x0380
        /*004e*/ 	.short	0x0a80


	//----- nvinfo : EIATTR_SW_WAR
	.align		4
.L_566:
        /*0050*/ 	.byte	0x04, 0x36
        /*0052*/ 	.short	(.L_568 - .L_567)
.L_567:
        /*0054*/ 	.word	0x00000008
.L_568:


//--------------------- .nv.info._ZN7cutlass13device_kernelIN5flash11enable_sm90INS1_16FlashAttnFwdSm90INS1_25CollectiveMainloopFwdSm90ILi2EN4cute5tupleIJNS5_1CILi1EEES8_S8_EEENS6_IJNS7_ILi128EEESA_SA_EEELi128ENS_6half_tEfNS_4arch4Sm90ELb1ELb0ELb1ELb0ELb1ELb0ELb0ELb1ELb1ELb1ELb1ELb0EEENS1_21CollectiveEpilogueFwdISB_S9_SC_SE_Li256ELb0ELb1ELb1ELb0EEENS1_19SingleTileSchedulerILb0ELb1ELb1ELi128EEEEEEEEEvNT_6ParamsE --------------------------
	.section	.nv.info._ZN7cutlass13device_kernelIN5flash11enable_sm90INS1_16FlashAttnFwdSm90INS1_25CollectiveMainloopFwdSm90ILi2EN4cute5tupleIJNS5_1CILi1EEES8_S8_EEENS6_IJNS7_ILi128EEESA_SA_EEELi128ENS_6half_tEfNS_4arch4Sm90ELb1ELb0ELb1ELb0ELb1ELb0ELb0ELb1ELb1ELb1ELb1ELb0EEENS1_21CollectiveEpilogueFwdISB_S9_SC_SE_Li256ELb0ELb1ELb1ELb0EEENS1_19SingleTileSchedulerILb0ELb1ELb1ELi128EEEEEEEEEvNT_6ParamsE,"",@"SHT_CUDA_INFO"
	.sectionflags	@""
	.align	4


	//----- nvinfo : EIATTR_CUDA_API_VERSION
	.align		4
        /*0000*/ 	.byte	0x04, 0x37
        /*0002*/ 	.short	(.L_570 - .L_569)
.L_569:
        /*0004*/ 	.word	0x00000082


	//----- nvinfo : EIATTR_KPARAM_INFO
	.align		4
.L_570:
        /*0008*/ 	.byte	0x04, 0x17
        /*000a*/ 	.short	(.L_572 - .L_571)
.L_571:
        /*000c*/ 	.word	0x00000000
        /*0010*/ 	.short	0x0000
        /*0012*/ 	.short	0x0000
        /*0014*/ 	.byte	0x00, 0xf0, 0x01, 0x28


	//----- nvinfo : EIATTR_SPARSE_MMA_MASK
	.align		4
.L_572:
        /*0018*/ 	.byte	0x03, 0x50
        /*001a*/ 	.short	0x0000


	//----- nvinfo : EIATTR_MAXREG_COUNT
	.align		4
        /*001c*/ 	.byte	0x03, 0x1b
        /*001e*/ 	.short	0x00a8


	//----- nvinfo : EIATTR_MERCURY_ISA_VERSION
	.align		4
        /*0020*/ 	.byte	0x03, 0x5f
        /*0022*/ 	.short	0x0101


	//----- nvinfo : EIATTR_VRC_CTA_INIT_COUNT
	.align		4
        /*0024*/ 	.byte	0x02, 0x4a
	.zero		1
	.zero		1


	//----- nvinfo : EIATTR_EXIT_INSTR_OFFSETS
	.align		4
        /*0028*/ 	.byte	0x04, 0x1c
        /*002a*/ 	.short	(.L_574 - .L_573)


	//   ....[0]....
.L_573:
        /*002c*/ 	.word	0x00000010


	//----- nvinfo : EIATTR_MAX_THREADS
	.align		4
.L_574:
        /*0030*/ 	.byte	0x04, 0x05
        /*0032*/ 	.short	(.L_576 - .L_575)
.L_575:
        /*0034*/ 	.word	0x00000180
        /*0038*/ 	.word	0x00000001
        /*003c*/ 	.word	0x00000001


	//----- nvinfo : EIATTR_CBANK_PARAM_SIZE
	.align		4
.L_576:
        /*0040*/ 	.byte	0x03, 0x19
        /*0042*/ 	.short	0x0a00


	//----- nvinfo : EIATTR_PARAM_CBANK
	.align		4
        /*0044*/ 	.byte	0x04, 0x0a
        /*0046*/ 	.short	(.L_578 - .L_577)
	.align		4
.L_577:
        /*0048*/ 	.word	index@(.nv.constant0._ZN7cutlass13device_kernelIN5flash11enable_sm90INS1_16FlashAttnFwdSm90INS1_25CollectiveMainloopFwdSm90ILi2EN4cute5tupleIJNS5_1CILi1EEES8_S8_EEENS6_IJNS7_ILi128EEESA_SA_EEELi128ENS_6half_tEfNS_4arch4Sm90ELb1ELb0ELb1ELb0ELb1ELb0ELb0ELb1ELb1ELb1ELb1ELb0EEENS1_21CollectiveEpilogueFwdISB_S9_SC_SE_Li256ELb0ELb1ELb1ELb0EEENS1_19SingleTileSchedulerILb0ELb1ELb1ELi128EEEEEEEEEvNT_6ParamsE)
        /*004c*/ 	.short	0x0380
        /*004e*/ 	.short	0x0a00


	//----- nvinfo : EIATTR_SW_WAR
	.align		4
.L_578:
        /*0050*/ 	.byte	0x04, 0x36
        /*0052*/ 	.short	(.L_580 - .L_579)
.L_579:
        /*0054*/ 	.word	0x00000008
.L_580:


//--------------------- .nv.info._ZN7cutlass13device_kernelIN5flash11enable_sm90INS1_16FlashAttnFwdSm90INS1_25CollectiveMainloopFwdSm90ILi2EN4cute5tupleIJNS5_1CILi1EEES8_S8_EEENS6_IJNS7_ILi128EEESA_SA_EEELi128ENS_6half_tEfNS_4arch4Sm90ELb1ELb0ELb1ELb1ELb1ELb0ELb0ELb1ELb1ELb1ELb1ELb0EEENS1_21CollectiveEpilogueFwdISB_S9_SC_SE_Li256ELb1ELb1ELb1ELb0EEENS1_36VarlenDynamicPersistentTileSchedulerILi128ELi128ELi256ELi128ELb1ELb1ELb1ELb1ELb1ELb1EEEEEEEEEvNT_6ParamsE --------------------------
	.section	.nv.info._ZN7cutlass13device_kernelIN5flash11enable_sm90INS1_16FlashAttnFwdSm90INS1_25CollectiveMainloopFwdSm90ILi2EN4cute5tupleIJNS5_1CILi1EEES8_S8_EEENS6_IJNS7_ILi128EEESA_SA_EEELi128ENS_6half_tEfNS_4arch4Sm90ELb1ELb0ELb1ELb1ELb1ELb0ELb0ELb1ELb1ELb1ELb1ELb0EEENS1_21CollectiveEpilogueFwdISB_S9_SC_SE_Li256ELb1ELb1ELb1ELb0EEENS1_36VarlenDynamicPersistentTileSchedulerILi128ELi128ELi256ELi128ELb1ELb1ELb1ELb1ELb1ELb1EEEEEEEEEvNT_6ParamsE,"",@"SHT_CUDA_INFO"
	.sectionflags	@""
	.align	4


	//----- nvinfo : EIATTR_CUDA_API_VERSION
	.align		4
        /*0000*/ 	.byte	0x04, 0x37
        /*0002*/ 	.short	(.L_582 - .L_581)
.L_581:
        /*0004*/ 	.word	0x00000082


	//----- nvinfo : EIATTR_KPARAM_INFO
	.align		4
.L_582:
        /*0008*/ 	.byte	0x04, 0x17
        /*000a*/ 	.short	(.L_584 - .L_583)
.L_583:
        /*000c*/ 	.word	0x00000000
        /*0010*/ 	.short	0x0000
        /*0012*/ 	.short	0x0000
        /*0014*/ 	.byte	0x00, 0xf0, 0x01, 0x2a


	//----- nvinfo : EIATTR_SPARSE_MMA_MASK
	.align		4
.L_584:
        /*0018*/ 	.byte	0x03, 0x50
        /*001a*/ 	.short	0x0000


	//----- nvinfo : EIATTR_MAXREG_COUNT
	.align		4
        /*001c*/ 	.byte	0x03, 0x1b
        /*001e*/ 	.short	0x00a8


	//----- nvinfo : EIATTR_MERCURY_ISA_VERSION
	.align		4
        /*0020*/ 	.byte	0x03, 0x5f
        /*0022*/ 	.short	0x0101


	//----- nvinfo : EIATTR_VRC_CTA_INIT_COUNT
	.align		4
        /*0024*/ 	.byte	0x02, 0x4a
	.zero		1
	.zero		1


	//----- nvinfo : EIATTR_EXIT_INSTR_OFFSETS
	.align		4
        /*0028*/ 	.byte	0x04, 0x1c
        /*002a*/ 	.short	(.L_586 - .L_585)


	//   ....[0]....
.L_585:
        /*002c*/ 	.word	0x00000010


	//----- nvinfo : EIATTR_MAX_THREADS
	.align		4
.L_586:
        /*0030*/ 	.byte	0x04, 0x05
        /*0032*/ 	.short	(.L_588 - .L_587)
.L_587:
        /*0034*/ 	.word	0x00000180
        /*0038*/ 	.word	0x00000001
        /*003c*/ 	.word	0x00000001


	//----- nvinfo : EIATTR_CBANK_PARAM_SIZE
	.align		4
.L_588:
        /*0040*/ 	.byte	0x03, 0x19
        /*0042*/ 	.short	0x0a80


	//----- nvinfo : EIATTR_PARAM_CBANK
	.align		4
        /*0044*/ 	.byte	0x04, 0x0a
        /*0046*/ 	.short	(.L_590 - .L_589)
	.align		4
.L_589:
        /*0048*/ 	.word	index@(.nv.constant0._ZN7cutlass13device_kernelIN5flash11enable_sm90INS1_16FlashAttnFwdSm90INS1_25CollectiveMainloopFwdSm90ILi2EN4cute5tupleIJNS5_1CILi1EEES8_S8_EEENS6_IJNS7_ILi128EEESA_SA_EEELi128ENS_6half_tEfNS_4arch4Sm90ELb1ELb0ELb1ELb1ELb1ELb0ELb0ELb1ELb1ELb1ELb1ELb0EEENS1_21CollectiveEpilogueFwdISB_S9_SC_SE_Li256ELb1ELb1ELb1ELb0EEENS1_36VarlenDynamicPersistentTileSchedulerILi128ELi128ELi256ELi128ELb1ELb1ELb1ELb1ELb1ELb1EEEEEEEEEvNT_6ParamsE)
        /*004c*/ 	.short	0x0380
        /*004e*/ 	.short	0x0a80


	//----- nvinfo : EIATTR_SW_WAR
	.align		4
.L_590:
        /*0050*/ 	.byte	0x04, 0x36
        /*0052*/ 	.short	(.L_592 - .L_591)
.L_591:
        /*0054*/ 	.word	0x00000008
.L_592:


//--------------------- .nv.info._ZN7cutlass13device_kernelIN5flash11enable_sm90INS1_16FlashAttnFwdSm90INS1_25CollectiveMainloopFwdSm90ILi2EN4cute5tupleIJNS5_1CILi1EEES8_S8_EEENS6_IJNS7_ILi128EEESA_SA_EEELi128ENS_6half_tEfNS_4arch4Sm90ELb1ELb0ELb1ELb1ELb1ELb1ELb0ELb1ELb1ELb1ELb1ELb0EEENS1_21CollectiveEpilogueFwdISB_S9_SC_SE_Li256ELb1ELb1ELb1ELb0EEENS1_36VarlenDynamicPersistentTileSchedulerILi128ELi128ELi256ELi128ELb1ELb1ELb1ELb1ELb1ELb1EEEEEEEEEvNT_6ParamsE --------------------------
	.section	.nv.info._ZN7cutlass13device_kernelIN5flash11enable_sm90INS1_16FlashAttnFwdSm90INS1_25CollectiveMainloopFwdSm90ILi2EN4cute5tupleIJNS5_1CILi1EEES8_S8_EEENS6_IJNS7_ILi128EEESA_SA_EEELi128ENS_6half_tEfNS_4arch4Sm90ELb1ELb0ELb1ELb1ELb1ELb1ELb0ELb1ELb1ELb1ELb1ELb0EEENS1_21CollectiveEpilogueFwdISB_S9_SC_SE_Li256ELb1ELb1ELb1ELb0EEENS1_36VarlenDynamicPersistentTileSchedulerILi128ELi128ELi256ELi128ELb1ELb1ELb1ELb1ELb1ELb1EEEEEEEEEvNT_6ParamsE,"",@"SHT_CUDA_INFO"
	.sectionflags	@""
	.align	4


	//----- nvinfo : EIATTR_CUDA_API_VERSION
	.align		4
        /*0000*/ 	.byte	0x04, 0x37
        /*0002*/ 	.short	(.L_594 - .L_593)
.L_593:
        /*0004*/ 	.word	0x00000082


	//----- nvinfo : EIATTR_KPARAM_INFO
	.align		4
.L_594:
        /*0008*/ 	.byte	0x04, 0x17
        /*000a*/ 	.short	(.L_596 - .L_595)
.L_595:
        /*000c*/ 	.word	0x00000000
        /*0010*/ 	.short	0x0000
        /*0012*/ 	.short	0x0000
        /*0014*/ 	.byte	0x00, 0xf0, 0x01, 0x2a


	//----- nvinfo : EIATTR_SPARSE_MMA_MASK
	.align		4
.L_596:
        /*0018*/ 	.byte	0x03, 0x50
        /*001a*/ 	.short	0x0000


	//----- nvinfo : EIATTR_MAXREG_COUNT
	.align		4
        /*001c*/ 	.byte	0x03, 0x1b
        /*001e*/ 	.short	0x00a8


	//----- nvinfo : EIATTR_MERCURY_ISA_VERSION
	.align		4
        /*0020*/ 	.byte	0x03, 0x5f
        /*0022*/ 	.short	0x0101


	//----- nvinfo : EIATTR_VRC_CTA_INIT_COUNT
	.align		4
        /*0024*/ 	.byte	0x02, 0x4a
	.zero		1
	.zero		1


	//----- nvinfo : EIATTR_EXIT_INSTR_OFFSETS
	.align		4
        /*0028*/ 	.byte	0x04, 0x1c
        /*002a*/ 	.short	(.L_598 - .L_597)


	//   ....[0]....
.L_597:
        /*002c*/ 	.word	0x00000010


	//----- nvinfo : EIATTR_MAX_THREADS
	.align		4
.L_598:
        /*0030*/ 	.byte	0x04, 0x05
        /*0032*/ 	.short	(.L_600 - .L_599)
.L_599:
        /*0034*/ 	.word	0x00000180
        /*0038*/ 	.word	0x00000001
        /*003c*/ 	.word	0x00000001


	//----- nvinfo : EIATTR_CBANK_PARAM_SIZE
	.align		4
.L_600:
        /*0040*/ 	.byte	0x03, 0x19
        /*0042*/ 	.short	0x0a80


	//----- nvinfo : EIATTR_PARAM_CBANK
	.align		4
        /*0044*/ 	.byte	0x04, 0x0a
        /*0046*/ 	.short	(.L_602 - .L_601)
	.align		4
.L_601:
        /*0048*/ 	.word	index@(.nv.constant0._ZN7cutlass13device_kernelIN5flash11enable_sm90INS1_16FlashAttnFwdSm90INS1_25CollectiveMainloopFwdSm90ILi2EN4cute5tupleIJNS5_1CILi1EEES8_S8_EEENS6_IJNS7_ILi128EEESA_SA_EEELi128ENS_6half_tEfNS_4arch4Sm90ELb1ELb0ELb1ELb1ELb1ELb1ELb0ELb1ELb1ELb1ELb1ELb0EEENS1_21CollectiveEpilogueFwdISB_S9_SC_SE_Li256ELb1ELb1ELb1ELb0EEENS1_36VarlenDynamicPersistentTileSchedulerILi128ELi128ELi256ELi128ELb1ELb1ELb1ELb1ELb1ELb1EEEEEEEEEvNT_6ParamsE)
        /*004c*/ 	.short	0x0380
        /*004e*/ 	.short	0x0a80


	//----- nvinfo : EIATTR_SW_WAR
	.align		4
.L_602:
        /*0050*/ 	.byte	0x04, 0x36
        /*0052*/ 	.short	(.L_604 - .L_603)
.L_603:
        /*0054*/ 	.word	0x00000008
.L_604:


//--------------------- .nv.info._ZN7cutlass13device_kernelIN5flash11enable_sm90INS1_16FlashAttnFwdSm90INS1_25CollectiveMainloopFwdSm90ILi2EN4cute5tupleIJNS5_1CILi1EEES8_S8_EEENS6_IJNS7_ILi192EEENS7_ILi128EEENS7_ILi96EEEEEELi96ENS_6half_tEfNS_4arch4Sm90ELb0ELb0ELb1ELb0ELb1ELb0ELb0ELb0ELb1ELb1ELb1ELb0EEENS1_21CollectiveEpilogueFwdINS6_IJSA_SC_SB_EEES9_SE_SG_Li384ELb0ELb1ELb1ELb0EEENS1_19SingleTileSchedulerILb0ELb1ELb1ELi192EEEEEEEEEvNT_6ParamsE --------------------------
	.section	.nv.info._ZN7cutlass13device_kernelIN5flash11enable_sm90INS1_16FlashAttnFwdSm90INS1_25CollectiveMainloopFwdSm90ILi2EN4cute5tupleIJNS5_1CILi1EEES8_S8_EEENS6_IJNS7_ILi192EEENS7_ILi128EEENS7_ILi96EEEEEELi96ENS_6half_tEfNS_4arch4Sm90ELb0ELb0ELb1ELb0ELb1ELb0ELb0ELb0ELb1ELb1ELb1ELb0EEENS1_21CollectiveEpilogueFwdINS6_IJSA_SC_SB_EEES9_SE_SG_Li384ELb0ELb1ELb1ELb0EEENS1_19SingleTileSchedulerILb0ELb1ELb1ELi192EEEEEEEEEvNT_6ParamsE,"",@"SHT_CUDA_INFO"
	.sectionflags	@""
	.align	4


	//----- nvinfo : EIATTR_CUDA_API_VERSION
	.align		4
        /*0000*/ 	.byte	0x04, 0x37
        /*0002*/ 	.short	(.L_606 - .L_605)
.L_605:
        /*0004*/ 	.word	0x00000082


	//----- nvinfo : EIATTR_KPARAM_INFO
	.align		4
.L_606:
        /*0008*/ 	.byte	0x04, 0x17
        /*000a*/ 	.short	(.L_608 - .L_607)
.L_607:
        /*000c*/ 	.word	0x00000000
        /*0010*/ 	.short	0x0000
        /*0012*/ 	.short	0x0000
        /*0014*/ 	.byte	0x00, 0xf0, 0x01, 0x28


	//----- nvinfo : EIATTR_SPARSE_MMA_MASK
	.align		4
.L_608:
        /*0018*/ 	.byte	0x03, 0x50
        /*001a*/ 	.short	0x0000


	//----- nvinfo : EIATTR_MAXREG_COUNT
	.align		4
        /*001c*/ 	.byte	0x03, 0x1b
        /*001e*/ 	.short	0x0080


	//----- nvinfo : EIATTR_MERCURY_ISA_VERSION
	.align		4
        /*0020*/ 	.byte	0x03, 0x5f
        /*0022*/ 	.short	0x0101


	//----- nvinfo : EIATTR_VRC_CTA_INIT_COUNT
	.align		4
        /*0024*/ 	.byte	0x02, 0x4a
	.zero		1
	.zero		1


	//----- nvinfo : EIATTR_EXIT_INSTR_OFFSETS
	.align		4
        /*0028*/ 	.byte	0x04, 0x1c
        /*002a*/ 	.short	(.L_610 - .L_609)


	//   ....[0]....
.L_609:
        /*002c*/ 	.word	0x00000010


	//----- nvinfo : EIATTR_MAX_THREADS
	.align		4
.L_610:
        /*0030*/ 	.byte	0x04, 0x05
        /*0032*/ 	.short	(.L_612 - .L_611)
.L_611:
        /*0034*/ 	.word	0x00000200
        /*0038*/ 	.word	0x00000001
        /*003c*/ 	.word	0x00000001


	//----- nvinfo : EIATTR_CBANK_PARAM_SIZE
	.align		4
.L_612:
        /*0040*/ 	.byte	0x03, 0x19
        /*0042*/ 	.short	0x0a00


	//----- nvinfo : EIATTR_PARAM_CBANK
	.align		4
        /*0044*/ 	.byte	0x04, 0x0a
        /*0046*/ 	.short	(.L_614 - .L_613)
	.align		4
.L_613:
        /*0048*/ 	.word	index@(.nv.constant0._ZN7cutlass13device_kernelIN5flash11enable_sm90INS1_16FlashAttnFwdSm90INS1_25CollectiveMainloopFwdSm90ILi2EN4cute5tupleIJNS5_1CILi1EEES8_S8_EEENS6_IJNS7_ILi192EEENS7_ILi128EEENS7_ILi96EEEEEELi96ENS_6half_tEfNS_4arch4Sm90ELb0ELb0ELb1ELb0ELb1ELb0ELb0ELb0ELb1ELb1ELb1ELb0EEENS1_21CollectiveEpilogueFwdINS6_IJSA_SC_SB_EEES9_SE_SG_Li384ELb0ELb1ELb1ELb0EEENS1_19SingleTileSchedulerILb0ELb1ELb1ELi192EEEEEEEEEvNT_6ParamsE)
        /*004c*/ 	.short	0x0380
        /*004e*/ 	.short	0x0a00


	//----- nvinfo : EIATTR_SW_WAR
	.align		4
.L_614:
        /*0050*/ 	.byte	0x04, 0x36
        /*0052*/ 	.short	(.L_616 - .L_615)
.L_615:
        /*0054*/ 	.word	0x00000008
.L_616:


//--------------------- .nv.info._ZN7cutlass13device_kernelIN5flash11enable_sm90INS1_16FlashAttnFwdSm90INS1_25CollectiveMainloopFwdSm90ILi2EN4cute5tupleIJNS5_1CILi1EEES8_S8_EEENS6_IJNS7_ILi192EEENS7_ILi128EEENS7_ILi96EEEEEELi96ENS_6half_tEfNS_4arch4Sm90ELb0ELb0ELb1ELb1ELb1ELb0ELb0ELb0ELb1ELb1ELb1ELb0EEENS1_21CollectiveEpilogueFwdINS6_IJSA_SC_SB_EEES9_SE_SG_Li384ELb1ELb1ELb1ELb0EEENS1_36VarlenDynamicPersistentTileSchedulerILi192ELi128ELi384ELi128ELb1ELb1ELb1ELb0ELb1ELb1EEEEEEEEEvNT_6ParamsE --------------------------
	.section	.nv.info._ZN7cutlass13device_kernelIN5flash11enable_sm90INS1_16FlashAttnFwdSm90INS1_25CollectiveMainloopFwdSm90ILi2EN4cute5tupleIJNS5_1CILi1EEES8_S8_EEENS6_IJNS7_ILi192EEENS7_ILi128EEENS7_ILi96EEEEEELi96ENS_6half_tEfNS_4arch4Sm90ELb0ELb0ELb1ELb1ELb1ELb0ELb0ELb0ELb1ELb1ELb1ELb0EEENS1_21CollectiveEpilogueFwdINS6_IJSA_SC_SB_EEES9_SE_SG_Li384ELb1ELb1ELb1ELb0EEENS1_36VarlenDynamicPersistentTileSchedulerILi192ELi128ELi384ELi128ELb1ELb1ELb1ELb0ELb1ELb1EEEEEEEEEvNT_6ParamsE,"",@"SHT_CUDA_INFO"
	.sectionflags	@""
	.align	4


	//----- nvinfo : EIATTR_CUDA_API_VERSION
	.align		4
        /*0000*/ 	.byte	0x04, 0x37
        /*0002*/ 	.short	(.L_618 - .L_617)
.L_617:
        /*0004*/ 	.word	0x00000082


	//----- nvinfo : EIATTR_KPARAM_INFO
	.align		4
.L_618:
        /*0008*/ 	.byte	0x04, 0x17
        /*000a*/ 	.short	(.L_620 - .L_619)
.L_619:
        /*000c*/ 	.word	0x00000000
        /*0010*/ 	.short	0x0000
        /*0012*/ 	.short	0x0000
        /*0014*/ 	.byte	0x00, 0xf0, 0x01, 0x2a


	//----- nvinfo : EIATTR_SPARSE_MMA_MASK
	.align		4
.L_620:
        /*0018*/ 	.byte	0x03, 0x50
        /*001a*/ 	.short	0x0000


	//----- nvinfo : EIATTR_MAXREG_COUNT
	.align		4
        /*001c*/ 	.byte	0x03, 0x1b
        /*001e*/ 	.short	0x0080


	//----- nvinfo : EIATTR_MERCURY_ISA_VERSION
	.align		4
        /*0020*/ 	.byte	0x03, 0x5f
        /*0022*/ 	.short	0x0101


	//----- nvinfo : EIATTR_VRC_CTA_INIT_COUNT
	.align		4
        /*0024*/ 	.byte	0x02, 0x4a
	.zero		1
	.zero		1


	//----- nvinfo : EIATTR_EXIT_INSTR_OFFSETS
	.align		4
        /*0028*/ 	.byte	0x04, 0x1c
        /*002a*/ 	.short	(.L_622 - .L_621)


	//   ....[0]....
.L_621:
        /*002c*/ 	.word	0x00000010


	//----- nvinfo : EIATTR_MAX_THREADS
	.align		4
.L_622:
        /*0030*/ 	.byte	0x04, 0x05
        /*0032*/ 	.short	(.L_624 - .L_623)
.L_623:
        /*0034*/ 	.word	0x00000200
        /*0038*/ 	.word	0x00000001
        /*003c*/ 	.word	0x00000001


	//----- nvinfo : EIATTR_CBANK_PARAM_SIZE
	.align		4
.L_624:
        /*0040*/ 	.byte	0x03, 0x19
        /*0042*/ 	.short	0x0a80


	//----- nvinfo : EIATTR_PARAM_CBANK
	.align		4
        /*0044*/ 	.byte	0x04, 0x0a
        /*0046*/ 	.short	(.L_626 - .L_625)
	.align		4
.L_625:
        /*0048*/ 	.word	index@(.nv.constant0._ZN7cutlass13device_kernelIN5flash11enable_sm90INS1_16FlashAttnFwdSm90INS1_25CollectiveMainloopFwdSm90ILi2EN4cute5tupleIJNS5_1CILi1EEES8_S8_EEENS6_IJNS7_ILi192EEENS7_ILi128EEENS7_ILi96EEEEEELi96ENS_6half_tEfNS_4arch4Sm90ELb0ELb0ELb1ELb1ELb1ELb0ELb0ELb0ELb1ELb1ELb1ELb0EEENS1_21CollectiveEpilogueFwdINS6_IJSA_SC_SB_EEES9_SE_SG_Li384ELb1ELb1ELb1ELb0EEENS1_36VarlenDynamicPersistentTileSchedulerILi192ELi128ELi384ELi128ELb1ELb1ELb1ELb0ELb1ELb1EEEEEEEEEvNT_6ParamsE)
        /*004c*/ 	.short	0x0380
        /*004e*/ 	.short	0x0a80


	//----- nvinfo : EIATTR_SW_WAR
	.align		4
.L_626:
        /*0050*/ 	.byte	0x04, 0x36
        /*0052*/ 	.short	(.L_628 - .L_627)
.L_627:
        /*0054*/ 	.word	0x00000008
.L_628:


//--------------------- .nv.info._ZN7cutlass13device_kernelIN5flash11enable_sm90INS1_16FlashAttnFwdSm90INS1_25CollectiveMainloopFwdSm90ILi2EN4cute5tupleIJNS5_1CILi1EEES8_S8_EEENS6_IJNS7_ILi192EEENS7_ILi128EEENS7_ILi96EEEEEELi96ENS_6half_tEfNS_4arch4Sm90ELb0ELb0ELb1ELb1ELb1ELb1ELb0ELb0ELb1ELb1ELb1ELb0EEENS1_21CollectiveEpilogueFwdINS6_IJSA_SC_SB_EEES9_SE_SG_Li384ELb1ELb1ELb1ELb0EEENS1_36VarlenDynamicPersistentTileSchedulerILi192ELi128ELi384ELi128ELb1ELb1ELb1ELb0ELb1ELb1EEEEEEEEEvNT_6ParamsE --------------------------
	.section	.nv.info._ZN7cutlass13device_kernelIN5flash11enable_sm90INS1_16FlashAttnFwdSm90INS1_25CollectiveMainloopFwdSm90ILi2EN4cute5tupleIJNS5_1CILi1EEES8_S8_EEENS6_IJNS7_ILi192EEENS7_ILi128EEENS7_ILi96EEEEEELi96ENS_6half_tEfNS_4arch4Sm90ELb0ELb0ELb1ELb1ELb1ELb1ELb0ELb0ELb1ELb1ELb1ELb0EEENS1_21CollectiveEpilogueFwdINS6_IJSA_SC_SB_EEES9_SE_SG_Li384ELb1ELb1ELb1ELb0EEENS1_36VarlenDynamicPersistentTileSchedulerILi192ELi128ELi384ELi128ELb1ELb1ELb1ELb0ELb1ELb1EEEEEEEEEvNT_6ParamsE,"",@"SHT_CUDA_INFO"
	.sectionflags	@""
	.align	4


	//----- nvinfo : EIATTR_CUDA_API_VERSION
	.align		4
        /*0000*/ 	.byte	0x04, 0x37
        /*0002*/ 	.short	(.L_630 - .L_629)
.L_629:
        /*0004*/ 	.word	0x00000082


	//----- nvinfo : EIATTR_KPARAM_INFO
	.align		4
.L_630:
        /*0008*/ 	.byte	0x04, 0x17
        /*000a*/ 	.short	(.L_632 - .L_631)
.L_631:
        /*000c*/ 	.word	0x00000000
        /*0010*/ 	.short	0x0000
        /*0012*/ 	.short	0x0000
        /*0014*/ 	.byte	0x00, 0xf0, 0x01, 0x2a


	//----- nvinfo : EIATTR_SPARSE_MMA_MASK
	.align		4
.L_632:
        /*0018*/ 	.byte	0x03, 0x50
        /*001a*/ 	.short	0x0000


	//----- nvinfo : EIATTR_MAXREG_COUNT
	.align		4
        /*001c*/ 	.byte	0x03, 0x1b
        /*001e*/ 	.short	0x0080


	//----- nvinfo : EIATTR_MERCURY_ISA_VERSION
	.align		4
        /*0020*/ 	.byte	0x03, 0x5f
        /*0022*/ 	.short	0x0101


	//----- nvinfo : EIATTR_VRC_CTA_INIT_COUNT
	.align		4
        /*0024*/ 	.byte	0x02, 0x4a
	.zero		1
	.zero		1


	//----- nvinfo : EIATTR_EXIT_INSTR_OFFSETS
	.align		4
        /*0028*/ 	.byte	0x04, 0x1c
        /*002a*/ 	.short	(.L_634 - .L_633)


	//   ....[0]....
.L_633:
        /*002c*/ 	.word	0x00000010


	//----- nvinfo : EIATTR_MAX_THREADS
	.align		4
.L_634:
        /*0030*/ 	.byte	0x04, 0x05
        /*0032*/ 	.short	(.L_636 - .L_635)
.L_635:
        /*0034*/ 	.word	0x00000200
        /*0038*/ 	.word	0x00000001
        /*003c*/ 	.word	0x00000001


	//----- nvinfo : EIATTR_CBANK_PARAM_SIZE
	.align		4
.L_636:
        /*0040*/ 	.byte	0x03, 0x19
        /*0042*/ 	.short	0x0a80


	//----- nvinfo : EIATTR_PARAM_CBANK
	.align		4
        /*0044*/ 	.byte	0x04, 0x0a
        /*0046*/ 	.short	(.L_638 - .L_637)
	.align		4
.L_637:
        /*0048*/ 	.word	index@(.nv.constant0._ZN7cutlass13device_kernelIN5flash11enable_sm90INS1_16FlashAttnFwdSm90INS1_25CollectiveMainloopFwdSm90ILi2EN4cute5tupleIJNS5_1CILi1EEES8_S8_EEENS6_IJNS7_ILi192EEENS7_ILi128EEENS7_ILi96EEEEEELi96ENS_6half_tEfNS_4arch4Sm90ELb0ELb0ELb1ELb1ELb1ELb1ELb0ELb0ELb1ELb1ELb1ELb0EEENS1_21CollectiveEpilogueFwdINS6_IJSA_SC_SB_EEES9_SE_SG_Li384ELb1ELb1ELb1ELb0EEENS1_36VarlenDynamicPersistentTileSchedulerILi192ELi128ELi384ELi128ELb1ELb1ELb1ELb0ELb1ELb1EEEEEEEEEvNT_6ParamsE)
        /*004c*/ 	.short	0x0380
        /*004e*/ 	.short	0x0a80


	//----- nvinfo : EIATTR_SW_WAR
	.align		4
.L_638:
        /*0050*/ 	.byte	0x04, 0x36
        /*0052*/ 	.short	(.L_640 - .L_639)
.L_639:
        /*0054*/ 	.word	0x00000008
.L_640:


//--------------------- .nv.info._ZN7cutlass13device_kernelIN5flash11enable_sm90INS1_16FlashAttnFwdSm90INS1_25CollectiveMainloopFwdSm90ILi2EN4cute5tupleIJNS5_1CILi1EEES8_S8_EEENS6_IJNS7_ILi192EEENS7_ILi128EEENS7_ILi96EEEEEELi96ENS_6half_tEfNS_4arch4Sm90ELb0ELb1ELb1ELb0ELb1ELb0ELb0ELb0ELb1ELb1ELb1ELb0EEENS1_21CollectiveEpilogueFwdINS6_IJSA_SC_SB_EEES9_SE_SG_Li384ELb0ELb1ELb1ELb0EEENS1_19SingleTileSchedulerILb0ELb1ELb1ELi192EEEEEEEEEvNT_6ParamsE --------------------------
	.section	.nv.info._ZN7cutlass13device_kernelIN5flash11enable_sm90INS1_16FlashAttnFwdSm90INS1_25CollectiveMainloopFwdSm90ILi2EN4cute5tupleIJNS5_1CILi1EEES8_S8_EEENS6_IJNS7_ILi192EEENS7_ILi128EEENS7_ILi96EEEEEELi96ENS_6half_tEfNS_4arch4Sm90ELb0ELb1ELb1ELb0ELb1ELb0ELb0ELb0ELb1ELb1ELb1ELb0EEENS1_21CollectiveEpilogueFwdINS6_IJSA_SC_SB_EEES9_SE_SG_Li384ELb0ELb1ELb1ELb0EEENS1_19SingleTileSchedulerILb0ELb1ELb1ELi192EEEEEEEEEvNT_6ParamsE,"",@"SHT_CUDA_INFO"
	.sectionflags	@""
	.align	4


	//----- nvinfo : EIATTR_CUDA_API_VERSION
	.align		4
        /*0000*/ 	.byte	0x04, 0x37
        /*0002*/ 	.short	(.L_642 - .L_641)
.L_641:
        /*0004*/ 	.word	0x00000082


	//----- nvinfo : EIATTR_KPARAM_INFO
	.align		4
.L_642:
        /*0008*/ 	.byte	0x04, 0x17
        /*000a*/ 	.short	(.L_644 - .L_643)
.L_643:
        /*000c*/ 	.word	0x00000000
        /*0010*/ 	.short	0x0000
        /*0012*/ 	.short	0x0000
        /*0014*/ 	.byte	0x00, 0xf0, 0x01, 0x28


	//----- nvinfo : EIATTR_SPARSE_MMA_MASK
	.align		4
.L_644:
        /*0018*/ 	.byte	0x03, 0x50
        /*001a*/ 	.short	0x0000


	//----- nvinfo : EIATTR_MAXREG_COUNT
	.align		4
        /*001c*/ 	.byte	0x03, 0x1b
        /*001e*/ 	.short	0x0080


	//----- nvinfo : EIATTR_MERCURY_ISA_VERSION
	.align		4
        /*0020*/ 	.byte	0x03, 0x5f
        /*0022*/ 	.short	0x0101


	//----- nvinfo : EIATTR_VRC_CTA_INIT_COUNT
	.align		4
        /*0024*/ 	.byte	0x02, 0x4a
	.zero		1
	.zero		1


	//----- nvinfo : EIATTR_EXIT_INSTR_OFFSETS
	.align		4
        /*0028*/ 	.byte	0x04, 0x1c
        /*002a*/ 	.short	(.L_646 - .L_645)


	//   ....[0]....
.L_645:
        /*002c*/ 	.word	0x00000010


	//----- nvinfo : EIATTR_MAX_THREADS
	.align		4
.L_646:
        /*0030*/ 	.byte	0x04, 0x05
        /*0032*/ 	.short	(.L_648 - .L_647)
.L_647:
        /*0034*/ 	.word	0x00000200
        /*0038*/ 	.word	0x00000001
        /*003c*/ 	.word	0x00000001


	//----- nvinfo : EIATTR_CBANK_PARAM_SIZE
	.align		4
.L_648:
        /*0040*/ 	.byte	0x03, 0x19
        /*0042*/ 	.short	0x0a00


	//----- nvinfo : EIATTR_PARAM_CBANK
	.align		4
        /*0044*/ 	.byte	0x04, 0x0a
        /*0046*/ 	.short	(.L_650 - .L_649)
	.align		4
.L_649:
        /*0048*/ 	.word	index@(.nv.constant0._ZN7cutlass13device_kernelIN5flash11enable_sm90INS1_16FlashAttnFwdSm90INS1_25CollectiveMainloopFwdSm90ILi2EN4cute5tupleIJNS5_1CILi1EEES8_S8_EEENS6_IJNS7_ILi192EEENS7_ILi128EEENS7_ILi96EEEEEELi96ENS_6half_tEfNS_4arch4Sm90ELb0ELb1ELb1ELb0ELb1ELb0ELb0ELb0ELb1ELb1ELb1ELb0EEENS1_21CollectiveEpilogueFwdINS6_IJSA_SC_SB_EEES9_SE_SG_Li384ELb0ELb1ELb1ELb0EEENS1_19SingleTileSchedulerILb0ELb1ELb1ELi192EEEEEEEEEvNT_6ParamsE)
        /*004c*/ 	.short	0x0380
        /*004e*/ 	.short	0x0a00


	//----- nvinfo : EIATTR_SW_WAR
	.align		4
.L_650:
        /*0050*/ 	.byte	0x04, 0x36
        /*0052*/ 	.short	(.L_652 - .L_651)
.L_651:
        /*0054*/ 	.word	0x00000008
.L_652:


//--------------------- .nv.info._ZN7cutlass13device_kernelIN5flash11enable_sm90INS1_16FlashAttnFwdSm90INS1_25CollectiveMainloopFwdSm90ILi2EN4cute5tupleIJNS5_1CILi1EEES8_S8_EEENS6_IJNS7_ILi192EEENS7_ILi128EEENS7_ILi96EEEEEELi96ENS_6half_tEfNS_4arch4Sm90ELb0ELb1ELb1ELb1ELb1ELb0ELb0ELb0ELb1ELb1ELb1ELb0EEENS1_21CollectiveEpilogueFwdINS6_IJSA_SC_SB_EEES9_SE_SG_Li384ELb1ELb1ELb1ELb0EEENS1_36VarlenDynamicPersistentTileSchedulerILi192ELi128ELi384ELi128ELb1ELb1ELb1ELb1ELb0ELb1EEEEEEEEEvNT_6ParamsE --------------------------
	.section	.nv.info._ZN7cutlass13device_kernelIN5flash11enable_sm90INS1_16FlashAttnFwdSm90INS1_25CollectiveMainloopFwdSm90ILi2EN4cute5tupleIJNS5_1CILi1EEES8_S8_EEENS6_IJNS7_ILi192EEENS7_ILi128EEENS7_ILi96EEEEEELi96ENS_6half_tEfNS_4arch4Sm90ELb0ELb1ELb1ELb1ELb1ELb0ELb0ELb0ELb1ELb1ELb1ELb0EEENS1_21CollectiveEpilogueFwdINS6_IJSA_SC_SB_EEES9_SE_SG_Li384ELb1ELb1ELb1ELb0EEENS1_36VarlenDynamicPersistentTileSchedulerILi192ELi128ELi384ELi128ELb1ELb1ELb1ELb1ELb0ELb1EEEEEEEEEvNT_6ParamsE,"",@"SHT_CUDA_INFO"
	.sectionflags	@""
	.align	4


	//----- nvinfo : EIATTR_CUDA_API_VERSION
	.align		4
        /*0000*/ 	.byte	0x04, 0x37
        /*0002*/ 	.short	(.L_654 - .L_653)
.L_653:
        /*0004*/ 	.word	0x00000082


	//----- nvinfo : EIATTR_KPARAM_INFO
	.align		4
.L_654:
        /*0008*/ 	.byte	0x04, 0x17
        /*000a*/ 	.short	(.L_656 - .L_655)
.L_655:
        /*000c*/ 	.word	0x00000000
        /*0010*/ 	.short	0x0000
        /*0012*/ 	.short	0x0000
        /*0014*/ 	.byte	0x00, 0xf0, 0x01, 0x2a


	//----- nvinfo : EIATTR_SPARSE_MMA_MASK
	.align		4
.L_656:
        /*0018*/ 	.byte	0x03, 0x50
        /*001a*/ 	.short	0x0000


	//----- nvinfo : EIATTR_MAXREG_COUNT
	.align		4
        /*001c*/ 	.byte	0x03, 0x1b
        /*001e*/ 	.short	0x0080


	//----- nvinfo : EIATTR_MERCURY_ISA_VERSION
	.align		4
        /*0020*/ 	.byte	0x03, 0x5f
        /*0022*/ 	.short	0x0101


	//----- nvinfo : EIATTR_VRC_CTA_INIT_COUNT
	.align		4
        /*0024*/ 	.byte	0x02, 0x4a
	.zero		1
	.zero		1


	//----- nvinfo : EIATTR_EXIT_INSTR_OFFSETS
	.align		4
        /*0028*/ 	.byte	0x04, 0x1c
        /*002a*/ 	.short	(.L_658 - .L_657)


	//   ....[0]....
.L_657:
        /*002c*/ 	.word	0x00000010


	//----- nvinfo : EIATTR_MAX_THREADS
	.align		4
.L_658:
        /*0030*/ 	.byte	0x04, 0x05
        /*0032*/ 	.short	(.L_660 - .L_659)
.L_659:
        /*0034*/ 	.word	0x00000200
        /*0038*/ 	.word	0x00000001
        /*003c*/ 	.word	0x00000001


	//----- nvinfo : EIATTR_CBANK_PARAM_SIZE
	.align		4
.L_660:
        /*0040*/ 	.byte	0x03, 0x19
        /*0042*/ 	.short	0x0a80


	//----- nvinfo : EIATTR_PARAM_CBANK
	.align		4
        /*0044*/ 	.byte	0x04, 0x0a
        /*0046*/ 	.short	(.L_662 - .L_661)
	.align		4
.L_661:
        /*0048*/ 	.word	index@(.nv.constant0._ZN7cutlass13device_kernelIN5flash11enable_sm90INS1_16FlashAttnFwdSm90INS1_25CollectiveMainloopFwdSm90ILi2EN4cute5tupleIJNS5_1CILi1EEES8_S8_EEENS6_IJNS7_ILi192EEENS7_ILi128EEENS7_ILi96EEEEEELi96ENS_6half_tEfNS_4arch4Sm90ELb0ELb1ELb1ELb1ELb1ELb0ELb0ELb0ELb1ELb1ELb1ELb0EEENS1_21CollectiveEpilogueFwdINS6_IJSA_SC_SB_EEES9_SE_SG_Li384ELb1ELb1ELb1ELb0EEENS1_36VarlenDynamicPersistentTileSchedulerILi192ELi128ELi384ELi128ELb1ELb1ELb1ELb1ELb0ELb1EEEEEEEEEvNT_6ParamsE)
        /*004c*/ 	.short	0x0380
        /*004e*/ 	.short	0x0a80


	//----- nvinfo : EIATTR_SW_WAR
	.align		4
.L_662:
        /*0050*/ 	.byte	0x04, 0x36
        /*0052*/ 	.short	(.L_664 - .L_663)
.L_663:
        /*0054*/ 	.word	0x00000008
.L_664:


//--------------------- .nv.info._ZN7cutlass13device_kernelIN5flash11enable_sm90INS1_16FlashAttnFwdSm90INS1_25CollectiveMainloopFwdSm90ILi2EN4cute5tupleIJNS5_1CILi1EEES8_S8_EEENS6_IJNS7_ILi192EEENS7_ILi128EEENS7_ILi96EEEEEELi96ENS_6half_tEfNS_4arch4Sm90ELb0ELb1ELb1ELb1ELb1ELb1ELb0ELb0ELb1ELb1ELb1ELb0EEENS1_21CollectiveEpilogueFwdINS6_IJSA_SC_SB_EEES9_SE_SG_Li384ELb1ELb1ELb1ELb0EEENS1_36VarlenDynamicPersistentTileSchedulerILi192ELi128ELi384ELi128ELb1ELb1ELb1ELb1ELb0ELb1EEEEEEEEEvNT_6ParamsE --------------------------
	.section	.nv.info._ZN7cutlass13device_kernelIN5flash11enable_sm90INS1_16FlashAttnFwdSm90INS1_25CollectiveMainloopFwdSm90ILi2EN4cute5tupleIJNS5_1CILi1EEES8_S8_EEENS6_IJNS7_ILi192EEENS7_ILi128EEENS7_ILi96EEEEEELi96ENS_6half_tEfNS_4arch4Sm90ELb0ELb1ELb1ELb1ELb1ELb1ELb0ELb0ELb1ELb1ELb1ELb0EEENS1_21CollectiveEpilogueFwdINS6_IJSA_SC_SB_EEES9_SE_SG_Li384ELb1ELb1ELb1ELb0EEENS1_36VarlenDynamicPersistentTileSchedulerILi192ELi128ELi384ELi128ELb1ELb1ELb1ELb1ELb0ELb1EEEEEEEEEvNT_6ParamsE,"",@"SHT_CUDA_INFO"
	.sectionflags	@""
	.align	4


	//----- nvinfo : EIATTR_CUDA_API_VERSION
	.align		4
        /*0000*/ 	.byte	0x04, 0x37
        /*0002*/ 	.short	(.L_666 - .L_665)
.L_665:
        /*0004*/ 	.word	0x00000082


	//----- nvinfo : EIATTR_KPARAM_INFO
	.align		4
.L_666:
        /*0008*/ 	.byte	0x04, 0x17
        /*000a*/ 	.short	(.L_668 - .L_667)
.L_667:
        /*000c*/ 	.word	0x00000000
        /*0010*/ 	.short	0x0000
        /*0012*/ 	.short	0x0000
        /*0014*/ 	.byte	0x00, 0xf0, 0x01, 0x2a


	//----- nvinfo : EIATTR_SPARSE_MMA_MASK
	.align		4
.L_668:
        /*0018*/ 	.byte	0x03, 0x50
        /*001a*/ 	.short	0x0000


	//----- nvinfo : EIATTR_MAXREG_COUNT
	.align		4
        /*001c*/ 	.byte	0x03, 0x1b
        /*001e*/ 	.short	0x0080


	//----- nvinfo : EIATTR_MERCURY_ISA_VERSION
	.align		4
        /*0020*/ 	.byte	0x03, 0x5f
        /*0022*/ 	.short	0x0101


	//----- nvinfo : EIATTR_VRC_CTA_INIT_COUNT
	.align		4
        /*0024*/ 	.byte	0x02, 0x4a
	.zero		1
	.zero		1


	//----- nvinfo : EIATTR_EXIT_INSTR_OFFSETS
	.align		4
        /*0028*/ 	.byte	0x04, 0x1c
        /*002a*/ 	.short	(.L_670 - .L_669)


	//   ....[0]....
.L_669:
        /*002c*/ 	.word	0x00000010


	//----- nvinfo : EIATTR_MAX_THREADS
	.align		4
.L_670:
        /*0030*/ 	.byte	0x04, 0x05
        /*0032*/ 	.short	(.L_672 - .L_671)
.L_671:
        /*0034*/ 	.word	0x00000200
        /*0038*/ 	.word	0x00000001
        /*003c*/ 	.word	0x00000001


	//----- nvinfo : EIATTR_CBANK_PARAM_SIZE
	.align		4
.L_672:
        /*0040*/ 	.byte	0x03, 0x19
        /*0042*/ 	.short	0x0a80


	//----- nvinfo : EIATTR_PARAM_CBANK
	.align		4
        /*0044*/ 	.byte	0x04, 0x0a
        /*0046*/ 	.short	(.L_674 - .L_673)
	.align		4
.L_673:
        /*0048*/ 	.word	index@(.nv.constant0._ZN7cutlass13device_kernelIN5flash11enable_sm90INS1_16FlashAttnFwdSm90INS1_25CollectiveMainloopFwdSm90ILi2EN4cute5tupleIJNS5_1CILi1EEES8_S8_EEENS6_IJNS7_ILi192EEENS7_ILi128EEENS7_ILi96EEEEEELi96ENS_6half_tEfNS_4arch4Sm90ELb0ELb1ELb1ELb1ELb1ELb1ELb0ELb0ELb1ELb1ELb1ELb0EEENS1_21CollectiveEpilogueFwdINS6_IJSA_SC_SB_EEES9_SE_SG_Li384ELb1ELb1ELb1ELb0EEENS1_36VarlenDynamicPersistentTileSchedulerILi192ELi128ELi384ELi128ELb1ELb1ELb1ELb1ELb0ELb1EEEEEEEEEvNT_6ParamsE)
        /*004c*/ 	.short	0x0380
        /*004e*/ 	.short	0x0a80


	//----- nvinfo : EIATTR_SW_WAR
	.align		4
.L_674:
        /*0050*/ 	.byte	0x04, 0x36
        /*0052*/ 	.short	(.L_676 - .L_675)
.L_675:
        /*0054*/ 	.word	0x00000008
.L_676:


//--------------------- .nv.info._ZN7cutlass13device_kernelIN5flash11enable_sm90INS1_16FlashAttnFwdSm90INS1_25CollectiveMainloopFwdSm90ILi2EN4cute5tupleIJNS5_1CILi1EEES8_S8_EEENS6_IJNS7_ILi192EEENS7_ILi128EEENS7_ILi96EEEEEELi96ENS_6half_tEfNS_4arch4Sm90ELb1ELb0ELb1ELb0ELb1ELb0ELb0ELb0ELb1ELb1ELb1ELb0EEENS1_21CollectiveEpilogueFwdINS6_IJSA_SC_SB_EEES9_SE_SG_Li384ELb0ELb1ELb1ELb0EEENS1_19SingleTileSchedulerILb0ELb1ELb1ELi192EEEEEEEEEvNT_6ParamsE --------------------------
	.section	.nv.info._ZN7cutlass13device_kernelIN5flash11enable_sm90INS1_16FlashAttnFwdSm90INS1_25CollectiveMainloopFwdSm90ILi2EN4cute5tupleIJNS5_1CILi1EEES8_S8_EEENS6_IJNS7_ILi192EEENS7_ILi128EEENS7_ILi96EEEEEELi96ENS_6half_tEfNS_4arch4Sm90ELb1ELb0ELb1ELb0ELb1ELb0ELb0ELb0ELb1ELb1ELb1ELb0EEENS1_21CollectiveEpilogueFwdINS6_IJSA_SC_SB_EEES9_SE_SG_Li384ELb0ELb1ELb1ELb0EEENS1_19SingleTileSchedulerILb0ELb1ELb1ELi192EEEEEEEEEvNT_6ParamsE,"",@"SHT_CUDA_INFO"
	.sectionflags	@""
	.align	4


	//----- nvinfo : EIATTR_CUDA_API_VERSION
	.align		4
        /*0000*/ 	.byte	0x04, 0x37
        /*0002*/ 	.short	(.L_678 - .L_677)
.L_677:
        /*0004*/ 	.word	0x00000082


	//----- nvinfo : EIATTR_KPARAM_INFO
	.align		4
.L_678:
        /*0008*/ 	.byte	0x04, 0x17
        /*000a*/ 	.short	(.L_680 - .L_679)
.L_679:
        /*000c*/ 	.word	0x00000000
        /*0010*/ 	.short	0x0000
        /*0012*/ 	.short	0x0000
        /*0014*/ 	.byte	0x00, 0xf0, 0x01, 0x28


	//----- nvinfo : EIATTR_SPARSE_MMA_MASK
	.align		4
.L_680:
        /*0018*/ 	.byte	0x03, 0x50
        /*001a*/ 	.short	0x0000


	//----- nvinfo : EIATTR_MAXREG_COUNT
	.align		4
        /*001c*/ 	.byte	0x03, 0x1b
        /*001e*/ 	.short	0x0080


	//----- nvinfo : EIATTR_MERCURY_ISA_VERSION
	.align		4
        /*0020*/ 	.byte	0x03, 0x5f
        /*0022*/ 	.short	0x0101


	//----- nvinfo : EIATTR_VRC_CTA_INIT_COUNT
	.align		4
        /*0024*/ 	.byte	0x02, 0x4a
	.zero		1
	.zero		1


	//----- nvinfo : EIATTR_EXIT_INSTR_OFFSETS
	.align		4
        /*0028*/ 	.byte	0x04, 0x1c
        /*002a*/ 	.short	(.L_682 - .L_681)


	//   ....[0]....
.L_681:
        /*002c*/ 	.word	0x00000010


	//----- nvinfo : EIATTR_MAX_THREADS
	.align		4
.L_682:
        /*0030*/ 	.byte	0x04, 0x05
        /*0032*/ 	.short	(.L_684 - .L_683)
.L_683:
        /*0034*/ 	.word	0x00000200
        /*0038*/ 	.word	0x00000001
        /*003c*/ 	.word	0x00000001


	//----- nvinfo : EIATTR_CBANK_PARAM_SIZE
	.align		4
.L_684:
        /*0040*/ 	.byte	0x03, 0x19
        /*0042*/ 	.short	0x0a00


	//----- nvinfo : EIATTR_PARAM_CBANK
	.align		4
        /*0044*/ 	.byte	0x04, 0x0a
        /*0046*/ 	.short	(.L_686 - .L_685)
	.align		4
.L_685:
        /*0048*/ 	.word	index@(.nv.constant0._ZN7cutlass13device_kernelIN5flash11enable_sm90INS1_16FlashAttnFwdSm90INS1_25CollectiveMainloopFwdSm90ILi2EN4cute5tupleIJNS5_1CILi1EEES8_S8_EEENS6_IJNS7_ILi192EEENS7_ILi128EEENS7_ILi96EEEEEELi96ENS_6half_tEfNS_4arch4Sm90ELb1ELb0ELb1ELb0ELb1ELb0ELb0ELb0ELb1ELb1ELb1ELb0EEENS1_21CollectiveEpilogueFwdINS6_IJSA_SC_SB_EEES9_SE_SG_Li384ELb0ELb1ELb1ELb0EEENS1_19SingleTileSchedulerILb0ELb1ELb1ELi192EEEEEEEEEvNT_6ParamsE)
        /*004c*/ 	.short	0x0380
        /*004e*/ 	.short	0x0a00


	//----- nvinfo : EIATTR_SW_WAR
	.align		4
.L_686:
        /*0050*/ 	.byte	0x04, 0x36
        /*0052*/ 	.short	(.L_688 - .L_687)
.L_687:
        /*0054*/ 	.word	0x00000008
.L_688:


//--------------------- .nv.info._ZN7cutlass13device_kernelIN5flash11enable_sm90INS1_16FlashAttnFwdSm90INS1_25CollectiveMainloopFwdSm90ILi2EN4cute5tupleIJNS5_1CILi1EEES8_S8_EEENS6_IJNS7_ILi192EEENS7_ILi128EEENS7_ILi96EEEEEELi96ENS_6half_tEfNS_4arch4Sm90ELb1ELb0ELb1ELb1ELb1ELb0ELb0ELb0ELb1ELb1ELb1ELb0EEENS1_21CollectiveEpilogueFwdINS6_IJSA_SC_SB_EEES9_SE_SG_Li384ELb1ELb1ELb1ELb0EEENS1_36VarlenDynamicPersistentTileSchedulerILi192ELi128ELi384ELi128ELb1ELb1ELb1ELb1ELb1ELb1EEEEEEEEEvNT_6ParamsE --------------------------
	.section	.nv.info._ZN7cutlass13device_kernelIN5flash11enable_sm90INS1_16FlashAttnFwdSm90INS1_25CollectiveMainloopFwdSm90ILi2EN4cute5tupleIJNS5_1CILi1EEES8_S8_EEENS6_IJNS7_ILi192EEENS7_ILi128EEENS7_ILi96EEEEEELi96ENS_6half_tEfNS_4arch4Sm90ELb1ELb0ELb1ELb1ELb1ELb0ELb0ELb0ELb1ELb1ELb1ELb0EEENS1_21CollectiveEpilogueFwdINS6_IJSA_SC_SB_EEES9_SE_SG_Li384ELb1ELb1ELb1ELb0EEENS1_36VarlenDynamicPersistentTileSchedulerILi192ELi128ELi384ELi128ELb1ELb1ELb1ELb1ELb1ELb1EEEEEEEEEvNT_6ParamsE,"",@"SHT_CUDA_INFO"
	.sectionflags	@""
	.align	4


	//----- nvinfo : EIATTR_CUDA_API_VERSION
	.align		4
        /*0000*/ 	.byte	0x04, 0x37
        /*0002*/ 	.short	(.L_690 - .L_689)
.L_689:
        /*0004*/ 	.word	0x00000082


	//----- nvinfo : EIATTR_KPARAM_INFO
	.align		4
.L_690:
        /*0008*/ 	.byte	0x04, 0x17
        /*000a*/ 	.short	(.L_692 - .L_691)
.L_691:
        /*000c*/ 	.word	0x00000000
        /*0010*/ 	.short	0x0000
        /*0012*/ 	.short	0x0000
        /*0014*/ 	.byte	0x00, 0xf0, 0x01, 0x2a


	//----- nvinfo : EIATTR_SPARSE_MMA_MASK
	.align		4
.L_692:
        /*0018*/ 	.byte	0x03, 0x50
        /*001a*/ 	.short	0x0000


	//----- nvinfo : EIATTR_MAXREG_COUNT
	.align		4
        /*001c*/ 	.byte	0x03, 0x1b
        /*001e*/ 	.short	0x0080


	//----- nvinfo : EIATTR_MERCURY_ISA_VERSION
	.align		4
        /*0020*/ 	.byte	0x03, 0x5f
        /*0022*/ 	.short	0x0101


	//----- nvinfo : EIATTR_VRC_CTA_INIT_COUNT
	.align		4
        /*0024*/ 	.byte	0x02, 0x4a
	.zero		1
	.zero		1


	//----- nvinfo : EIATTR_EXIT_INSTR_OFFSETS
	.align		4
        /*0028*/ 	.byte	0x04, 0x1c
        /*002a*/ 	.short	(.L_694 - .L_693)


	//   ....[0]....
.L_693:
        /*002c*/ 	.word	0x00000010


	//----- nvinfo : EIATTR_MAX_THREADS
	.align		4
.L_694:
        /*0030*/ 	.byte	0x04, 0x05
        /*0032*/ 	.short	(.L_696 - .L_695)
.L_695:
        /*0034*/ 	.word	0x00000200
        /*0038*/ 	.word	0x00000001
        /*003c*/ 	.word	0x00000001


	//----- nvinfo : EIATTR_CBANK_PARAM_SIZE
	.align		4
.L_696:
        /*0040*/ 	.byte	0x03, 0x19
        /*0042*/ 	.short	0x0a80


	//----- nvinfo : EIATTR_PARAM_CBANK
	.align		4
        /*0044*/ 	.byte	0x04, 0x0a
        /*0046*/ 	.short	(.L_698 - .L_697)
	.align		4
.L_697:
        /*0048*/ 	.word	index@(.nv.constant0._ZN7cutlass13device_kernelIN5flash11enable_sm90INS1_16FlashAttnFwdSm90INS1_25CollectiveMainloopFwdSm90ILi2EN4cute5tupleIJNS5_1CILi1EEES8_S8_EEENS6_IJNS7_ILi192EEENS7_ILi128EEENS7_ILi96EEEEEELi96ENS_6half_tEfNS_4arch4Sm90ELb1ELb0ELb1ELb1ELb1ELb0ELb0ELb0ELb1ELb1ELb1ELb0EEENS1_21CollectiveEpilogueFwdINS6_IJSA_SC_SB_EEES9_SE_SG_Li384ELb1ELb1ELb1ELb0EEENS1_36VarlenDynamicPersistentTileSchedulerILi192ELi128ELi384ELi128ELb1ELb1ELb1ELb1ELb1ELb1EEEEEEEEEvNT_6ParamsE)
        /*004c*/ 	.short	0x0380
        /*004e*/ 	.short	0x0a80


	//----- nvinfo : EIATTR_SW_WAR
	.align		4
.L_698:
        /*0050*/ 	.byte	0x04, 0x36
        /*0052*/ 	.short	(.L_700 - .L_699)
.L_699:
        /*0054*/ 	.word	0x00000008
.L_700:


//--------------------- .nv.info._ZN7cutlass13device_kernelIN5flash11enable_sm90INS1_16FlashAttnFwdSm90INS1_25CollectiveMainloopFwdSm90ILi2EN4cute5tupleIJNS5_1CILi1EEES8_S8_EEENS6_IJNS7_ILi192EEENS7_ILi128EEENS7_ILi96EEEEEELi96ENS_6half_tEfNS_4arch4Sm90ELb1ELb0ELb1ELb1ELb1ELb1ELb0ELb0ELb1ELb1ELb1ELb0EEENS1_21CollectiveEpilogueFwdINS6_IJSA_SC_SB_EEES9_SE_SG_Li384ELb1ELb1ELb1ELb0EEENS1_36VarlenDynamicPersistentTileSchedulerILi192ELi128ELi384ELi128ELb1ELb1ELb1ELb1ELb1ELb1EEEEEEEEEvNT_6ParamsE --------------------------
	.section	.nv.info._ZN7cutlass13device_kernelIN5flash11enable_sm90INS1_16FlashAttnFwdSm90INS1_25CollectiveMainloopFwdSm90ILi2EN4cute5tupleIJNS5_1CILi1EEES8_S8_EEENS6_IJNS7_ILi192EEENS7_ILi128EEENS7_ILi96EEEEEELi96ENS_6half_tEfNS_4arch4Sm90ELb1ELb0ELb1ELb1ELb1ELb1ELb0ELb0ELb1ELb1ELb1ELb0EEENS1_21CollectiveEpilogueFwdINS6_IJSA_SC_SB_EEES9_SE_SG_Li384ELb1ELb1ELb1ELb0EEENS1_36VarlenDynamicPersistentTileSchedulerILi192ELi128ELi384ELi128ELb1ELb1ELb1ELb1ELb1ELb1EEEEEEEEEvNT_6ParamsE,"",@"SHT_CUDA_INFO"
	.sectionflags	@""
	.align	4


	//----- nvinfo : EIATTR_CUDA_API_VERSION
	.align		4
        /*0000*/ 	.byte	0x04, 0x37
        /*0002*/ 	.short	(.L_702 - .L_701)
.L_701:
        /*0004*/ 	.word	0x00000082


	//----- nvinfo : EIATTR_KPARAM_INFO
	.align		4
.L_702:
        /*0008*/ 	.byte	0x04, 0x17
        /*000a*/ 	.short	(.L_704 - .L_703)
.L_703:
        /*000c*/ 	.word	0x00000000
        /*0010*/ 	.short	0x0000
        /*0012*/ 	.short	0x0000
        /*0014*/ 	.byte	0x00, 0xf0, 0x01, 0x2a


	//----- nvinfo : EIATTR_SPARSE_MMA_MASK
	.align		4
.L_704:
        /*0018*/ 	.byte	0x03, 0x50
        /*001a*/ 	.short	0x0000


	//----- nvinfo : EIATTR_MAXREG_COUNT
	.align		4
        /*001c*/ 	.byte	0x03, 0x1b
        /*001e*/ 	.short	0x0080


	//----- nvinfo : EIATTR_MERCURY_ISA_VERSION
	.align		4
        /*0020*/ 	.byte	0x03, 0x5f
        /*0022*/ 	.short	0x0101


	//----- nvinfo : EIATTR_VRC_CTA_INIT_COUNT
	.align		4
        /*0024*/ 	.byte	0x02, 0x4a
	.zero		1
	.zero		1


	//----- nvinfo : EIATTR_EXIT_INSTR_OFFSETS
	.align		4
        /*0028*/ 	.byte	0x04, 0x1c
        /*002a*/ 	.short	(.L_706 - .L_705)


	//   ....[0]....
.L_705:
        /*002c*/ 	.word	0x00000010


	//----- nvinfo : EIATTR_MAX_THREADS
	.align		4
.L_706:
        /*0030*/ 	.byte	0x04, 0x05
        /*0032*/ 	.short	(.L_708 - .L_707)
.L_707:
        /*0034*/ 	.word	0x00000200
        /*0038*/ 	.word	0x00000001
        /*003c*/ 	.word	0x00000001


	//----- nvinfo : EIATTR_CBANK_PARAM_SIZE
	.align		4
.L_708:
        /*0040*/ 	.byte	0x03, 0x19
        /*0042*/ 	.short	0x0a80


	//----- nvinfo : EIATTR_PARAM_CBANK
	.align		4
        /*0044*/ 	.byte	0x04, 0x0a
        /*0046*/ 	.short	(.L_710 - .L_709)
	.align		4
.L_709:
        /*0048*/ 	.word	index@(.nv.constant0._ZN7cutlass13device_kernelIN5flash11enable_sm90INS1_16FlashAttnFwdSm90INS1_25CollectiveMainloopFwdSm90ILi2EN4cute5tupleIJNS5_1CILi1EEES8_S8_EEENS6_IJNS7_ILi192EEENS7_ILi128EEENS7_ILi96EEEEEELi96ENS_6half_tEfNS_4arch4Sm90ELb1ELb0ELb1ELb1ELb1ELb1ELb0ELb0ELb1ELb1ELb1ELb0EEENS1_21CollectiveEpilogueFwdINS6_IJSA_SC_SB_EEES9_SE_SG_Li384ELb1ELb1ELb1ELb0EEENS1_36VarlenDynamicPersistentTileSchedulerILi192ELi128ELi384ELi128ELb1ELb1ELb1ELb1ELb1ELb1EEEEEEEEEvNT_6ParamsE)
        /*004c*/ 	.short	0x0380
        /*004e*/ 	.short	0x0a80


	//----- nvinfo : EIATTR_SW_WAR
	.align		4
.L_710:
        /*0050*/ 	.byte	0x04, 0x36
        /*0052*/ 	.short	(.L_712 - .L_711)
.L_711:
        /*0054*/ 	.word	0x00000008
.L_712:


//--------------------- .nv.info._ZN7cutlass13device_kernelIN5flash11enable_sm90INS1_16FlashAttnFwdSm90INS1_25CollectiveMainloopFwdSm90ILi2EN4cute5tupleIJNS5_1CILi1EEES8_S8_EEENS6_IJNS7_ILi192EEENS7_ILi128EEENS7_ILi64EEEEEELi64ENS_6half_tEfNS_4arch4Sm90ELb0ELb0ELb1ELb0ELb1ELb0ELb0ELb1ELb1ELb1ELb1ELb0EEENS1_21CollectiveEpilogueFwdINS6_IJSA_SC_SB_EEES9_SE_SG_Li384ELb0ELb1ELb1ELb0EEENS1_19SingleTileSchedulerILb0ELb1ELb1ELi192EEEEEEEEEvNT_6ParamsE --------------------------
	.section	.nv.info._ZN7cutlass13device_kernelIN5flash11enable_sm90INS1_16FlashAttnFwdSm90INS1_25CollectiveMainloopFwdSm90ILi2EN4cute5tupleIJNS5_1CILi1EEES8_S8_EEENS6_IJNS7_ILi192EEENS7_ILi128EEENS7_ILi64EEEEEELi64ENS_6half_tEfNS_4arch4Sm90ELb0ELb0ELb1ELb0ELb1ELb0ELb0ELb1ELb1ELb1ELb1ELb0EEENS1_21CollectiveEpilogueFwdINS6_IJSA_SC_SB_EEES9_SE_SG_Li384ELb0ELb1ELb1ELb0EEENS1_19SingleTileSchedulerILb0ELb1ELb1ELi192EEEEEEEEEvNT_6ParamsE,"",@"SHT_CUDA_INFO"
	.sectionflags	@""
	.align	4


	//----- nvinfo : EIATTR_CUDA_API_VERSION
	.align		4
        /*0000*/ 	.byte	0x04, 0x37
        /*0002*/ 	.short	(.L_714 - .L_713)
.L_713:
        /*0004*/ 	.word	0x00000082


	//----- nvinfo : EIATTR_KPARAM_INFO
	.align		4
.L_714:
        /*0008*/ 	.byte	0x04, 0x17
        /*000a*/ 	.short	(.L_716 - .L_715)
.L_715:
        /*000c*/ 	.word	0x00000000
        /*0010*/ 	.short	0x0000
        /*0012*/ 	.short	0x0000
        /*0014*/ 	.byte	0x00, 0xf0, 0x01, 0x28


	//----- nvinfo : EIATTR_SPARSE_MMA_MASK
	.align		4
.L_716:
        /*0018*/ 	.byte	0x03, 0x50
        /*001a*/ 	.short	0x0000


	//----- nvinfo : EIATTR_MAXREG_COUNT
	.align		4
        /*001c*/ 	.byte	0x03, 0x1b
        /*001e*/ 	.short	0x0080


	//----- nvinfo : EIATTR_MERCURY_ISA_VERSION
	.align		4
        /*0020*/ 	.byte	0x03, 0x5f
        /*0022*/ 	.short	0x0101


	//----- nvinfo : EIATTR_VRC_CTA_INIT_COUNT
	.align		4
        /*0024*/ 	.byte	0x02, 0x4a
	.zero		1
	.zero		1


	//----- nvinfo : EIATTR_EXIT_INSTR_OFFSETS
	.align		4
        /*0028*/ 	.byte	0x04, 0x1c
        /*002a*/ 	.short	(.L_718 - .L_717)


	//   ....[0]....
.L_717:
        /*002c*/ 	.word	0x00000010


	//----- nvinfo : EIATTR_MAX_THREADS
	.align		4
.L_718:
        /*0030*/ 	.byte	0x04, 0x05
        /*0032*/ 	.short	(.L_720 - .L_719)
.L_719:
        /*0034*/ 	.word	0x00000200
        /*0038*/ 	.word	0x00000001
        /*003c*/ 	.word	0x00000001


	//----- nvinfo : EIATTR_CBANK_PARAM_SIZE
	.align		4
.L_720:
        /*0040*/ 	.byte	0x03, 0x19
        /*0042*/ 	.short	0x0a00


	//----- nvinfo : EIATTR_PARAM_CBANK
	.align		4
        /*0044*/ 	.byte	0x04, 0x0a
        /*0046*/ 	.short	(.L_722 - .L_721)
	.align		4
.L_721:
        /*0048*/ 	.word	index@(.nv.constant0._ZN7cutlass13device_kernelIN5flash11enable_sm90INS1_16FlashAttnFwdSm90INS1_25CollectiveMainloopFwdSm90ILi2EN4cute5tupleIJNS5_1CILi1EEES8_S8_EEENS6_IJNS7_ILi192EEENS7_ILi128EEENS7_ILi64EEEEEELi64ENS_6half_tEfNS_4arch4Sm90ELb0ELb0ELb1ELb0ELb1ELb0ELb0ELb1ELb1ELb1ELb1ELb0EEENS1_21CollectiveEpilogueFwdINS6_IJSA_SC_SB_EEES9_SE_SG_Li384ELb0ELb1ELb1ELb0EEENS1_19SingleTileSchedulerILb0ELb1ELb1ELi192EEEEEEEEEvNT_6ParamsE)
        /*004c*/ 	.short	0x0380
        /*004e*/ 	.short	0x0a00


	//----- nvinfo : EIATTR_SW_WAR
	.align		4
.L_722:
        /*0050*/ 	.byte	0x04, 0x36
        /*0052*/ 	.short	(.L_724 - .L_723)
.L_723:
        /*0054*/ 	.word	0x00000008
.L_724:


//--------------------- .nv.info._ZN7cutlass13device_kernelIN5flash11enable_sm90INS1_16FlashAttnFwdSm90INS1_25CollectiveMainloopFwdSm90ILi2EN4cute5tupleIJNS5_1CILi1EEES8_S8_EEENS6_IJNS7_ILi192EEENS7_ILi128EEENS7_ILi64EEEEEELi64ENS_6half_tEfNS_4arch4Sm90ELb0ELb0ELb1ELb1ELb1ELb0ELb0ELb1ELb1ELb1ELb1ELb0EEENS1_21CollectiveEpilogueFwdINS6_IJSA_SC_SB_EEES9_SE_SG_Li384ELb1ELb1ELb1ELb0EEENS1_36VarlenDynamicPersistentTileSchedulerILi192ELi128ELi384ELi128ELb1ELb1ELb1ELb0ELb1ELb1EEEEEEEEEvNT_6ParamsE --------------------------
	.section	.nv.info._ZN7cutlass13device_kernelIN5flash11enable_sm90INS1_16FlashAttnFwdSm90INS1_25CollectiveMainloopFwdSm90ILi2EN4cute5tupleIJNS5_1CILi1EEES8_S8_EEENS6_IJNS7_ILi192EEENS7_ILi128EEENS7_ILi64EEEEEELi64ENS_6half_tEfNS_4arch4Sm90ELb0ELb0ELb1ELb1ELb1ELb0ELb0ELb1ELb1ELb1ELb1ELb0EEENS1_21CollectiveEpilogueFwdINS6_IJSA_SC_SB_EEES9_SE_SG_Li384ELb1ELb1ELb1ELb0EEENS1_36VarlenDynamicPersistentTileSchedulerILi192ELi128ELi384ELi128ELb1ELb1ELb1ELb0ELb1ELb1EEEEEEEEEvNT_6ParamsE,"",@"SHT_CUDA_INFO"
	.sectionflags	@""
	.align	4


	//----- nvinfo : EIATTR_CUDA_API_VERSION
	.align		4
        /*0000*/ 	.byte	0x04, 0x37
        /*0002*/ 	.short	(.L_726 - .L_725)
.L_725:
        /*0004*/ 	.word	0x00000082


	//----- nvinfo : EIATTR_KPARAM_INFO
	.align		4
.L_726:
        /*0008*/ 	.byte	0x04, 0x17
        /*000a*/ 	.short	(.L_728 - .L_727)
.L_727:
        /*000c*/ 	.word	0x00000000
        /*0010*/ 	.short	0x0000
        /*0012*/ 	.short	0x0000
        /*0014*/ 	.byte	0x00, 0xf0, 0x01, 0x2a


	//----- nvinfo : EIATTR_SPARSE_MMA_MASK
	.align		4
.L_728:
        /*0018*/ 	.byte	0x03, 0x50
        /*001a*/ 	.short	0x0000


	//----- nvinfo : EIATTR_MAXREG_COUNT
	.align		4
        /*001c*/ 	.byte	0x03, 0x1b
        /*001e*/ 	.short	0x0080


	//----- nvinfo : EIATTR_MERCURY_ISA_VERSION
	.align		4
        /*0020*/ 	.byte	0x03, 0x5f
        /*0022*/ 	.short	0x0101


	//----- nvinfo : EIATTR_VRC_CTA_INIT_COUNT
	.align		4
        /*0024*/ 	.byte	0x02, 0x4a
	.zero		1
	.zero		1


	//----- nvinfo : EIATTR_EXIT_INSTR_OFFSETS
	.align		4
        /*0028*/ 	.byte	0x04, 0x1c
        /*002a*/ 	.short	(.L_730 - .L_729)


	//   ....[0]....
.L_729:
        /*002c*/ 	.word	0x00000010


	//----- nvinfo : EIATTR_MAX_THREADS
	.align		4
.L_730:
        /*0030*/ 	.byte	0x04, 0x05
        /*0032*/ 	.short	(.L_732 - .L_731)
.L_731:
        /*0034*/ 	.word	0x00000200
        /*0038*/ 	.word	0x00000001
        /*003c*/ 	.word	0x00000001


	//----- nvinfo : EIATTR_CBANK_PARAM_SIZE
	.align		4
.L_732:
        /*0040*/ 	.byte	0x03, 0x19
        /*0042*/ 	.short	0x0a80


	//----- nvinfo : EIATTR_PARAM_CBANK
	.align		4
        /*0044*/ 	.byte	0x04, 0x0a
        /*0046*/ 	.short	(.L_734 - .L_733)
	.align		4
.L_733:
        /*0048*/ 	.word	index@(.nv.constant0._ZN7cutlass13device_kernelIN5flash11enable_sm90INS1_16FlashAttnFwdSm90INS1_25CollectiveMainloopFwdSm90ILi2EN4cute5tupleIJNS5_1CILi1EEES8_S8_EEENS6_IJNS7_ILi192EEENS7_ILi128EEENS7_ILi64EEEEEELi64ENS_6half_tEfNS_4arch4Sm90ELb0ELb0ELb1ELb1ELb1ELb0ELb0ELb1ELb1ELb1ELb1ELb0EEENS1_21CollectiveEpilogueFwdINS6_IJSA_SC_SB_EEES9_SE_SG_Li384ELb1ELb1ELb1ELb0EEENS1_36VarlenDynamicPersistentTileSchedulerILi192ELi128ELi384ELi128ELb1ELb1ELb1ELb0ELb1ELb1EEEEEEEEEvNT_6ParamsE)
        /*004c*/ 	.short	0x0380
        /*004e*/ 	.short	0x0a80


	//----- nvinfo : EIATTR_SW_WAR
	.align		4
.L_734:
        /*0050*/ 	.byte	0x04, 0x36
        /*0052*/ 	.short	(.L_736 - .L_735)
.L_735:
        /*0054*/ 	.word	0x00000008
.L_736:


//--------------------- .nv.info._ZN7cutlass13device_kernelIN5flash11enable_sm90INS1_16FlashAttnFwdSm90INS1_25CollectiveMainloopFwdSm90ILi2EN4cute5tupleIJNS5_1CILi1EEES8_S8_EEENS6_IJNS7_ILi192EEENS7_ILi128EEENS7_ILi64EEEEEELi64ENS_6half_tEfNS_4arch4Sm90ELb0ELb0ELb1ELb1ELb1ELb1ELb0ELb1ELb1ELb1ELb1ELb0EEENS1_21CollectiveEpilogueFwdINS6_IJSA_SC_SB_EEES9_SE_SG_Li384ELb1ELb1ELb1ELb0EEENS1_36VarlenDynamicPersistentTileSchedulerILi192ELi128ELi384ELi128ELb1ELb1ELb1ELb0ELb1ELb1EEEEEEEEEvNT_6ParamsE --------------------------
	.section	.nv.info._ZN7cutlass13device_kernelIN5flash11enable_sm90INS1_16FlashAttnFwdSm90INS1_25CollectiveMainloopFwdSm90ILi2EN4cute5tupleIJNS5_1CILi1EEES8_S8_EEENS6_IJNS7_ILi192EEENS7_ILi128EEENS7_ILi64EEEEEELi64ENS_6half_tEfNS_4arch4Sm90ELb0ELb0ELb1ELb1ELb1ELb1ELb0ELb1ELb1ELb1ELb1ELb0EEENS1_21CollectiveEpilogueFwdINS6_IJSA_SC_SB_EEES9_SE_SG_Li384ELb1ELb1ELb1ELb0EEENS1_36VarlenDynamicPersistentTileSchedulerILi192ELi128ELi384ELi128ELb1ELb1ELb1ELb0ELb1ELb1EEEEEEEEEvNT_6ParamsE,"",@"SHT_CUDA_INFO"
	.sectionflags	@""
	.align	4


	//----- nvinfo : EIATTR_CUDA_API_VERSION
	.align		4
        /*0000*/ 	.byte	0x04, 0x37
        /*0002*/ 	.short	(.L_738 - .L_737)
.L_737:
        /*0004*/ 	.word	0x00000082


	//----- nvinfo : EIATTR_KPARAM_INFO
	.align		4
.L_738:
        /*0008*/ 	.byte	0x04, 0x17
        /*000a*/ 	.short	(.L_740 - .L_739)
.L_739:
        /*000c*/ 	.word	0x00000000
        /*0010*/ 	.short	0x0000
        /*0012*/ 	.short	0x0000
        /*0014*/ 	.byte	0x00, 0xf0, 0x01, 0x2a


	//----- nvinfo : EIATTR_SPARSE_MMA_MASK
	.align		4
.L_740:
        /*0018*/ 	.byte	0x03, 0x50
        /*001a*/ 	.short	0x0000


	//----- nvinfo : EIATTR_MAXREG_COUNT
	.align		4
        /*001c*/ 	.byte	0x03, 0x1b
        /*001e*/ 	.short	0x0080


	//----- nvinfo : EIATTR_MERCURY_ISA_VERSION
	.align		4
        /*0020*/ 	.byte	0x03, 0x5f
        /*0022*/ 	.short	0x0101


	//----- nvinfo : EIATTR_VRC_CTA_INIT_COUNT
	.align		4
        /*0024*/ 	.byte	0x02, 0x4a
	.zero		1
	.zero		1


	//----- nvinfo : EIATTR_EXIT_INSTR_OFFSETS
	.align		4
        /*0028*/ 	.byte	0x04, 0x1c
        /*002a*/ 	.short	(.L_742 - .L_741)


	//   ....[0]....
.L_741:
        /*002c*/ 	.word	0x00000010


	//----- nvinfo : EIATTR_MAX_THREADS
	.align		4
.L_742:
        /*0030*/ 	.byte	0x04, 0x05
        /*0032*/ 	.short	(.L_744 - .L_743)
.L_743:
        /*0034*/ 	.word	0x00000200
        /*0038*/ 	.word	0x00000001
        /*003c*/ 	.word	0x00000001


	//----- nvinfo : EIATTR_CBANK_PARAM_SIZE
	.align		4
.L_744:
        /*0040*/ 	.byte	0x03, 0x19
        /*0042*/ 	.short	0x0a80


	//----- nvinfo : EIATTR_PARAM_CBANK
	.align		4
        /*0044*/ 	.byte	0x04, 0x0a
        /*0046*/ 	.short	(.L_746 - .L_745)
	.align		4
.L_745:
        /*0048*/ 	.word	index@(.nv.constant0._ZN7cutlass13device_kernelIN5flash11enable_sm90INS1_16FlashAttnFwdSm90INS1_25CollectiveMainloopFwdSm90ILi2EN4cute5tupleIJNS5_1CILi1EEES8_S8_EEENS6_IJNS7_ILi192EEENS7_ILi128EEENS7_ILi64EEEEEELi64ENS_6half_tEfNS_4arch4Sm90ELb0ELb0ELb1ELb1ELb1ELb1ELb0ELb1ELb1ELb1ELb1ELb0EEENS1_21CollectiveEpilogueFwdINS6_IJSA_SC_SB_EEES9_SE_SG_Li384ELb1ELb1ELb1ELb0EEENS1_36VarlenDynamicPersistentTileSchedulerILi192ELi128ELi384ELi128ELb1ELb1ELb1ELb0ELb1ELb1EEEEEEEEEvNT_6ParamsE)
        /*004c*/ 	.short	0x0380
        /*004e*/ 	.short	0x0a80


	//----- nvinfo : EIATTR_SW_WAR
	.align		4
.L_746:
        /*0050*/ 	.byte	0x04, 0x36
        /*0052*/ 	.short	(.L_748 - .L_747)
.L_747:
        /*0054*/ 	.word	0x00000008
.L_748:


//--------------------- .nv.info._ZN7cutlass13device_kernelIN5flash11enable_sm90INS1_16FlashAttnFwdSm90INS1_25CollectiveMainloopFwdSm90ILi2EN4cute5tupleIJNS5_1CILi1EEES8_S8_EEENS6_IJNS7_ILi192EEENS7_ILi128EEENS7_ILi64EEEEEELi64ENS_6half_tEfNS_4arch4Sm90ELb0ELb1ELb1ELb0ELb1ELb0ELb0ELb1ELb1ELb1ELb1ELb0EEENS1_21CollectiveEpilogueFwdINS6_IJSA_SC_SB_EEES9_SE_SG_Li384ELb0ELb1ELb1ELb0EEENS1_19SingleTileSchedulerILb0ELb1ELb1ELi192EEEEEEEEEvNT_6ParamsE --------------------------
	.section	.nv.info._ZN7cutlass13device_kernelIN5flash11enable_sm90INS1_16FlashAttnFwdSm90INS1_25CollectiveMainloopFwdSm90ILi2EN4cute5tupleIJNS5_1CILi1EEES8_S8_EEENS6_IJNS7_ILi192EEENS7_ILi128EEENS7_ILi64EEEEEELi64ENS_6half_tEfNS_4arch4Sm90ELb0ELb1ELb1ELb0ELb1ELb0ELb0ELb1ELb1ELb1ELb1ELb0EEENS1_21CollectiveEpilogueFwdINS6_IJSA_SC_SB_EEES9_SE_SG_Li384ELb0ELb1ELb1ELb0EEENS1_19SingleTileSchedulerILb0ELb1ELb1ELi192EEEEEEEEEvNT_6ParamsE,"",@"SHT_CUDA_INFO"
	.sectionflags	@""
	.align	4


	//----- nvinfo : EIATTR_CUDA_API_VERSION
	.align		4
        /*0000*/ 	.byte	0x04, 0x37
        /*0002*/ 	.short	(.L_750 - .L_749)
.L_749:
        /*0004*/ 	.word	0x00000082


	//----- nvinfo : EIATTR_KPARAM_INFO
	.align		4
.L_750:
        /*0008*/ 	.byte	0x04, 0x17
        /*000a*/ 	.short	(.L_752 - .L_751)
.L_751:
        /*000c*/ 	.word	0x00000000
        /*0010*/ 	.short	0x0000
        /*0012*/ 	.short	0x0000
        /*0014*/ 	.byte	0x00, 0xf0, 0x01, 0x28


	//----- nvinfo : EIATTR_SPARSE_MMA_MASK
	.align		4
.L_752:
        /*0018*/ 	.byte	0x03, 0x50
        /*001a*/ 	.short	0x0000


	//----- nvinfo : EIATTR_MAXREG_COUNT
	.align		4
        /*001c*/ 	.byte	0x03, 0x1b
        /*001e*/ 	.short	0x0080


	//----- nvinfo : EIATTR_MERCURY_ISA_VERSION
	.align		4
        /*0020*/ 	.byte	0x03, 0x5f
        /*0022*/ 	.short	0x0101


	//----- nvinfo : EIATTR_VRC_CTA_INIT_COUNT
	.align		4
        /*0024*/ 	.byte	0x02, 0x4a
	.zero		1
	.zero		1


	//----- nvinfo : EIATTR_EXIT_INSTR_OFFSETS
	.align		4
        /*0028*/ 	.byte	0x04, 0x1c
        /*002a*/ 	.short	(.L_754 - .L_753)


	//   ....[0]....
.L_753:
        /*002c*/ 	.word	0x00000010


	//----- nvinfo : EIATTR_MAX_THREADS
	.align		4
.L_754:
        /*0030*/ 	.byte	0x04, 0x05
        /*0032*/ 	.short	(.L_756 - .L_755)
.L_755:
        /*0034*/ 	.word	0x00000200
        /*0038*/ 	.word	0x00000001
        /*003c*/ 	.word	0x00000001


	//----- nvinfo : EIATTR_CBANK_PARAM_SIZE
	.align		4
.L_756:
        /*0040*/ 	.byte	0x03, 0x19
        /*0042*/ 	.short	0x0a00


	//----- nvinfo : EIATTR_PARAM_CBANK
	.align		4
        /*0044*/ 	.byte	0x04, 0x0a
        /*0046*/ 	.short	(.L_758 - .L_757)
	.align		4
.L_757:
        /*0048*/ 	.word	index@(.nv.constant0._ZN7cutlass13device_kernelIN5flash11enable_sm90INS1_16FlashAttnFwdSm90INS1_25CollectiveMainloopFwdSm90ILi2EN4cute5tupleIJNS5_1CILi1EEES8_S8_EEENS6_IJNS7_ILi192EEENS7_ILi128EEENS7_ILi64EEEEEELi64ENS_6half_tEfNS_4arch4Sm90ELb0ELb1ELb1ELb0ELb1ELb0ELb0ELb1ELb1ELb1ELb1ELb0EEENS1_21CollectiveEpilogueFwdINS6_IJSA_SC_SB_EEES9_SE_SG_Li384ELb0ELb1ELb1ELb0EEENS1_19SingleTileSchedulerILb0ELb1ELb1ELi192EEEEEEEEEvNT_6ParamsE)
        /*004c*/ 	.short	0x0380
        /*004e*/ 	.short	0x0a00


	//----- nvinfo : EIATTR_SW_WAR
	.align		4
.L_758:
        /*0050*/ 	.byte	0x04, 0x36
        /*0052*/ 	.short	(.L_760 - .L_759)
.L_759:
        /*0054*/ 	.word	0x00000008
.L_760:


//--------------------- .nv.info._ZN7cutlass13device_kernelIN5flash11enable_sm90INS1_16FlashAttnFwdSm90INS1_25CollectiveMainloopFwdSm90ILi2EN4cute5tupleIJNS5_1CILi1EEES8_S8_EEENS6_IJNS7_ILi192EEENS7_ILi128EEENS7_ILi64EEEEEELi64ENS_6half_tEfNS_4arch4Sm90ELb0ELb1ELb1ELb1ELb1ELb0ELb0ELb1ELb1ELb1ELb1ELb0EEENS1_21CollectiveEpilogueFwdINS6_IJSA_SC_SB_EEES9_SE_SG_Li384ELb1ELb1ELb1ELb0EEENS1_36VarlenDynamicPersistentTileSchedulerILi192ELi128ELi384ELi128ELb1ELb1ELb1ELb1ELb0ELb1EEEEEEEEEvNT_6ParamsE --------------------------
	.section	.nv.info._ZN7cutlass13device_kernelIN5flash11enable_sm90INS1_16FlashAttnFwdSm90INS1_25CollectiveMainloopFwdSm90ILi2EN4cute5tupleIJNS5_1CILi1EEES8_S8_EEENS6_IJNS7_ILi192EEENS7_ILi128EEENS7_ILi64EEEEEELi64ENS_6half_tEfNS_4arch4Sm90ELb0ELb1ELb1ELb1ELb1ELb0ELb0ELb1ELb1ELb1ELb1ELb0EEENS1_21CollectiveEpilogueFwdINS6_IJSA_SC_SB_EEES9_SE_SG_Li384ELb1ELb1ELb1ELb0EEENS1_36VarlenDynamicPersistentTileSchedulerILi192ELi128ELi384ELi128ELb1ELb1ELb1ELb1ELb0ELb1EEEEEEEEEvNT_6ParamsE,"",@"SHT_CUDA_INFO"
	.sectionflags	@""
	.align	4


	//----- nvinfo : EIATTR_CUDA_API_VERSION
	.align		4
        /*0000*/ 	.byte	0x04, 0x37
        /*0002*/ 	.short	(.L_762 - .L_761)
.L_761:
        /*0004*/ 	.word	0x00000082


	//----- nvinfo : EIATTR_KPARAM_INFO
	.align		4
.L_762:
        /*0008*/ 	.byte	0x04, 0x17
        /*000a*/ 	.short	(.L_764 - .L_763)
.L_763:
        /*000c*/ 	.word	0x00000000
        /*0010*/ 	.short	0x0000
        /*0012*/ 	.short	0x0000
        /*0014*/ 	.byte	0x00, 0xf0, 0x01, 0x2a


	//----- nvinfo : EIATTR_SPARSE_MMA_MASK
	.align		4
.L_764:
        /*0018*/ 	.byte	0x03, 0x50
        /*001a*/ 	.short	0x0000


	//----- nvinfo : EIATTR_MAXREG_COUNT
	.align		4
        /*001c*/ 	.byte	0x03, 0x1b
        /*001e*/ 	.short	0x0080


	//----- nvinfo : EIATTR_MERCURY_ISA_VERSION
	.align		4
        /*0020*/ 	.byte	0x03, 0x5f
        /*0022*/ 	.short	0x0101


	//----- nvinfo : EIATTR_VRC_CTA_INIT_COUNT
	.align		4
        /*0024*/ 	.byte	0x02, 0x4a
	.zero		1
	.zero		1


	//----- nvinfo : EIATTR_EXIT_INSTR_OFFSETS
	.align		4
        /*0028*/ 	.byte	0x04, 0x1c
        /*002a*/ 	.short	(.L_766 - .L_765)


	//   ....[0]....
.L_765:
        /*002c*/ 	.word	0x00000010


	//----- nvinfo : EIATTR_MAX_THREADS
	.align		4
.L_766:
        /*0030*/ 	.byte	0x04, 0x05
        /*0032*/ 	.short	(.L_768 - .L_767)
.L_767:
        /*0034*/ 	.word	0x00000200
        /*0038*/ 	.word	0x00000001
        /*003c*/ 	.word	0x00000001


	//----- nvinfo : EIATTR_CBANK_PARAM_SIZE
	.align		4
.L_768:
        /*0040*/ 	.byte	0x03, 0x19
        /*0042*/ 	.short	0x0a80


	//----- nvinfo : EIATTR_PARAM_CBANK
	.align		4
        /*0044*/ 	.byte	0x04, 0x0a
        /*0046*/ 	.short	(.L_770 - .L_769)
	.align		4
.L_769:
        /*0048*/ 	.word	index@(.nv.constant0._ZN7cutlass13device_kernelIN5flash11enable_sm90INS1_16FlashAttnFwdSm90INS1_25CollectiveMainloopFwdSm90ILi2EN4cute5tupleIJNS5_1CILi1EEES8_S8_EEENS6_IJNS7_ILi192EEENS7_ILi128EEENS7_ILi64EEEEEELi64ENS_6half_tEfNS_4arch4Sm90ELb0ELb1ELb1ELb1ELb1ELb0ELb0ELb1ELb1ELb1ELb1ELb0EEENS1_21CollectiveEpilogueFwdINS6_IJSA_SC_SB_EEES9_SE_SG_Li384ELb1ELb1ELb1ELb0EEENS1_36VarlenDynamicPersistentTileSchedulerILi192ELi128ELi384ELi128ELb1ELb1ELb1ELb1ELb0ELb1EEEEEEEEEvNT_6ParamsE)
        /*004c*/ 	.short	0x0380
        /*004e*/ 	.short	0x0a80


	//----- nvinfo : EIATTR_SW_WAR
	.align		4
.L_770:
        /*0050*/ 	.byte	0x04, 0x36
        /*0052*/ 	.short	(.L_772 - .L_771)
.L_771:
        /*0054*/ 	.word	0x00000008
.L_772:


//--------------------- .nv.info._ZN7cutlass13device_kernelIN5flash11enable_sm90INS1_16FlashAttnFwdSm90INS1_25CollectiveMainloopFwdSm90ILi2EN4cute5tupleIJNS5_1CILi1EEES8_S8_EEENS6_IJNS7_ILi192EEENS7_ILi128EEENS7_ILi64EEEEEELi64ENS_6half_tEfNS_4arch4Sm90ELb0ELb1ELb1ELb1ELb1ELb1ELb0ELb1ELb1ELb1ELb1ELb0EEENS1_21CollectiveEpilogueFwdINS6_IJSA_SC_SB_EEES9_SE_SG_Li384ELb1ELb1ELb1ELb0EEENS1_36VarlenDynamicPersistentTileSchedulerILi192ELi128ELi384ELi128ELb1ELb1ELb1ELb1ELb0ELb1EEEEEEEEEvNT_6ParamsE --------------------------
	.section	.nv.info._ZN7cutlass13device_kernelIN5flash11enable_sm90INS1_16FlashAttnFwdSm90INS1_25CollectiveMainloopFwdSm90ILi2EN4cute5tupleIJNS5_1CILi1EEES8_S8_EEENS6_IJNS7_ILi192EEENS7_ILi128EEENS7_ILi64EEEEEELi64ENS_6half_tEfNS_4arch4Sm90ELb0ELb1ELb1ELb1ELb1ELb1ELb0ELb1ELb1ELb1ELb1ELb0EEENS1_21CollectiveEpilogueFwdINS6_IJSA_SC_SB_EEES9_SE_SG_Li384ELb1ELb1ELb1ELb0EEENS1_36VarlenDynamicPersistentTileSchedulerILi192ELi128ELi384ELi128ELb1ELb1ELb1ELb1ELb0ELb1EEEEEEEEEvNT_6ParamsE,"",@"SHT_CUDA_INFO"
	.sectionflags	@""
	.align	4


	//----- nvinfo : EIATTR_CUDA_API_VERSION
	.align		4
        /*0000*/ 	.byte	0x04, 0x37
        /*0002*/ 	.short	(.L_774 - .L_773)
.L_773:
        /*0004*/ 	.word	0x00000082


	//----- nvinfo : EIATTR_KPARAM_INFO
	.align		4
.L_774:
        /*0008*/ 	.byte	0x04, 0x17
        /*000a*/ 	.short	(.L_776 - .L_775)
.L_775:
        /*000c*/ 	.word	0x00000000
        /*0010*/ 	.short	0x0000
        /*0012*/ 	.short	0x0000
        /*0014*/ 	.byte	0x00, 0xf0, 0x01, 0x2a


	//----- nvinfo : EIATTR_SPARSE_MMA_MASK
	.align		4
.L_776:
        /*0018*/ 	.byte	0x03, 0x50
        /*001a*/ 	.short	0x0000


	//----- nvinfo : EIATTR_MAXREG_COUNT
	.align		4
        /*001c*/ 	.byte	0x03, 0x1b
        /*001e*/ 	.short	0x0080


	//----- nvinfo : EIATTR_MERCURY_ISA_VERSION
	.align		4
        /*0020*/ 	.byte	0x03, 0x5f
        /*0022*/ 	.short	0x0101


	//----- nvinfo : EIATTR_VRC_CTA_INIT_COUNT
	.align		4
        /*0024*/ 	.byte	0x02, 0x4a
	.zero		1
	.zero		1


	//----- nvinfo : EIATTR_EXIT_INSTR_OFFSETS
	.align		4
        /*0028*/ 	.byte	0x04, 0x1c
        /*002a*/ 	.short	(.L_778 - .L_777)


	//   ....[0]....
.L_777:
        /*002c*/ 	.word	0x00000010


	//----- nvinfo : EIATTR_MAX_THREADS
	.align		4
.L_778:
        /*0030*/ 	.byte	0x04, 0x05
        /*0032*/ 	.short	(.L_780 - .L_779)
.L_779:
        /*0034*/ 	.word	0x00000200
        /*0038*/ 	.word	0x00000001
        /*003c*/ 	.word	0x00000001


	//----- nvinfo : EIATTR_CBANK_PARAM_SIZE
	.align		4
.L_780:
        /*0040*/ 	.byte	0x03, 0x19
        /*0042*/ 	.short	0x0a80


	//----- nvinfo : EIATTR_PARAM_CBANK
	.align		4
        /*0044*/ 	.byte	0x04, 0x0a
        /*0046*/ 	.short	(.L_782 - .L_781)
	.align		4
.L_781:
        /*0048*/ 	.word	index@(.nv.constant0._ZN7cutlass13device_kernelIN5flash11enable_sm90INS1_16FlashAttnFwdSm90INS1_25CollectiveMainloopFwdSm90ILi2EN4cute5tupleIJNS5_1CILi1EEES8_S8_EEENS6_IJNS7_ILi192EEENS7_ILi128EEENS7_ILi64EEEEEELi64ENS_6half_tEfNS_4arch4Sm90ELb0ELb1ELb1ELb1ELb1ELb1ELb0ELb1ELb1ELb1ELb1ELb0EEENS1_21CollectiveEpilogueFwdINS6_IJSA_SC_SB_EEES9_SE_SG_Li384ELb1ELb1ELb1ELb0EEENS1_36VarlenDynamicPersistentTileSchedulerILi192ELi128ELi384ELi128ELb1ELb1ELb1ELb1ELb0ELb1EEEEEEEEEvNT_6ParamsE)
        /*004c*/ 	.short	0x0380
        /*004e*/ 	.short	0x0a80


	//----- nvinfo : EIATTR_SW_WAR
	.align		4
.L_782:
        /*0050*/ 	.byte	0x04, 0x36
        /*0052*/ 	.short	(.L_784 - .L_783)
.L_783:
        /*0054*/ 	.word	0x00000008
.L_784:


//--------------------- .nv.info._ZN7cutlass13device_kernelIN5flash11enable_sm90INS1_16FlashAttnFwdSm90INS1_25CollectiveMainloopFwdSm90ILi2EN4cute5tupleIJNS5_1CILi1EEES8_S8_EEENS6_IJNS7_ILi192EEENS7_ILi128EEENS7_ILi64EEEEEELi64ENS_6half_tEfNS_4arch4Sm90ELb1ELb0ELb1ELb0ELb1ELb0ELb0ELb1ELb1ELb1ELb1ELb0EEENS1_21CollectiveEpilogueFwdINS6_IJSA_SC_SB_EEES9_SE_SG_Li384ELb0ELb1ELb1ELb0EEENS1_19SingleTileSchedulerILb0ELb1ELb1ELi192EEEEEEEEEvNT_6ParamsE --------------------------
	.section	.nv.info._ZN7cutlass13device_kernelIN5flash11enable_sm90INS1_16FlashAttnFwdSm90INS1_25CollectiveMainloopFwdSm90ILi2EN4cute5tupleIJNS5_1CILi1EEES8_S8_EEENS6_IJNS7_ILi192EEENS7_ILi128EEENS7_ILi64EEEEEELi64ENS_6half_tEfNS_4arch4Sm90ELb1ELb0ELb1ELb0ELb1ELb0ELb0ELb1ELb1ELb1ELb1ELb0EEENS1_21CollectiveEpilogueFwdINS6_IJSA_SC_SB_EEES9_SE_SG_Li384ELb0ELb1ELb1ELb0EEENS1_19SingleTileSchedulerILb0ELb1ELb1ELi192EEEEEEEEEvNT_6ParamsE,"",@"SHT_CUDA_INFO"
	.sectionflags	@""
	.align	4


	//----- nvinfo : EIATTR_CUDA_API_VERSION
	.align		4
        /*0000*/ 	.byte	0x04, 0x37
        /*0002*/ 	.short	(.L_786 - .L_785)
.L_785:
        /*0004*/ 	.word	0x00000082


	//----- nvinfo : EIATTR_KPARAM_INFO
	.align		4
.L_786:
        /*0008*/ 	.byte	0x04, 0x17
        /*000a*/ 	.short	(.L_788 - .L_787)
.L_787:
        /*000c*/ 	.word	0x00000000
        /*0010*/ 	.short	0x0000
        /*0012*/ 	.short	0x0000
        /*0014*/ 	.byte	0x00, 0xf0, 0x01, 0x28


	//----- nvinfo : EIATTR_SPARSE_MMA_MASK
	.align		4
.L_788:
        /*0018*/ 	.byte	0x03, 0x50
        /*001a*/ 	.short	0x0000


	//----- nvinfo : EIATTR_MAXREG_COUNT
	.align		4
        /*001c*/ 	.byte	0x03, 0x1b
        /*001e*/ 	.short	0x0080


	//----- nvinfo : EIATTR_MERCURY_ISA_VERSION
	.align		4
        /*0020*/ 	.byte	0x03, 0x5f
        /*0022*/ 	.short	0x0101


	//----- nvinfo : EIATTR_VRC_CTA_INIT_COUNT
	.align		4
        /*0024*/ 	.byte	0x02, 0x4a
	.zero		1
	.zero		1


	//----- nvinfo : EIATTR_EXIT_INSTR_OFFSETS
	.align		4
        /*0028*/ 	.byte	0x04, 0x1c
        /*002a*/ 	.short	(.L_790 - .L_789)


	//   ....[0]....
.L_789:
        /*002c*/ 	.word	0x00000010


	//----- nvinfo : EIATTR_MAX_THREADS
	.align		4
.L_790:
        /*0030*/ 	.byte	0x04, 0x05
        /*0032*/ 	.short	(.L_792 - .L_791)
.L_791:
        /*0034*/ 	.word	0x00000200
        /*0038*/ 	.word	0x00000001
        /*003c*/ 	.word	0x00000001


	//----- nvinfo : EIATTR_CBANK_PARAM_SIZE
	.align		4
.L_792:
        /*0040*/ 	.byte	0x03, 0x19
        /*0042*/ 	.short	0x0a00


	//----- nvinfo : EIATTR_PARAM_CBANK
	.align		4
        /*0044*/ 	.byte	0x04, 0x0a
        /*0046*/ 	.short	(.L_794 - .L_793)
	.align		4
.L_793:
        /*0048*/ 	.word	index@(.nv.constant0._ZN7cutlass13device_kernelIN5flash11enable_sm90INS1_16FlashAttnFwdSm90INS1_25CollectiveMainloopFwdSm90ILi2EN4cute5tupleIJNS5_1CILi1EEES8_S8_EEENS6_IJNS7_ILi192EEENS7_ILi128EEENS7_ILi64EEEEEELi64ENS_6half_tEfNS_4arch4Sm90ELb1ELb0ELb1ELb0ELb1ELb0ELb0ELb1ELb1ELb1ELb1ELb0EEENS1_21CollectiveEpilogueFwdINS6_IJSA_SC_SB_EEES9_SE_SG_Li384ELb0ELb1ELb1ELb0EEENS1_19SingleTileSchedulerILb0ELb1ELb1ELi192EEEEEEEEEvNT_6ParamsE)
        /*004c*/ 	.short	0x0380
        /*004e*/ 	.short	0x0a00


	//----- nvinfo : EIATTR_SW_WAR
	.align		4
.L_794:
        /*0050*/ 	.byte	0x04, 0x36
        /*0052*/ 	.short	(.L_796 - .L_795)
.L_795:
        /*0054*/ 	.word	0x00000008
.L_796:


//--------------------- .nv.info._ZN7cutlass13device_kernelIN5flash11enable_sm90INS1_16FlashAttnFwdSm90INS1_25CollectiveMainloopFwdSm90ILi2EN4cute5tupleIJNS5_1CILi1EEES8_S8_EEENS6_IJNS7_ILi192EEENS7_ILi128EEENS7_ILi64EEEEEELi64ENS_6half_tEfNS_4arch4Sm90ELb1ELb0ELb1ELb1ELb1ELb0ELb0ELb1ELb1ELb1ELb1ELb0EEENS1_21CollectiveEpilogueFwdINS6_IJSA_SC_SB_EEES9_SE_SG_Li384ELb1ELb1ELb1ELb0EEENS1_36VarlenDynamicPersistentTileSchedulerILi192ELi128ELi384ELi128ELb1ELb1ELb1ELb1ELb1ELb1EEEEEEEEEvNT_6ParamsE --------------------------
	.section	.nv.info._ZN7cutlass13device_kernelIN5flash11enable_sm90INS1_16FlashAttnFwdSm90INS1_25CollectiveMainloopFwdSm90ILi2EN4cute5tupleIJNS5_1CILi1EEES8_S8_EEENS6_IJNS7_ILi192EEENS7_ILi128EEENS7_ILi64EEEEEELi64ENS_6half_tEfNS_4arch4Sm90ELb1ELb0ELb1ELb1ELb1ELb0ELb0ELb1ELb1ELb1ELb1ELb0EEENS1_21CollectiveEpilogueFwdINS6_IJSA_SC_SB_EEES9_SE_SG_Li384ELb1ELb1ELb1ELb0EEENS1_36VarlenDynamicPersistentTileSchedulerILi192ELi128ELi384ELi128ELb1ELb1ELb1ELb1ELb1ELb1EEEEEEEEEvNT_6ParamsE,"",@"SHT_CUDA_INFO"
	.sectionflags	@""
	.align	4


	//----- nvinfo : EIATTR_CUDA_API_VERSION
	.align		4
        /*0000*/ 	.byte	0x04, 0x37
        /*0002*/ 	.short	(.L_798 - .L_797)
.L_797:
        /*0004*/ 	.word	0x00000082


	//----- nvinfo : EIATTR_KPARAM_INFO
	.align		4
.L_798:
        /*0008*/ 	.byte	0x04, 0x17
        /*000a*/ 	.short	(.L_800 - .L_799)
.L_799:
        /*000c*/ 	.word	0x00000000
        /*0010*/ 	.short	0x0000
        /*0012*/ 	.short	0x0000
        /*0014*/ 	.byte	0x00, 0xf0, 0x01, 0x2a


	//----- nvinfo : EIATTR_SPARSE_MMA_MASK
	.align		4
.L_800:
        /*0018*/ 	.byte	0x03, 0x50
        /*001a*/ 	.short	0x0000


	//----- nvinfo : EIATTR_MAXREG_COUNT
	.align		4
        /*001c*/ 	.byte	0x03, 0x1b
        /*001e*/ 	.short	0x0080


	//----- nvinfo : EIATTR_MERCURY_ISA_VERSION
	.align		4
        /*0020*/ 	.byte	0x03, 0x5f
        /*0022*/ 	.short	0x0101


	//----- nvinfo : EIATTR_VRC_CTA_INIT_COUNT
	.align		4
        /*0024*/ 	.byte	0x02, 0x4a
	.zero		1
	.zero		1


	//----- nvinfo : EIATTR_EXIT_INSTR_OFFSETS
	.align		4
        /*0028*/ 	.byte	0x04, 0x1c
        /*002a*/ 	.short	(.L_802 - .L_801)


	//   ....[0]....
.L_801:
        /*002c*/ 	.word	0x00000010


	//----- nvinfo : EIATTR_MAX_THREADS
	.align		4
.L_802:
        /*0030*/ 	.byte	0x04, 0x05
        /*0032*/ 	.short	(.L_804 - .L_803)
.L_803:
        /*0034*/ 	.word	0x00000200
        /*0038*/ 	.word	0x00000001
        /*003c*/ 	.word	0x00000001


	//----- nvinfo : EIATTR_CBANK_PARAM_SIZE
	.align		4
.L_804:
        /*0040*/ 	.byte	0x03, 0x19
        /*0042*/ 	.short	0x0a80


	//----- nvinfo : EIATTR_PARAM_CBANK
	.align		4
        /*0044*/ 	.byte	0x04, 0x0a
        /*0046*/ 	.short	(.L_806 - .L_805)
	.align		4
.L_805:
        /*0048*/ 	.word	index@(.nv.constant0._ZN7cutlass13device_kernelIN5flash11enable_sm90INS1_16FlashAttnFwdSm90INS1_25CollectiveMainloopFwdSm90ILi2EN4cute5tupleIJNS5_1CILi1EEES8_S8_EEENS6_IJNS7_ILi192EEENS7_ILi128EEENS7_ILi64EEEEEELi64ENS_6half_tEfNS_4arch4Sm90ELb1ELb0ELb1ELb1ELb1ELb0ELb0ELb1ELb1ELb1ELb1ELb0EEENS1_21CollectiveEpilogueFwdINS6_IJSA_SC_SB_EEES9_SE_SG_Li384ELb1ELb1ELb1ELb0EEENS1_36VarlenDynamicPersistentTileSchedulerILi192ELi128ELi384ELi128ELb1ELb1ELb1ELb1ELb1ELb1EEEEEEEEEvNT_6ParamsE)
        /*004c*/ 	.short	0x0380
        /*004e*/ 	.short	0x0a80


	//----- nvinfo : EIATTR_SW_WAR
	.align		4
.L_806:
        /*0050*/ 	.byte	0x04, 0x36
        /*0052*/ 	.short	(.L_808 - .L_807)
.L_807:
        /*0054*/ 	.word	0x00000008
.L_808:


//--------------------- .nv.info._ZN7cutlass13device_kernelIN5flash11enable_sm90INS1_16FlashAttnFwdSm90INS1_25CollectiveMainloopFwdSm90ILi2EN4cute5tupleIJNS5_1CILi1EEES8_S8_EEENS6_IJNS7_ILi192EEENS7_ILi128EEENS7_ILi64EEEEEELi64ENS_6half_tEfNS_4arch4Sm90ELb1ELb0ELb1ELb1ELb1ELb1ELb0ELb1ELb1ELb1ELb1ELb0EEENS1_21CollectiveEpilogueFwdINS6_IJSA_SC_SB_EEES9_SE_SG_Li384ELb1ELb1ELb1ELb0EEENS1_36VarlenDynamicPersistentTileSchedulerILi192ELi128ELi384ELi128ELb1ELb1ELb1ELb1ELb1ELb1EEEEEEEEEvNT_6ParamsE --------------------------
	.section	.nv.info._ZN7cutlass13device_kernelIN5flash11enable_sm90INS1_16FlashAttnFwdSm90INS1_25CollectiveMainloopFwdSm90ILi2EN4cute5tupleIJNS5_1CILi1EEES8_S8_EEENS6_IJNS7_ILi192EEENS7_ILi128EEENS7_ILi64EEEEEELi64ENS_6half_tEfNS_4arch4Sm90ELb1ELb0ELb1ELb1ELb1ELb1ELb0ELb1ELb1ELb1ELb1ELb0EEENS1_21CollectiveEpilogueFwdINS6_IJSA_SC_SB_EEES9_SE_SG_Li384ELb1ELb1ELb1ELb0EEENS1_36VarlenDynamicPersistentTileSchedulerILi192ELi128ELi384ELi128ELb1ELb1ELb1ELb1ELb1ELb1EEEEEEEEEvNT_6ParamsE,"",@"SHT_CUDA_INFO"
	.sectionflags	@""
	.align	4


	//----- nvinfo : EIATTR_CUDA_API_VERSION
	.align		4
        /*0000*/ 	.byte	0x04, 0x37
        /*0002*/ 	.short	(.L_810 - .L_809)
.L_809:
        /*0004*/ 	.word	0x00000082


	//----- nvinfo : EIATTR_KPARAM_INFO
	.align		4
.L_810:
        /*0008*/ 	.byte	0x04, 0x17
        /*000a*/ 	.short	(.L_812 - .L_811)
.L_811:
        /*000c*/ 	.word	0x00000000
        /*0010*/ 	.short	0x0000
        /*0012*/ 	.short	0x0000
        /*0014*/ 	.byte	0x00, 0xf0, 0x01, 0x2a


	//----- nvinfo : EIATTR_SPARSE_MMA_MASK
	.align		4
.L_812:
        /*0018*/ 	.byte	0x03, 0x50
        /*001a*/ 	.short	0x0000


	//----- nvinfo : EIATTR_MAXREG_COUNT
	.align		4
        /*001c*/ 	.byte	0x03, 0x1b
        /*001e*/ 	.short	0x0080


	//----- nvinfo : EIATTR_MERCURY_ISA_VERSION
	.align		4
        /*0020*/ 	.byte	0x03, 0x5f
        /*0022*/ 	.short	0x0101


	//----- nvinfo : EIATTR_VRC_CTA_INIT_COUNT
	.align		4
        /*0024*/ 	.byte	0x02, 0x4a
	.zero		1
	.zero		1


	//----- nvinfo : EIATTR_EXIT_INSTR_OFFSETS
	.align		4
        /*0028*/ 	.byte	0x04, 0x1c
        /*002a*/ 	.short	(.L_814 - .L_813)


	//   ....[0]....
.L_813:
        /*002c*/ 	.word	0x00000010


	//----- nvinfo : EIATTR_MAX_THREADS
	.align		4
.L_814:
        /*0030*/ 	.byte	0x04, 0x05
        /*0032*/ 	.short	(.L_816 - .L_815)
.L_815:
        /*0034*/ 	.word	0x00000200
        /*0038*/ 	.word	0x00000001
        /*003c*/ 	.word	0x00000001


	//----- nvinfo : EIATTR_CBANK_PARAM_SIZE
	.align		4
.L_816:
        /*0040*/ 	.byte	0x03, 0x19
        /*0042*/ 	.short	0x0a80


	//----- nvinfo : EIATTR_PARAM_CBANK
	.align		4
        /*0044*/ 	.byte	0x04, 0x0a
        /*0046*/ 	.short	(.L_818 - .L_817)
	.align		4
.L_817:
        /*0048*/ 	.word	index@(.nv.constant0._ZN7cutlass13device_kernelIN5flash11enable_sm90INS1_16FlashAttnFwdSm90INS1_25CollectiveMainloopFwdSm90ILi2EN4cute5tupleIJNS5_1CILi1EEES8_S8_EEENS6_IJNS7_ILi192EEENS7_ILi128EEENS7_ILi64EEEEEELi64ENS_6half_tEfNS_4arch4Sm90ELb1ELb0ELb1ELb1ELb1ELb1ELb0ELb1ELb1ELb1ELb1ELb0EEENS1_21CollectiveEpilogueFwdINS6_IJSA_SC_SB_EEES9_SE_SG_Li384ELb1ELb1ELb1ELb0EEENS1_36VarlenDynamicPersistentTileSchedulerILi192ELi128ELi384ELi128ELb1ELb1ELb1ELb1ELb1ELb1EEEEEEEEEvNT_6ParamsE)
        /*004c*/ 	.short	0x0380
        /*004e*/ 	.short	0x0a80


	//----- nvinfo : EIATTR_SW_WAR
	.align		4
.L_818:
        /*0050*/ 	.byte	0x04, 0x36
        /*0052*/ 	.short	(.L_820 - .L_819)
.L_819:
        /*0054*/ 	.word	0x00000008
.L_820:


//--------------------- .nv.callgraph             --------------------------
	.section	.nv.callgraph,"",@"SHT_CUDA_CALLGRAPH"
	.align	4
	.sectionentsize	8
	.align		4
        /*0000*/ 	.word	0x00000000
	.align		4
        /*0004*/ 	.word	0xffffffff
	.align		4
        /*0008*/ 	.word	0x00000000
	.align		4
        /*000c*/ 	.word	0xfffffffe
	.align		4
        /*0010*/ 	.word	0x00000000
	.align		4
        /*0014*/ 	.word	0xfffffffd
	.align		4
        /*0018*/ 	.word	0x00000000
	.align		4
        /*001c*/ 	.word	0xfffffffc


//--------------------- .nv.constant4             --------------------------
	.section	.nv.constant4,"a",@progbits
	.align	8
	.align		8
.nv.constant4:
        /*0000*/ 	.dword	_ZN86_INTERNAL_b72b0b08_50_flash_fwd_hdimall_fp16_paged_split_softcap_sm90_cu_49158569_37864cuda3std3__45__cpo5beginE
	.align		8
        /*0008*/ 	.dword	_ZN86_INTERNAL_b72b0b08_50_flash_fwd_hdimall_fp16_paged_split_softcap_sm90_cu_49158569_37864cuda3std3__45__cpo3endE
	.align		8
        /*0010*/ 	.dword	_ZN86_INTERNAL_b72b0b08_50_flash_fwd_hdimall_fp16_paged_split_softcap_sm90_cu_49158569_37864cuda3std3__45__cpo6cbeginE
	.align		8
        /*0018*/ 	.dword	_ZN86_INTERNAL_b72b0b08_50_flash_fwd_hdimall_fp16_paged_split_softcap_sm90_cu_49158569_37864cuda3std3__45__cpo4cendE
	.align		8
        /*0020*/ 	.dword	_ZN86_INTERNAL_b72b0b08_50_flash_fwd_hdimall_fp16_paged_split_softcap_sm90_cu_49158569_37864cuda3std3__488_GLOBAL__N__b72b0b08_50_flash_fwd_hdimall_fp16_paged_split_softcap_sm90_cu_49158569_37866ignoreE
	.align		8
        /*0028*/ 	.dword	_ZN86_INTERNAL_b72b0b08_50_flash_fwd_hdimall_fp16_paged_split_softcap_sm90_cu_49158569_37864cuda3std3__419piecewise_constructE
	.align		8
        /*0030*/ 	.dword	_ZN86_INTERNAL_b72b0b08_50_flash_fwd_hdimall_fp16_paged_split_softcap_sm90_cu_49158569_37864cuda3std3__48in_placeE
	.align		8
        /*0038*/ 	.dword	_ZN86_INTERNAL_b72b0b08_50_flash_fwd_hdimall_fp16_paged_split_softcap_sm90_cu_49158569_37864cuda3std6ranges3__45__cpo4swapE
	.align		8
        /*0040*/ 	.dword	_ZN86_INTERNAL_b72b0b08_50_flash_fwd_hdimall_fp16_paged_split_softcap_sm90_cu_49158569_37864cuda3std6ranges3__45__cpo9iter_moveE
	.align		8
        /*0048*/ 	.dword	_ZN86_INTERNAL_b72b0b08_50_flash_fwd_hdimall_fp16_paged_split_softcap_sm90_cu_49158569_37864cute7productE
	.align		8
        /*0050*/ 	.dword	_ZN86_INTERNAL_b72b0b08_50_flash_fwd_hdimall_fp16_paged_split_softcap_sm90_cu_49158569_37864cute1_E


//--------------------- .text._ZN7cutlass13device_kernelIN5flash11enable_sm90INS1_16FlashAttnFwdSm90INS1_25CollectiveMainloopFwdSm90ILi2EN4cute5tupleIJNS5_1CILi1EEES8_S8_EEENS6_IJNS7_ILi128EEENS7_ILi80EEENS7_ILi256EEEEEELi256ENS_6half_tEfNS_4arch4Sm90ELb0ELb0ELb1ELb0ELb1ELb0ELb0ELb1ELb1ELb1ELb1ELb0EEENS1_21CollectiveEpilogueFwdINS6_IJSA_SC_SB_EEES9_SE_SG_Li256ELb0ELb1ELb1ELb0EEENS1_19SingleTileSchedulerILb0ELb1ELb1ELi128EEEEEEEEEvNT_6ParamsE --------------------------
	.section	.text._ZN7cutlass13device_kernelIN5flash11enable_sm90INS1_16FlashAttnFwdSm90INS1_25CollectiveMainloopFwdSm90ILi2EN4cute5tupleIJNS5_1CILi1EEES8_S8_EEENS6_IJNS7_ILi128EEENS7_ILi80EEENS7_ILi256EEEEEELi256ENS_6half_tEfNS_4arch4Sm90ELb0ELb0ELb1ELb0ELb1ELb0ELb0ELb1ELb1ELb1ELb1ELb0EEENS1_21CollectiveEpilogueFwdINS6_IJSA_SC_SB_EEES9_SE_SG_Li256ELb0ELb1ELb1ELb0EEENS1_19SingleTileSchedulerILb0ELb1ELb1ELi128EEEEEEEEEvNT_6ParamsE,"ax",@progbits
	.align	128
.text._ZN7cutlass13device_kernelIN5flash11enable_sm90INS1_16FlashAttnFwdSm90INS1_25CollectiveMainloopFwdSm90ILi2EN4cute5tupleIJNS5_1CILi1EEES8_S8_EEENS6_IJNS7_ILi128EEENS7_ILi80EEENS7_ILi256EEEEEELi256ENS_6half_tEfNS_4arch4Sm90ELb0ELb0ELb1ELb0ELb1ELb0ELb0ELb1ELb1ELb1ELb1ELb0EEENS1_21CollectiveEpilogueFwdINS6_IJSA_SC_SB_EEES9_SE_SG_Li256ELb0ELb1ELb1ELb0EEENS1_19SingleTileSchedulerILb0ELb1ELb1ELi128EEEEEEEEEvNT_6ParamsE:
        .type           _ZN7cutlass13device_kernelIN5flash11enable_sm90INS1_16FlashAttnFwdSm90INS1_25CollectiveMainloopFwdSm90ILi2EN4cute5tupleIJNS5_1CILi1EEES8_S8_EEENS6_IJNS7_ILi128EEENS7_ILi80EEENS7_ILi256EEEEEELi256ENS_6half_tEfNS_4arch4Sm90ELb0ELb0ELb1ELb0ELb1ELb0ELb0ELb1ELb1ELb1ELb1ELb0EEENS1_21CollectiveEpilogueFwdINS6_IJSA_SC_SB_EEES9_SE_SG_Li256ELb0ELb1ELb1ELb0EEENS1_19SingleTileSchedulerILb0ELb1ELb1ELi128EEEEEEEEEvNT_6ParamsE,@function
        .size           _ZN7cutlass13device_kernelIN5flash11enable_sm90INS1_16FlashAttnFwdSm90INS1_25CollectiveMainloopFwdSm90ILi2EN4cute5tupleIJNS5_1CILi1EEES8_S8_EEENS6_IJNS7_ILi128EEENS7_ILi80EEENS7_ILi256EEEEEELi256ENS_6half_tEfNS_4arch4Sm90ELb0ELb0ELb1ELb0ELb1ELb0ELb0ELb1ELb1ELb1ELb1ELb0EEENS1_21CollectiveEpilogueFwdINS6_IJSA_SC_SB_EEES9_SE_SG_Li256ELb0ELb1ELb1ELb0EEENS1_19SingleTileSchedulerILb0ELb1ELb1ELi128EEEEEEEEEvNT_6ParamsE,(.L_x_45 - _ZN7cutlass13device_kernelIN5flash11enable_sm90INS1_16FlashAttnFwdSm90INS1_25CollectiveMainloopFwdSm90ILi2EN4cute5tupleIJNS5_1CILi1EEES8_S8_EEENS6_IJNS7_ILi128EEENS7_ILi80EEENS7_ILi256EEEEEELi256ENS_6half_tEfNS_4arch4Sm90ELb0ELb0ELb1ELb0ELb1ELb0ELb0ELb1ELb1ELb1ELb1ELb0EEENS1_21CollectiveEpilogueFwdINS6_IJSA_SC_SB_EEES9_SE_SG_Li256ELb0ELb1ELb1ELb0EEENS1_19SingleTileSchedulerILb0ELb1ELb1ELi128EEEEEEEEEvNT_6ParamsE)
        .other          _ZN7cutlass13device_kernelIN5flash11enable_sm90INS1_16FlashAttnFwdSm90INS1_25CollectiveMainloopFwdSm90ILi2EN4cute5tupleIJNS5_1CILi1EEES8_S8_EEENS6_IJNS7_ILi128EEENS7_ILi80EEENS7_ILi256EEEEEELi256ENS_6half_tEfNS_4arch4Sm90ELb0ELb0ELb1ELb0ELb1ELb0ELb0ELb1ELb1ELb1ELb1ELb0EEENS1_21CollectiveEpilogueFwdINS6_IJSA_SC_SB_EEES9_SE_SG_Li256ELb0ELb1ELb1ELb0EEENS1_19SingleTileSchedulerILb0ELb1ELb1ELi128EEEEEEEEEvNT_6ParamsE,@"STO_CUDA_ENTRY STV_DEFAULT"
_ZN7cutlass13device_kernelIN5flash11enable_sm90INS1_16FlashAttnFwdSm90INS1_25CollectiveMainloopFwdSm90ILi2EN4cute5tupleIJNS5_1CILi1EEES8_S8_EEENS6_IJNS7_ILi128EEENS7_ILi80EEENS7_ILi256EEEEEELi256ENS_6half_tEfNS_4arch4Sm90ELb0ELb0ELb1ELb0ELb1ELb0ELb0ELb1ELb1ELb1ELb1ELb0EEENS1_21CollectiveEpilogueFwdINS6_IJSA_SC_SB_EEES9_SE_SG_Li256ELb0ELb1ELb1ELb0EEENS1_19SingleTileSchedulerILb0ELb1ELb1ELi128EEEEEEEEEvNT_6ParamsE:
[----:B------:R-:W-:Y:S01]  /*0000*/  LDC R1, c[0x0][0x37c] ;  /* 0x0000df00ff017b82 */ /* 0x000fe20000000800 */
[----:B------:R-:W-:Y:S05]  /*0010*/  EXIT ;  /* 0x000000000000794d */ /* 0x000fea0003800000 */
.L_x_0:
[----:B------:R-:W-:-:S00]  /*0020*/  BRA `(.L_x_0) ;  /* 0xfffffffc00fc7947 */ /* 0x000fc0000383ffff */
[----:B------:R-:W-:-:S00]  /*0030*/  NOP ;  /* 0x0000000000007918 */ /* 0x000fc00000000000 */
        /* <DEDUP_REMOVED lines=12> */
.L_x_45:


//--------------------- .text._ZN7cutlass13device_kernelIN5flash11enable_sm90INS1_16FlashAttnFwdSm90INS1_25CollectiveMainloopFwdSm90ILi2EN4cute5tupleIJNS5_1CILi1EEES8_S8_EEENS6_IJNS7_ILi128EEENS7_ILi80EEENS7_ILi256EEEEEELi256ENS_6half_tEfNS_4arch4Sm90ELb0ELb0ELb1ELb1ELb1ELb0ELb0ELb1ELb1ELb1ELb1ELb0EEENS1_21CollectiveEpilogueFwdINS6_IJSA_SC_SB_EEES9_SE_SG_Li256ELb1ELb1ELb1ELb0EEENS1_36VarlenDynamicPersistentTileSchedulerILi128ELi80ELi256ELi128ELb1ELb1ELb1ELb0ELb1ELb1EEEEEEEEEvNT_6ParamsE --------------------------
	.section	.text._ZN7cutlass13device_kernelIN5flash11enable_sm90INS1_16FlashAttnFwdSm90INS1_25CollectiveMainloopFwdSm90ILi2EN4cute5tupleIJNS5_1CILi1EEES8_S8_EEENS6_IJNS7_ILi128EEENS7_ILi80EEENS7_ILi256EEEEEELi256ENS_6half_tEfNS_4arch4Sm90ELb0ELb0ELb1ELb1ELb1ELb0ELb0ELb1ELb1ELb1ELb1ELb0EEENS1_21CollectiveEpilogueFwdINS6_IJSA_SC_SB_EEES9_SE_SG_Li256ELb1ELb1ELb1ELb0EEENS1_36VarlenDynamicPersistentTileSchedulerILi128ELi80ELi256ELi128ELb1ELb1ELb1ELb0ELb1ELb1EEEEEEEEEvNT_6ParamsE,"ax",@progbits
	.align	128
.text._ZN7cutlass13device_kernelIN5flash11enable_sm90INS1_16FlashAttnFwdSm90INS1_25CollectiveMainloopFwdSm90ILi2EN4cute5tupleIJNS5_1CILi1EEES8_S8_EEENS6_IJNS7_ILi128EEENS7_ILi80EEENS7_ILi256EEEEEELi256ENS_6half_tEfNS_4arch4Sm90ELb0ELb0ELb1ELb1ELb1ELb0ELb0ELb1ELb1ELb1ELb1ELb0EEENS1_21CollectiveEpilogueFwdINS6_IJSA_SC_SB_EEES9_SE_SG_Li256ELb1ELb1ELb1ELb0EEENS1_36VarlenDynamicPersistentTileSchedulerILi128ELi80ELi256ELi128ELb1ELb1ELb1ELb0ELb1ELb1EEEEEEEEEvNT_6ParamsE:
        .type           _ZN7cutlass13device_kernelIN5flash11enable_sm90INS1_16FlashAttnFwdSm90INS1_25CollectiveMainloopFwdSm90ILi2EN4cute5tupleIJNS5_1CILi1EEES8_S8_EEENS6_IJNS7_ILi128EEENS7_ILi80EEENS7_ILi256EEEEEELi256ENS_6half_tEfNS_4arch4Sm90ELb0ELb0ELb1ELb1ELb1ELb0ELb0ELb1ELb1ELb1ELb1ELb0EEENS1_21CollectiveEpilogueFwdINS6_IJSA_SC_SB_EEES9_SE_SG_Li256ELb1ELb1ELb1ELb0EEENS1_36VarlenDynamicPersistentTileSchedulerILi128ELi80ELi256ELi128ELb1ELb1ELb1ELb0ELb1ELb1EEEEEEEEEvNT_6ParamsE,@function
        .size           _ZN7cutlass13device_kernelIN5flash11enable_sm90INS1_16FlashAttnFwdSm90INS1_25CollectiveMainloopFwdSm90ILi2EN4cute5tupleIJNS5_1CILi1EEES8_S8_EEENS6_IJNS7_ILi128EEENS7_ILi80EEENS7_ILi256EEEEEELi256ENS_6half_tEfNS_4arch4Sm90ELb0ELb0ELb1ELb1ELb1ELb0ELb0ELb1ELb1ELb1ELb1ELb0EEENS1_21CollectiveEpilogueFwdINS6_IJSA_SC_SB_EEES9_SE_SG_Li256ELb1ELb1ELb1ELb0EEENS1_36VarlenDynamicPersistentTileSchedulerILi128ELi80ELi256ELi128ELb1ELb1ELb1ELb0ELb1ELb1EEEEEEEEEvNT_6ParamsE,(.L_x_46 - _ZN7cutlass13device_kernelIN5flash11enable_sm90INS1_16FlashAttnFwdSm90INS1_25CollectiveMainloopFwdSm90ILi2EN4cute5tupleIJNS5_1CILi1EEES8_S8_EEENS6_IJNS7_ILi128EEENS7_ILi80EEENS7_ILi256EEEEEELi256ENS_6half_tEfNS_4arch4Sm90ELb0ELb0ELb1ELb1ELb1ELb0ELb0ELb1ELb1ELb1ELb1ELb0EEENS1_21CollectiveEpilogueFwdINS6_IJSA_SC_SB_EEES9_SE_SG_Li256ELb1ELb1ELb1ELb0EEENS1_36VarlenDynamicPersistentTileSchedulerILi128ELi80ELi256ELi128ELb1ELb1ELb1ELb0ELb1ELb1EEEEEEEEEvNT_6ParamsE)
        .other          _ZN7cutlass13device_kernelIN5flash11enable_sm90INS1_16FlashAttnFwdSm90INS1_25CollectiveMainloopFwdSm90ILi2EN4cute5tupleIJNS5_1CILi1EEES8_S8_EEENS6_IJNS7_ILi128EEENS7_ILi80EEENS7_ILi256EEEEEELi256ENS_6half_tEfNS_4arch4Sm90ELb0ELb0ELb1ELb1ELb1ELb0ELb0ELb1ELb1ELb1ELb1ELb0EEENS1_21CollectiveEpilogueFwdINS6_IJSA_SC_SB_EEES9_SE_SG_Li256ELb1ELb1ELb1ELb0EEENS1_36VarlenDynamicPersistentTileSchedulerILi128ELi80ELi256ELi128ELb1ELb1ELb1ELb0ELb1ELb1EEEEEEEEEvNT_6ParamsE,@"STO_CUDA_ENTRY STV_DEFAULT"
_ZN7cutlass13device_kernelIN5flash11enable_sm90INS1_16FlashAttnFwdSm90INS1_25CollectiveMainloopFwdSm90ILi2EN4cute5tupleIJNS5_1CILi1EEES8_S8_EEENS6_IJNS7_ILi128EEENS7_ILi80EEENS7_ILi256EEEEEELi256ENS_6half_tEfNS_4arch4Sm90ELb0ELb0ELb1ELb1ELb1ELb0ELb0ELb1ELb1ELb1ELb1ELb0EEENS1_21CollectiveEpilogueFwdINS6_IJSA_SC_SB_EEES9_SE_SG_Li256ELb1ELb1ELb1ELb0EEENS1_36VarlenDynamicPersistentTileSchedulerILi128ELi80ELi256ELi128ELb1ELb1ELb1ELb0ELb1ELb1EEEEEEEEEvNT_6ParamsE:
[----:B------:R-:W-:Y:S01]  /*0000*/  LDC R1, c[0x0][0x37c] ;  /* 0x0000df00ff017b82 */ /* 0x000fe20000000800 */
[----:B------:R-:W-:Y:S05]  /*0010*/  EXIT ;  /* 0x000000000000794d */ /* 0x000fea0003800000 */
.L_x_1:
        /* <DEDUP_REMOVED lines=14> */
.L_x_46:


//--------------------- .text._ZN7cutlass13device_kernelIN5flash11enable_sm90INS1_16FlashAttnFwdSm90INS1_25CollectiveMainloopFwdSm90ILi2EN4cute5tupleIJNS5_1CILi1EEES8_S8_EEENS6_IJNS7_ILi128EEENS7_ILi80EEENS7_ILi256EEEEEELi256ENS_6half_tEfNS_4arch4Sm90ELb0ELb0ELb1ELb1ELb1ELb1ELb0ELb1ELb1ELb1ELb1ELb0EEENS1_21CollectiveEpilogueFwdINS6_IJSA_SC_SB_EEES9_SE_SG_Li256ELb1ELb1ELb1ELb0EEENS1_36VarlenDynamicPersistentTileSchedulerILi128ELi80ELi256ELi128ELb1ELb1ELb1ELb0ELb1ELb1EEEEEEEEEvNT_6ParamsE --------------------------
	.section	.text._ZN7cutlass13device_kernelIN5flash11enable_sm90INS1_16FlashAttnFwdSm90INS1_25CollectiveMainloopFwdSm90ILi2EN4cute5tupleIJNS5_1CILi1EEES8_S8_EEENS6_IJNS7_ILi128EEENS7_ILi80EEENS7_ILi256EEEEEELi256ENS_6half_tEfNS_4arch4Sm90ELb0ELb0ELb1ELb1ELb1ELb1ELb0ELb1ELb1ELb1ELb1ELb0EEENS1_21CollectiveEpilogueFwdINS6_IJSA_SC_SB_EEES9_SE_SG_Li256ELb1ELb1ELb1ELb0EEENS1_36VarlenDynamicPersistentTileSchedulerILi128ELi80ELi256ELi128ELb1ELb1ELb1ELb0ELb1ELb1EEEEEEEEEvNT_6ParamsE,"ax",@progbits
	.align	128
.text._ZN7cutlass13device_kernelIN5flash11enable_sm90INS1_16FlashAttnFwdSm90INS1_25CollectiveMainloopFwdSm90ILi2EN4cute5tupleIJNS5_1CILi1EEES8_S8_EEENS6_IJNS7_ILi128EEENS7_ILi80EEENS7_ILi256EEEEEELi256ENS_6half_tEfNS_4arch4Sm90ELb0ELb0ELb1ELb1ELb1ELb1ELb0ELb1ELb1ELb1ELb1ELb0EEENS1_21CollectiveEpilogueFwdINS6_IJSA_SC_SB_EEES9_SE_SG_Li256ELb1ELb1ELb1ELb0EEENS1_36VarlenDynamicPersistentTileSchedulerILi128ELi80ELi256ELi128ELb1ELb1ELb1ELb0ELb1ELb1EEEEEEEEEvNT_6ParamsE:
        .type           _ZN7cutlass13device_kernelIN5flash11enable_sm90INS1_16FlashAttnFwdSm90INS1_25CollectiveMainloopFwdSm90ILi2EN4cute5tupleIJNS5_1CILi1EEES8_S8_EEENS6_IJNS7_ILi128EEENS7_ILi80EEENS7_ILi256EEEEEELi256ENS_6half_tEfNS_4arch4Sm90ELb0ELb0ELb1ELb1ELb1ELb1ELb0ELb1ELb1ELb1ELb1ELb0EEENS1_21CollectiveEpilogueFwdINS6_IJSA_SC_SB_EEES9_SE_SG_Li256ELb1ELb1ELb1ELb0EEENS1_36VarlenDynamicPersistentTileSchedulerILi128ELi80ELi256ELi128ELb1ELb1ELb1ELb0ELb1ELb1EEEEEEEEEvNT_6ParamsE,@function
        .size           _ZN7cutlass13device_kernelIN5flash11enable_sm90INS1_16FlashAttnFwdSm90INS1_25CollectiveMainloopFwdSm90ILi2EN4cute5tupleIJNS5_1CILi1EEES8_S8_EEENS6_IJNS7_ILi128EEENS7_ILi80EEENS7_ILi256EEEEEELi256ENS_6half_tEfNS_4arch4Sm90ELb0ELb0ELb1ELb1ELb1ELb1ELb0ELb1ELb1ELb1ELb1ELb0EEENS1_21CollectiveEpilogueFwdINS6_IJSA_SC_SB_EEES9_SE_SG_Li256ELb1ELb1ELb1ELb0EEENS1_36VarlenDynamicPersistentTileSchedulerILi128ELi80ELi256ELi128ELb1ELb1ELb1ELb0ELb1ELb1EEEEEEEEEvNT_6ParamsE,(.L_x_47 - _ZN7cutlass13device_kernelIN5flash11enable_sm90INS1_16FlashAttnFwdSm90INS1_25CollectiveMainloopFwdSm90ILi2EN4cute5tupleIJNS5_1CILi1EEES8_S8_EEENS6_IJNS7_ILi128EEENS7_ILi80EEENS7_ILi256EEEEEELi256ENS_6half_tEfNS_4arch4Sm90ELb0ELb0ELb1ELb1ELb1ELb1ELb0ELb1ELb1ELb1ELb1ELb0EEENS1_21CollectiveEpilogueFwdINS6_IJSA_SC_SB_EEES9_SE_SG_Li256ELb1ELb1ELb1ELb0EEENS1_36VarlenDynamicPersistentTileSchedulerILi128ELi80ELi256ELi128ELb1ELb1ELb1ELb0ELb1ELb1EEEEEEEEEvNT_6ParamsE)
        .other          _ZN7cutlass13device_kernelIN5flash11enable_sm90INS1_16FlashAttnFwdSm90INS1_25CollectiveMainloopFwdSm90ILi2EN4cute5tupleIJNS5_1CILi1EEES8_S8_EEENS6_IJNS7_ILi128EEENS7_ILi80EEENS7_ILi256EEEEEELi256ENS_6half_tEfNS_4arch4Sm90ELb0ELb0ELb1ELb1ELb1ELb1ELb0ELb1ELb1ELb1ELb1ELb0EEENS1_21CollectiveEpilogueFwdINS6_IJSA_SC_SB_EEES9_SE_SG_Li256ELb1ELb1ELb1ELb0EEENS1_36VarlenDynamicPersistentTileSchedulerILi128ELi80ELi256ELi128ELb1ELb1ELb1ELb0ELb1ELb1EEEEEEEEEvNT_6ParamsE,@"STO_CUDA_ENTRY STV_DEFAULT"
_ZN7cutlass13device_kernelIN5flash11enable_sm90INS1_16FlashAttnFwdSm90INS1_25CollectiveMainloopFwdSm90ILi2EN4cute5tupleIJNS5_1CILi1EEES8_S8_EEENS6_IJNS7_ILi128EEENS7_ILi80EEENS7_ILi256EEEEEELi256ENS_6half_tEfNS_4arch4Sm90ELb0ELb0ELb1ELb1ELb1ELb1ELb0ELb1ELb1ELb1ELb1ELb0EEENS1_21CollectiveEpilogueFwdINS6_IJSA_SC_SB_EEES9_SE_SG_Li256ELb1ELb1ELb1ELb0EEENS1_36VarlenDynamicPersistentTileSchedulerILi128ELi80ELi256ELi128ELb1ELb1ELb1ELb0ELb1ELb1EEEEEEEEEvNT_6ParamsE:
[----:B------:R-:W-:Y:S01]  /*0000*/  LDC R1, c[0x0][0x37c] ;  /* 0x0000df00ff017b82 */ /* 0x000fe20000000800 */
[----:B------:R-:W-:Y:S05]  /*0010*/  EXIT ;  /* 0x000000000000794d */ /* 0x000fea0003800000 */
.L_x_2:
        /* <DEDUP_REMOVED lines=14> */
.L_x_47:


//--------------------- .text._ZN7cutlass13device_kernelIN5flash11enable_sm90INS1_16FlashAttnFwdSm90INS1_25CollectiveMainloopFwdSm90ILi2EN4cute5tupleIJNS5_1CILi1EEES8_S8_EEENS6_IJNS7_ILi128EEENS7_ILi64EEENS7_ILi256EEEEEELi256ENS_6half_tEfNS_4arch4Sm90ELb0ELb1ELb1ELb0ELb1ELb0ELb0ELb1ELb1ELb1ELb1ELb0EEENS1_21CollectiveEpilogueFwdINS6_IJSA_SC_SB_EEES9_SE_SG_Li256ELb0ELb1ELb1ELb0EEENS1_19SingleTileSchedulerILb0ELb1ELb1ELi128EEEEEEEEEvNT_6ParamsE --------------------------
	.section	.text._ZN7cutlass13device_kernelIN5flash11enable_sm90INS1_16FlashAttnFwdSm90INS1_25CollectiveMainloopFwdSm90ILi2EN4cute5tupleIJNS5_1CILi1EEES8_S8_EEENS6_IJNS7_ILi128EEENS7_ILi64EEENS7_ILi256EEEEEELi256ENS_6half_tEfNS_4arch4Sm90ELb0ELb1ELb1ELb0ELb1ELb0ELb0ELb1ELb1ELb1ELb1ELb0EEENS1_21CollectiveEpilogueFwdINS6_IJSA_SC_SB_EEES9_SE_SG_Li256ELb0ELb1ELb1ELb0EEENS1_19SingleTileSchedulerILb0ELb1ELb1ELi128EEEEEEEEEvNT_6ParamsE,"ax",@progbits
	.align	128
.text._ZN7cutlass13device_kernelIN5flash11enable_sm90INS1_16FlashAttnFwdSm90INS1_25CollectiveMainloopFwdSm90ILi2EN4cute5tupleIJNS5_1CILi1EEES8_S8_EEENS6_IJNS7_ILi128EEENS7_ILi64EEENS7_ILi256EEEEEELi256ENS_6half_tEfNS_4arch4Sm90ELb0ELb1ELb1ELb0ELb1ELb0ELb0ELb1ELb1ELb1ELb1ELb0EEENS1_21CollectiveEpilogueFwdINS6_IJSA_SC_SB_EEES9_SE_SG_Li256ELb0ELb1ELb1ELb0EEENS1_19SingleTileSchedulerILb0ELb1ELb1ELi128EEEEEEEEEvNT_6ParamsE:
        .type           _ZN7cutlass13device_kernelIN5flash11enable_sm90INS1_16FlashAttnFwdSm90INS1_25CollectiveMainloopFwdSm90ILi2EN4cute5tupleIJNS5_1CILi1EEES8_S8_EEENS6_IJNS7_ILi128EEENS7_ILi64EEENS7_ILi256EEEEEELi256ENS_6half_tEfNS_4arch4Sm90ELb0ELb1ELb1ELb0ELb1ELb0ELb0ELb1ELb1ELb1ELb1ELb0EEENS1_21CollectiveEpilogueFwdINS6_IJSA_SC_SB_EEES9_SE_SG_Li256ELb0ELb1ELb1ELb0EEENS1_19SingleTileSchedulerILb0ELb1ELb1ELi128EEEEEEEEEvNT_6ParamsE,@function
        .size           _ZN7cutlass13device_kernelIN5flash11enable_sm90INS1_16FlashAttnFwdSm90INS1_25CollectiveMainloopFwdSm90ILi2EN4cute5tupleIJNS5_1CILi1EEES8_S8_EEENS6_IJNS7_ILi128EEENS7_ILi64EEENS7_ILi256EEEEEELi256ENS_6half_tEfNS_4arch4Sm90ELb0ELb1ELb1ELb0ELb1ELb0ELb0ELb1ELb1ELb1ELb1ELb0EEENS1_21CollectiveEpilogueFwdINS6_IJSA_SC_SB_EEES9_SE_SG_Li256ELb0ELb1ELb1ELb0EEENS1_19SingleTileSchedulerILb0ELb1ELb1ELi128EEEEEEEEEvNT_6ParamsE,(.L_x_48 - _ZN7cutlass13device_kernelIN5flash11enable_sm90INS1_16FlashAttnFwdSm90INS1_25CollectiveMainloopFwdSm90ILi2EN4cute5tupleIJNS5_1CILi1EEES8_S8_EEENS6_IJNS7_ILi128EEENS7_ILi64EEENS7_ILi256EEEEEELi256ENS_6half_tEfNS_4arch4Sm90ELb0ELb1ELb1ELb0ELb1ELb0ELb0ELb1ELb1ELb1ELb1ELb0EEENS1_21CollectiveEpilogueFwdINS6_IJSA_SC_SB_EEES9_SE_SG_Li256ELb0ELb1ELb1ELb0EEENS1_19SingleTileSchedulerILb0ELb1ELb1ELi128EEEEEEEEEvNT_6ParamsE)
        .other          _ZN7cutlass13device_kernelIN5flash11enable_sm90INS1_16FlashAttnFwdSm90INS1_25CollectiveMainloopFwdSm90ILi2EN4cute5tupleIJNS5_1CILi1EEES8_S8_EEENS6_IJNS7_ILi128EEENS7_ILi64EEENS7_ILi256EEEEEELi256ENS_6half_tEfNS_4arch4Sm90ELb0ELb1ELb1ELb0ELb1ELb0ELb0ELb1ELb1ELb1ELb1ELb0EEENS1_21CollectiveEpilogueFwdINS6_IJSA_SC_SB_EEES9_SE_SG_Li256ELb0ELb1ELb1ELb0EEENS1_19SingleTileSchedulerILb0ELb1ELb1ELi128EEEEEEEEEvNT_6ParamsE,@"STO_CUDA_ENTRY STV_DEFAULT"
_ZN7cutlass13device_kernelIN5flash11enable_sm90INS1_16FlashAttnFwdSm90INS1_25CollectiveMainloopFwdSm90ILi2EN4cute5tupleIJNS5_1CILi1EEES8_S8_EEENS6_IJNS7_ILi128EEENS7_ILi64EEENS7_ILi256EEEEEELi256ENS_6half_tEfNS_4arch4Sm90ELb0ELb1ELb1ELb0ELb1ELb0ELb0ELb1ELb1ELb1ELb1ELb0EEENS1_21CollectiveEpilogueFwdINS6_IJSA_SC_SB_EEES9_SE_SG_Li256ELb0ELb1ELb1ELb0EEENS1_19SingleTileSchedulerILb0ELb1ELb1ELi128EEEEEEEEEvNT_6ParamsE:
[----:B------:R-:W-:Y:S01]  /*0000*/  LDC R1, c[0x0][0x37c] ;  /* 0x0000df00ff017b82 */ /* 0x000fe20000000800 */
[----:B------:R-:W-:Y:S05]  /*0010*/  EXIT ;  /* 0x000000000000794d */ /* 0x000fea0003800000 */
.L_x_3:
        /* <DEDUP_REMOVED lines=14> */
.L_x_48:


//--------------------- .text._ZN7cutlass13device_kernelIN5flash11enable_sm90INS1_16FlashAttnFwdSm90INS1_25CollectiveMainloopFwdSm90ILi2EN4cute5tupleIJNS5_1CILi1EEES8_S8_EEENS6_IJNS7_ILi128EEENS7_ILi64EEENS7_ILi256EEEEEELi256ENS_6half_tEfNS_4arch4Sm90ELb0ELb1ELb1ELb1ELb1ELb0ELb0ELb1ELb1ELb1ELb1ELb0EEENS1_21CollectiveEpilogueFwdINS6_IJSA_SC_SB_EEES9_SE_SG_Li256ELb1ELb1ELb1ELb0EEENS1_36VarlenDynamicPersistentTileSchedulerILi128ELi64ELi256ELi128ELb1ELb1ELb1ELb1ELb0ELb1EEEEEEEEEvNT_6ParamsE --------------------------
	.section	.text._ZN7cutlass13device_kernelIN5flash11enable_sm90INS1_16FlashAttnFwdSm90INS1_25CollectiveMainloopFwdSm90ILi2EN4cute5tupleIJNS5_1CILi1EEES8_S8_EEENS6_IJNS7_ILi128EEENS7_ILi64EEENS7_ILi256EEEEEELi256ENS_6half_tEfNS_4arch4Sm90ELb0ELb1ELb1ELb1ELb1ELb0ELb0ELb1ELb1ELb1ELb1ELb0EEENS1_21CollectiveEpilogueFwdINS6_IJSA_SC_SB_EEES9_SE_SG_Li256ELb1ELb1ELb1ELb0EEENS1_36VarlenDynamicPersistentTileSchedulerILi128ELi64ELi256ELi128ELb1ELb1ELb1ELb1ELb0ELb1EEEEEEEEEvNT_6ParamsE,"ax",@progbits
	.align	128
.text._ZN7cutlass13device_kernelIN5flash11enable_sm90INS1_16FlashAttnFwdSm90INS1_25CollectiveMainloopFwdSm90ILi2EN4cute5tupleIJNS5_1CILi1EEES8_S8_EEENS6_IJNS7_ILi128EEENS7_ILi64EEENS7_ILi256EEEEEELi256ENS_6half_tEfNS_4arch4Sm90ELb0ELb1ELb1ELb1ELb1ELb0ELb0ELb1ELb1ELb1ELb1ELb0EEENS1_21CollectiveEpilogueFwdINS6_IJSA_SC_SB_EEES9_SE_SG_Li256ELb1ELb1ELb1ELb0EEENS1_36VarlenDynamicPersistentTileSchedulerILi128ELi64ELi256ELi128ELb1ELb1ELb1ELb1ELb0ELb1EEEEEEEEEvNT_6ParamsE:
        .type           _ZN7cutlass13device_kernelIN5flash11enable_sm90INS1_16FlashAttnFwdSm90INS1_25CollectiveMainloopFwdSm90ILi2EN4cute5tupleIJNS5_1CILi1EEES8_S8_EEENS6_IJNS7_ILi128EEENS7_ILi64EEENS7_ILi256EEEEEELi256ENS_6half_tEfNS_4arch4Sm90ELb0ELb1ELb1ELb1ELb1ELb0ELb0ELb1ELb1ELb1ELb1ELb0EEENS1_21CollectiveEpilogueFwdINS6_IJSA_SC_SB_EEES9_SE_SG_Li256ELb1ELb1ELb1ELb0EEENS1_36VarlenDynamicPersistentTileSchedulerILi128ELi64ELi256ELi128ELb1ELb1ELb1ELb1ELb0ELb1EEEEEEEEEvNT_6ParamsE,@function
        .size           _ZN7cutlass13device_kernelIN5flash11enable_sm90INS1_16FlashAttnFwdSm90INS1_25CollectiveMainloopFwdSm90ILi2EN4cute5tupleIJNS5_1CILi1EEES8_S8_EEENS6_IJNS7_ILi128EEENS7_ILi64EEENS7_ILi256EEEEEELi256ENS_6half_tEfNS_4arch4Sm90ELb0ELb1ELb1ELb1ELb1ELb0ELb0ELb1ELb1ELb1ELb1ELb0EEENS1_21CollectiveEpilogueFwdINS6_IJSA_SC_SB_EEES9_SE_SG_Li256ELb1ELb1ELb1ELb0EEENS1_36VarlenDynamicPersistentTileSchedulerILi128ELi64ELi256ELi128ELb1ELb1ELb1ELb1ELb0ELb1EEEEEEEEEvNT_6ParamsE,(.L_x_49 - _ZN7cutlass13device_kernelIN5flash11enable_sm90INS1_16FlashAttnFwdSm90INS1_25CollectiveMainloopFwdSm90ILi2EN4cute5tupleIJNS5_1CILi1EEES8_S8_EEENS6_IJNS7_ILi128EEENS7_ILi64EEENS7_ILi256EEEEEELi256ENS_6half_tEfNS_4arch4Sm90ELb0ELb1ELb1ELb1ELb1ELb0ELb0ELb1ELb1ELb1ELb1ELb0EEENS1_21CollectiveEpilogueFwdINS6_IJSA_SC_SB_EEES9_SE_SG_Li256ELb1ELb1ELb1ELb0EEENS1_36VarlenDynamicPersistentTileSchedulerILi128ELi64ELi256ELi128ELb1ELb1ELb1ELb1ELb0ELb1EEEEEEEEEvNT_6ParamsE)
        .other          _ZN7cutlass13device_kernelIN5flash11enable_sm90INS1_16FlashAttnFwdSm90INS1_25CollectiveMainloopFwdSm90ILi2EN4cute5tupleIJNS5_1CILi1EEES8_S8_EEENS6_IJNS7_ILi128EEENS7_ILi64EEENS7_ILi256EEEEEELi256ENS_6half_tEfNS_4arch4Sm90ELb0ELb1ELb1ELb1ELb1ELb0ELb0ELb1ELb1ELb1ELb1ELb0EEENS1_21CollectiveEpilogueFwdINS6_IJSA_SC_SB_EEES9_SE_SG_Li256ELb1ELb1ELb1ELb0EEENS1_36VarlenDynamicPersistentTileSchedulerILi128ELi64ELi256ELi128ELb1ELb1ELb1ELb1ELb0ELb1EEEEEEEEEvNT_6ParamsE,@"STO_CUDA_ENTRY STV_DEFAULT"
_ZN7cutlass13device_kernelIN5flash11enable_sm90INS1_16FlashAttnFwdSm90INS1_25CollectiveMainloopFwdSm90ILi2EN4cute5tupleIJNS5_1CILi1EEES8_S8_EEENS6_IJNS7_ILi128EEENS7_ILi64EEENS7_ILi256EEEEEELi256ENS_6half_tEfNS_4arch4Sm90ELb0ELb1ELb1ELb1ELb1ELb0ELb0ELb1ELb1ELb1ELb1ELb0EEENS1_21CollectiveEpilogueFwdINS6_IJSA_SC_SB_EEES9_SE_SG_Li256ELb1ELb1ELb1ELb0EEENS1_36VarlenDynamicPersistentTileSchedulerILi128ELi64ELi256ELi128ELb1ELb1ELb1ELb1ELb0ELb1EEEEEEEEEvNT_6ParamsE:
[----:B------:R-:W-:Y:S01]  /*0000*/  LDC R1, c[0x0][0x37c] ;  /* 0x0000df00ff017b82 */ /* 0x000fe20000000800 */
[----:B------:R-:W-:Y:S05]  /*0010*/  EXIT ;  /* 0x000000000000794d */ /* 0x000fea0003800000 */
.L_x_4:
        /* <DEDUP_REMOVED lines=14> */
.L_x_49:


//--------------------- .text._ZN7cutlass13device_kernelIN5flash11enable_sm90INS1_16FlashAttnFwdSm90INS1_25CollectiveMainloopFwdSm90ILi2EN4cute5tupleIJNS5_1CILi1EEES8_S8_EEENS6_IJNS7_ILi128EEENS7_ILi64EEENS7_ILi256EEEEEELi256ENS_6half_tEfNS_4arch4Sm90ELb0ELb1ELb1ELb1ELb1ELb1ELb0ELb1ELb1ELb1ELb1ELb0EEENS1_21CollectiveEpilogueFwdINS6_IJSA_SC_SB_EEES9_SE_SG_Li256ELb1ELb1ELb1ELb0EEENS1_36VarlenDynamicPersistentTileSchedulerILi128ELi64ELi256ELi128ELb1ELb1ELb1ELb1ELb0ELb1EEEEEEEEEvNT_6ParamsE --------------------------
	.section	.text._ZN7cutlass13device_kernelIN5flash11enable_sm90INS1_16FlashAttnFwdSm90INS1_25CollectiveMainloopFwdSm90ILi2EN4cute5tupleIJNS5_1CILi1EEES8_S8_EEENS6_IJNS7_ILi128EEENS7_ILi64EEENS7_ILi256EEEEEELi256ENS_6half_tEfNS_4arch4Sm90ELb0ELb1ELb1ELb1ELb1ELb1ELb0ELb1ELb1ELb1ELb1ELb0EEENS1_21CollectiveEpilogueFwdINS6_IJSA_SC_SB_EEES9_SE_SG_Li256ELb1ELb1ELb1ELb0EEENS1_36VarlenDynamicPersistentTileSchedulerILi128ELi64ELi256ELi128ELb1ELb1ELb1ELb1ELb0ELb1EEEEEEEEEvNT_6ParamsE,"ax",@progbits
	.align	128
.text._ZN7cutlass13device_kernelIN5flash11enable_sm90INS1_16FlashAttnFwdSm90INS1_25CollectiveMainloopFwdSm90ILi2EN4cute5tupleIJNS5_1CILi1EEES8_S8_EEENS6_IJNS7_ILi128EEENS7_ILi64EEENS7_ILi256EEEEEELi256ENS_6half_tEfNS_4arch4Sm90ELb0ELb1ELb1ELb1ELb1ELb1ELb0ELb1ELb1ELb1ELb1ELb0EEENS1_21CollectiveEpilogueFwdINS6_IJSA_SC_SB_EEES9_SE_SG_Li256ELb1ELb1ELb1ELb0EEENS1_36VarlenDynamicPersistentTileSchedulerILi128ELi64ELi256ELi128ELb1ELb1ELb1ELb1ELb0ELb1EEEEEEEEEvNT_6ParamsE:
        .type           _ZN7cutlass13device_kernelIN5flash11enable_sm90INS1_16FlashAttnFwdSm90INS1_25CollectiveMainloopFwdSm90ILi2EN4cute5tupleIJNS5_1CILi1EEES8_S8_EEENS6_IJNS7_ILi128EEENS7_ILi64EEENS7_ILi256EEEEEELi256ENS_6half_tEfNS_4arch4Sm90ELb0ELb1ELb1ELb1ELb1ELb1ELb0ELb1ELb1ELb1ELb1ELb0EEENS1_21CollectiveEpilogueFwdINS6_IJSA_SC_SB_EEES9_SE_SG_Li256ELb1ELb1ELb1ELb0EEENS1_36VarlenDynamicPersistentTileSchedulerILi128ELi64ELi256ELi128ELb1ELb1ELb1ELb1ELb0ELb1EEEEEEEEEvNT_6ParamsE,@function
        .size           _ZN7cutlass13device_kernelIN5flash11enable_sm90INS1_16FlashAttnFwdSm90INS1_25CollectiveMainloopFwdSm90ILi2EN4cute5tupleIJNS5_1CILi1EEES8_S8_EEENS6_IJNS7_ILi128EEENS7_ILi64EEENS7_ILi256EEEEEELi256ENS_6half_tEfNS_4arch4Sm90ELb0ELb1ELb1ELb1ELb1ELb1ELb0ELb1ELb1ELb1ELb1ELb0EEENS1_21CollectiveEpilogueFwdINS6_IJSA_SC_SB_EEES9_SE_SG_Li256ELb1ELb1ELb1ELb0EEENS1_36VarlenDynamicPersistentTileSchedulerILi128ELi64ELi256ELi128ELb1ELb1ELb1ELb1ELb0ELb1EEEEEEEEEvNT_6ParamsE,(.L_x_50 - _ZN7cutlass13device_kernelIN5flash11enable_sm90INS1_16FlashAttnFwdSm90INS1_25CollectiveMainloopFwdSm90ILi2EN4cute5tupleIJNS5_1CILi1EEES8_S8_EEENS6_IJNS7_ILi128EEENS7_ILi64EEENS7_ILi256EEEEEELi256ENS_6half_tEfNS_4arch4Sm90ELb0ELb1ELb1ELb1ELb1ELb1ELb0ELb1ELb1ELb1ELb1ELb0EEENS1_21CollectiveEpilogueFwdINS6_IJSA_SC_SB_EEES9_SE_SG_Li256ELb1ELb1ELb1ELb0EEENS1_36VarlenDynamicPersistentTileSchedulerILi128ELi64ELi256ELi128ELb1ELb1ELb1ELb1ELb0ELb1EEEEEEEEEvNT_6ParamsE)
        .other          _ZN7cutlass13device_kernelIN5flash11enable_sm90INS1_16FlashAttnFwdSm90INS1_25CollectiveMainloopFwdSm90ILi2EN4cute5tupleIJNS5_1CILi1EEES8_S8_EEENS6_IJNS7_ILi128EEENS7_ILi64EEENS7_ILi256EEEEEELi256ENS_6half_tEfNS_4arch4Sm90ELb0ELb1ELb1ELb1ELb1ELb1ELb0ELb1ELb1ELb1ELb1ELb0EEENS1_21CollectiveEpilogueFwdINS6_IJSA_SC_SB_EEES9_SE_SG_Li256ELb1ELb1ELb1ELb0EEENS1_36VarlenDynamicPersistentTileSchedulerILi128ELi64ELi256ELi128ELb1ELb1ELb1ELb1ELb0ELb1EEEEEEEEEvNT_6ParamsE,@"STO_CUDA_ENTRY STV_DEFAULT"
_ZN7cutlass13device_kernelIN5flash11enable_sm90INS1_16FlashAttnFwdSm90INS1_25CollectiveMainloopFwdSm90ILi2EN4cute5tupleIJNS5_1CILi1EEES8_S8_EEENS6_IJNS7_ILi128EEENS7_ILi64EEENS7_ILi256EEEEEELi256ENS_6half_tEfNS_4arch4Sm90ELb0ELb1ELb1ELb1ELb1ELb1ELb0ELb1ELb1ELb1ELb1ELb0EEENS1_21CollectiveEpilogueFwdINS6_IJSA_SC_SB_EEES9_SE_SG_Li256ELb1ELb1ELb1ELb0EEENS1_36VarlenDynamicPersistentTileSchedulerILi128ELi64ELi256ELi128ELb1ELb1ELb1ELb1ELb0ELb1EEEEEEEEEvNT_6ParamsE:
[----:B------:R-:W-:Y:S01]  /*0000*/  LDC R1, c[0x0][0x37c] ;  /* 0x0000df00ff017b82 */ /* 0x000fe20000000800 */
[----:B------:R-:W-:Y:S05]  /*0010*/  EXIT ;  /* 0x000000000000794d */ /* 0x000fea0003800000 */
.L_x_5:
        /* <DEDUP_REMOVED lines=14> */
.L_x_50:


//--------------------- .text._ZN7cutlass13device_kernelIN5flash11enable_sm90INS1_16FlashAttnFwdSm90INS1_25CollectiveMainloopFwdSm90ILi2EN4cute5tupleIJNS5_1CILi1EEES8_S8_EEENS6_IJNS7_ILi128EEENS7_ILi80EEENS7_ILi256EEEEEELi256ENS_6half_tEfNS_4arch4Sm90ELb1ELb0ELb1ELb0ELb1ELb0ELb0ELb1ELb1ELb1ELb1ELb0EEENS1_21CollectiveEpilogueFwdINS6_IJSA_SC_SB_EEES9_SE_SG_Li256ELb0ELb1ELb1ELb0EEENS1_19SingleTileSchedulerILb0ELb1ELb1ELi128EEEEEEEEEvNT_6ParamsE --------------------------
	.section	.text._ZN7cutlass13device_kernelIN5flash11enable_sm90INS1_16FlashAttnFwdSm90INS1_25CollectiveMainloopFwdSm90ILi2EN4cute5tupleIJNS5_1CILi1EEES8_S8_EEENS6_IJNS7_ILi128EEENS7_ILi80EEENS7_ILi256EEEEEELi256ENS_6half_tEfNS_4arch4Sm90ELb1ELb0ELb1ELb0ELb1ELb0ELb0ELb1ELb1ELb1ELb1ELb0EEENS1_21CollectiveEpilogueFwdINS6_IJSA_SC_SB_EEES9_SE_SG_Li256ELb0ELb1ELb1ELb0EEENS1_19SingleTileSchedulerILb0ELb1ELb1ELi128EEEEEEEEEvNT_6ParamsE,"ax",@progbits
	.align	128
.text._ZN7cutlass13device_kernelIN5flash11enable_sm90INS1_16FlashAttnFwdSm90INS1_25CollectiveMainloopFwdSm90ILi2EN4cute5tupleIJNS5_1CILi1EEES8_S8_EEENS6_IJNS7_ILi128EEENS7_ILi80EEENS7_ILi256EEEEEELi256ENS_6half_tEfNS_4arch4Sm90ELb1ELb0ELb1ELb0ELb1ELb0ELb0ELb1ELb1ELb1ELb1ELb0EEENS1_21CollectiveEpilogueFwdINS6_IJSA_SC_SB_EEES9_SE_SG_Li256ELb0ELb1ELb1ELb0EEENS1_19SingleTileSchedulerILb0ELb1ELb1ELi128EEEEEEEEEvNT_6ParamsE:
        .type           _ZN7cutlass13device_kernelIN5flash11enable_sm90INS1_16FlashAttnFwdSm90INS1_25CollectiveMainloopFwdSm90ILi2EN4cute5tupleIJNS5_1CILi1EEES8_S8_EEENS6_IJNS7_ILi128EEENS7_ILi80EEENS7_ILi256EEEEEELi256ENS_6half_tEfNS_4arch4Sm90ELb1ELb0ELb1ELb0ELb1ELb0ELb0ELb1ELb1ELb1ELb1ELb0EEENS1_21CollectiveEpilogueFwdINS6_IJSA_SC_SB_EEES9_SE_SG_Li256ELb0ELb1ELb1ELb0EEENS1_19SingleTileSchedulerILb0ELb1ELb1ELi128EEEEEEEEEvNT_6ParamsE,@function
        .size           _ZN7cutlass13device_kernelIN5flash11enable_sm90INS1_16FlashAttnFwdSm90INS1_25CollectiveMainloopFwdSm90ILi2EN4cute5tupleIJNS5_1CILi1EEES8_S8_EEENS6_IJNS7_ILi128EEENS7_ILi80EEENS7_ILi256EEEEEELi256ENS_6half_tEfNS_4arch4Sm90ELb1ELb0ELb1ELb0ELb1ELb0ELb0ELb1ELb1ELb1ELb1ELb0EEENS1_21CollectiveEpilogueFwdINS6_IJSA_SC_SB_EEES9_SE_SG_Li256ELb0ELb1ELb1ELb0EEENS1_19SingleTileSchedulerILb0ELb1ELb1ELi128EEEEEEEEEvNT_6ParamsE,(.L_x_51 - _ZN7cutlass13device_kernelIN5flash11enable_sm90INS1_16FlashAttnFwdSm90INS1_25CollectiveMainloopFwdSm90ILi2EN4cute5tupleIJNS5_1CILi1EEES8_S8_EEENS6_IJNS7_ILi128EEENS7_ILi80EEENS7_ILi256EEEEEELi256ENS_6half_tEfNS_4arch4Sm90ELb1ELb0ELb1ELb0ELb1ELb0ELb0ELb1ELb1ELb1ELb1ELb0EEENS1_21CollectiveEpilogueFwdINS6_IJSA_SC_SB_EEES9_SE_SG_Li256ELb0ELb1ELb1ELb0EEENS1_19SingleTileSchedulerILb0ELb1ELb1ELi128EEEEEEEEEvNT_6ParamsE)
        .other          _ZN7cutlass13device_kernelIN5flash11enable_sm90INS1_16FlashAttnFwdSm90INS1_25CollectiveMainloopFwdSm90ILi2EN4cute5tupleIJNS5_1CILi1EEES8_S8_EEENS6_IJNS7_ILi128EEENS7_ILi80EEENS7_ILi256EEEEEELi256ENS_6half_tEfNS_4arch4Sm90ELb1ELb0ELb1ELb0ELb1ELb0ELb0ELb1ELb1ELb1ELb1ELb0EEENS1_21CollectiveEpilogueFwdINS6_IJSA_SC_SB_EEES9_SE_SG_Li256ELb0ELb1ELb1ELb0EEENS1_19SingleTileSchedulerILb0ELb1ELb1ELi128EEEEEEEEEvNT_6ParamsE,@"STO_CUDA_ENTRY STV_DEFAULT"
_ZN7cutlass13device_kernelIN5flash11enable_sm90INS1_16FlashAttnFwdSm90INS1_25CollectiveMainloopFwdSm90ILi2EN4cute5tupleIJNS5_1CILi1EEES8_S8_EEENS6_IJNS7_ILi128EEENS7_ILi80EEENS7_ILi256EEEEEELi256ENS_6half_tEfNS_4arch4Sm90ELb1ELb0ELb1ELb0ELb1ELb0ELb0ELb1ELb1ELb1ELb1ELb0EEENS1_21CollectiveEpilogueFwdINS6_IJSA_SC_SB_EEES9_SE_SG_Li256ELb0ELb1ELb1ELb0EEENS1_19SingleTileSchedulerILb0ELb1ELb1ELi128EEEEEEEEEvNT_6ParamsE:
[----:B------:R-:W-:Y:S01]  /*0000*/  LDC R1, c[0x0][0x37c] ;  /* 0x0000df00ff017b82 */ /* 0x000fe20000000800 */
[----:B------:R-:W-:Y:S05]  /*0010*/  EXIT ;  /* 0x000000000000794d */ /* 0x000fea0003800000 */
.L_x_6:
        /* <DEDUP_REMOVED lines=14> */
.L_x_51:


//--------------------- .text._ZN7cutlass13device_kernelIN5flash11enable_sm90INS1_16FlashAttnFwdSm90INS1_25CollectiveMainloopFwdSm90ILi2EN4cute5tupleIJNS5_1CILi1EEES8_S8_EEENS6_IJNS7_ILi128EEENS7_ILi80EEENS7_ILi256EEEEEELi256ENS_6half_tEfNS_4arch4Sm90ELb1ELb0ELb1ELb1ELb1ELb0ELb0ELb1ELb1ELb1ELb1ELb0EEENS1_21CollectiveEpilogueFwdINS6_IJSA_SC_SB_EEES9_SE_SG_Li256ELb1ELb1ELb1ELb0EEENS1_36VarlenDynamicPersistentTileSchedulerILi128ELi80ELi256ELi128ELb1ELb1ELb1ELb1ELb1ELb1EEEEEEEEEvNT_6ParamsE --------------------------
	.section	.text._ZN7cutlass13device_kernelIN5flash11enable_sm90INS1_16FlashAttnFwdSm90INS1_25CollectiveMainloopFwdSm90ILi2EN4cute5tupleIJNS5_1CILi1EEES8_S8_EEENS6_IJNS7_ILi128EEENS7_ILi80EEENS7_ILi256EEEEEELi256ENS_6half_tEfNS_4arch4Sm90ELb1ELb0ELb1ELb1ELb1ELb0ELb0ELb1ELb1ELb1ELb1ELb0EEENS1_21CollectiveEpilogueFwdINS6_IJSA_SC_SB_EEES9_SE_SG_Li256ELb1ELb1ELb1ELb0EEENS1_36VarlenDynamicPersistentTileSchedulerILi128ELi80ELi256ELi128ELb1ELb1ELb1ELb1ELb1ELb1EEEEEEEEEvNT_6ParamsE,"ax",@progbits
	.align	128
.text._ZN7cutlass13device_kernelIN5flash11enable_sm90INS1_16FlashAttnFwdSm90INS1_25CollectiveMainloopFwdSm90ILi2EN4cute5tupleIJNS5_1CILi1EEES8_S8_EEENS6_IJNS7_ILi128EEENS7_ILi80EEENS7_ILi256EEEEEELi256ENS_6half_tEfNS_4arch4Sm90ELb1ELb0ELb1ELb1ELb1ELb0ELb0ELb1ELb1ELb1ELb1ELb0EEENS1_21CollectiveEpilogueFwdINS6_IJSA_SC_SB_EEES9_SE_SG_Li256ELb1ELb1ELb1ELb0EEENS1_36VarlenDynamicPersistentTileSchedulerILi128ELi80ELi256ELi128ELb1ELb1ELb1ELb1ELb1ELb1EEEEEEEEEvNT_6ParamsE:
        .type           _ZN7cutlass13device_kernelIN5flash11enable_sm90INS1_16FlashAttnFwdSm90INS1_25CollectiveMainloopFwdSm90ILi2EN4cute5tupleIJNS5_1CILi1EEES8_S8_EEENS6_IJNS7_ILi128EEENS7_ILi80EEENS7_ILi256EEEEEELi256ENS_6half_tEfNS_4arch4Sm90ELb1ELb0ELb1ELb1ELb1ELb0ELb0ELb1ELb1ELb1ELb1ELb0EEENS1_21CollectiveEpilogueFwdINS6_IJSA_SC_SB_EEES9_SE_SG_Li256ELb1ELb1ELb1ELb0EEENS1_36VarlenDynamicPersistentTileSchedulerILi128ELi80ELi256ELi128ELb1ELb1ELb1ELb1ELb1ELb1EEEEEEEEEvNT_6ParamsE,@function
        .size           _ZN7cutlass13device_kernelIN5flash11enable_sm90INS1_16FlashAttnFwdSm90INS1_25CollectiveMainloopFwdSm90ILi2EN4cute5tupleIJNS5_1CILi1EEES8_S8_EEENS6_IJNS7_ILi128EEENS7_ILi80EEENS7_ILi256EEEEEELi256ENS_6half_tEfNS_4arch4Sm90ELb1ELb0ELb1ELb1ELb1ELb0ELb0ELb1ELb1ELb1ELb1ELb0EEENS1_21CollectiveEpilogueFwdINS6_IJSA_SC_SB_EEES9_SE_SG_Li256ELb1ELb1ELb1ELb0EEENS1_36VarlenDynamicPersistentTileSchedulerILi128ELi80ELi256ELi128ELb1ELb1ELb1ELb1ELb1ELb1EEEEEEEEEvNT_6ParamsE,(.L_x_52 - _ZN7cutlass13device_kernelIN5flash11enable_sm90INS1_16FlashAttnFwdSm90INS1_25CollectiveMainloopFwdSm90ILi2EN4cute5tupleIJNS5_1CILi1EEES8_S8_EEENS6_IJNS7_ILi128EEENS7_ILi80EEENS7_ILi256EEEEEELi256ENS_6half_tEfNS_4arch4Sm90ELb1ELb0ELb1ELb1ELb1ELb0ELb0ELb1ELb1ELb1ELb1ELb0EEENS1_21CollectiveEpilogueFwdINS6_IJSA_SC_SB_EEES9_SE_SG_Li256ELb1ELb1ELb1ELb0EEENS1_36VarlenDynamicPersistentTileSchedulerILi128ELi80ELi256ELi128ELb1ELb1ELb1ELb1ELb1ELb1EEEEEEEEEvNT_6ParamsE)
        .other          _ZN7cutlass13device_kernelIN5flash11enable_sm90INS1_16FlashAttnFwdSm90INS1_25CollectiveMainloopFwdSm90ILi2EN4cute5tupleIJNS5_1CILi1EEES8_S8_EEENS6_IJNS7_ILi128EEENS7_ILi80EEENS7_ILi256EEEEEELi256ENS_6half_tEfNS_4arch4Sm90ELb1ELb0ELb1ELb1ELb1ELb0ELb0ELb1ELb1ELb1ELb1ELb0EEENS1_21CollectiveEpilogueFwdINS6_IJSA_SC_SB_EEES9_SE_SG_Li256ELb1ELb1ELb1ELb0EEENS1_36VarlenDynamicPersistentTileSchedulerILi128ELi80ELi256ELi128ELb1ELb1ELb1ELb1ELb1ELb1EEEEEEEEEvNT_6ParamsE,@"STO_CUDA_ENTRY STV_DEFAULT"
_ZN7cutlass13device_kernelIN5flash11enable_sm90INS1_16FlashAttnFwdSm90INS1_25CollectiveMainloopFwdSm90ILi2EN4cute5tupleIJNS5_1CILi1EEES8_S8_EEENS6_IJNS7_ILi128EEENS7_ILi80EEENS7_ILi256EEEEEELi256ENS_6half_tEfNS_4arch4Sm90ELb1ELb0ELb1ELb1ELb1ELb0ELb0ELb1ELb1ELb1ELb1ELb0EEENS1_21CollectiveEpilogueFwdINS6_IJSA_SC_SB_EEES9_SE_SG_Li256ELb1ELb1ELb1ELb0EEENS1_36VarlenDynamicPersistentTileSchedulerILi128ELi80ELi256ELi128ELb1ELb1ELb1ELb1ELb1ELb1EEEEEEEEEvNT_6ParamsE:
[----:B------:R-:W-:Y:S01]  /*0000*/  LDC R1, c[0x0][0x37c] ;  /* 0x0000df00ff017b82 */ /* 0x000fe20000000800 */
[----:B------:R-:W-:Y:S05]  /*0010*/  EXIT ;  /* 0x000000000000794d */ /* 0x000fea0003800000 */
.L_x_7:
        /* <DEDUP_REMOVED lines=14> */
.L_x_52:


//--------------------- .text._ZN7cutlass13device_kernelIN5flash11enable_sm90INS1_16FlashAttnFwdSm90INS1_25CollectiveMainloopFwdSm90ILi2EN4cute5tupleIJNS5_1CILi1EEES8_S8_EEENS6_IJNS7_ILi128EEENS7_ILi80EEENS7_ILi256EEEEEELi256ENS_6half_tEfNS_4arch4Sm90ELb1ELb0ELb1ELb1ELb1ELb1ELb0ELb1ELb1ELb1ELb1ELb0EEENS1_21CollectiveEpilogueFwdINS6_IJSA_SC_SB_EEES9_SE_SG_Li256ELb1ELb1ELb1ELb0EEENS1_36VarlenDynamicPersistentTileSchedulerILi128ELi80ELi256ELi128ELb1ELb1ELb1ELb1ELb1ELb1EEEEEEEEEvNT_6ParamsE --------------------------
	.section	.text._ZN7cutlass13device_kernelIN5flash11enable_sm90INS1_16FlashAttnFwdSm90INS1_25CollectiveMainloopFwdSm90ILi2EN4cute5tupleIJNS5_1CILi1EEES8_S8_EEENS6_IJNS7_ILi128EEENS7_ILi80EEENS7_ILi256EEEEEELi256ENS_6half_tEfNS_4arch4Sm90ELb1ELb0ELb1ELb1ELb1ELb1ELb0ELb1ELb1ELb1ELb1ELb0EEENS1_21CollectiveEpilogueFwdINS6_IJSA_SC_SB_EEES9_SE_SG_Li256ELb1ELb1ELb1ELb0EEENS1_36VarlenDynamicPersistentTileSchedulerILi128ELi80ELi256ELi128ELb1ELb1ELb1ELb1ELb1ELb1EEEEEEEEEvNT_6ParamsE,"ax",@progbits
	.align	128
.text._ZN7cutlass13device_kernelIN5flash11enable_sm90INS1_16FlashAttnFwdSm90INS1_25CollectiveMainloopFwdSm90ILi2EN4cute5tupleIJNS5_1CILi1EEES8_S8_EEENS6_IJNS7_ILi128EEENS7_ILi80EEENS7_ILi256EEEEEELi256ENS_6half_tEfNS_4arch4Sm90ELb1ELb0ELb1ELb1ELb1ELb1ELb0ELb1ELb1ELb1ELb1ELb0EEENS1_21CollectiveEpilogueFwdINS6_IJSA_SC_SB_EEES9_SE_SG_Li256ELb1ELb1ELb1ELb0EEENS1_36VarlenDynamicPersistentTileSchedulerILi128ELi80ELi256ELi128ELb1ELb1ELb1ELb1ELb1ELb1EEEEEEEEEvNT_6ParamsE:
        .type           _ZN7cutlass13device_kernelIN5flash11enable_sm90INS1_16FlashAttnFwdSm90INS1_25CollectiveMainloopFwdSm90ILi2EN4cute5tupleIJNS5_1CILi1EEES8_S8_EEENS6_IJNS7_ILi128EEENS7_ILi80EEENS7_ILi256EEEEEELi256ENS_6half_tEfNS_4arch4Sm90ELb1ELb0ELb1ELb1ELb1ELb1ELb0ELb1ELb1ELb1ELb1ELb0EEENS1_21CollectiveEpilogueFwdINS6_IJSA_SC_SB_EEES9_SE_SG_Li256ELb1ELb1ELb1ELb0EEENS1_36VarlenDynamicPersistentTileSchedulerILi128ELi80ELi256ELi128ELb1ELb1ELb1ELb1ELb1ELb1EEEEEEEEEvNT_6ParamsE,@function
        .size           _ZN7cutlass13device_kernelIN5flash11enable_sm90INS1_16FlashAttnFwdSm90INS1_25CollectiveMainloopFwdSm90ILi2EN4cute5tupleIJNS5_1CILi1EEES8_S8_EEENS6_IJNS7_ILi128EEENS7_ILi80EEENS7_ILi256EEEEEELi256ENS_6half_tEfNS_4arch4Sm90ELb1ELb0ELb1ELb1ELb1ELb1ELb0ELb1ELb1ELb1ELb1ELb0EEENS1_21CollectiveEpilogueFwdINS6_IJSA_SC_SB_EEES9_SE_SG_Li256ELb1ELb1ELb1ELb0EEENS1_36VarlenDynamicPersistentTileSchedulerILi128ELi80ELi256ELi128ELb1ELb1ELb1ELb1ELb1ELb1EEEEEEEEEvNT_6ParamsE,(.L_x_53 - _ZN7cutlass13device_kernelIN5flash11enable_sm90INS1_16FlashAttnFwdSm90INS1_25CollectiveMainloopFwdSm90ILi2EN4cute5tupleIJNS5_1CILi1EEES8_S8_EEENS6_IJNS7_ILi128EEENS7_ILi80EEENS7_ILi256EEEEEELi256ENS_6half_tEfNS_4arch4Sm90ELb1ELb0ELb1ELb1ELb1ELb1ELb0ELb1ELb1ELb1ELb1ELb0EEENS1_21CollectiveEpilogueFwdINS6_IJSA_SC_SB_EEES9_SE_SG_Li256ELb1ELb1ELb1ELb0EEENS1_36VarlenDynamicPersistentTileSchedulerILi128ELi80ELi256ELi128ELb1ELb1ELb1ELb1ELb1ELb1EEEEEEEEEvNT_6ParamsE)
        .other          _ZN7cutlass13device_kernelIN5flash11enable_sm90INS1_16FlashAttnFwdSm90INS1_25CollectiveMainloopFwdSm90ILi2EN4cute5tupleIJNS5_1CILi1EEES8_S8_EEENS6_IJNS7_ILi128EEENS7_ILi80EEENS7_ILi256EEEEEELi256ENS_6half_tEfNS_4arch4Sm90ELb1ELb0ELb1ELb1ELb1ELb1ELb0ELb1ELb1ELb1ELb1ELb0EEENS1_21CollectiveEpilogueFwdINS6_IJSA_SC_SB_EEES9_SE_SG_Li256ELb1ELb1ELb1ELb0EEENS1_36VarlenDynamicPersistentTileSchedulerILi128ELi80ELi256ELi128ELb1ELb1ELb1ELb1ELb1ELb1EEEEEEEEEvNT_6ParamsE,@"STO_CUDA_ENTRY STV_DEFAULT"
_ZN7cutlass13device_kernelIN5flash11enable_sm90INS1_16FlashAttnFwdSm90INS1_25CollectiveMainloopFwdSm90ILi2EN4cute5tupleIJNS5_1CILi1EEES8_S8_EEENS6_IJNS7_ILi128EEENS7_ILi80EEENS7_ILi256EEEEEELi256ENS_6half_tEfNS_4arch4Sm90ELb1ELb0ELb1ELb1ELb1ELb1ELb0ELb1ELb1ELb1ELb1ELb0EEENS1_21CollectiveEpilogueFwdINS6_IJSA_SC_SB_EEES9_SE_SG_Li256ELb1ELb1ELb1ELb0EEENS1_36VarlenDynamicPersistentTileSchedulerILi128ELi80ELi256ELi128ELb1ELb1ELb1ELb1ELb1ELb1EEEEEEEEEvNT_6ParamsE:
[----:B------:R-:W-:Y:S01]  /*0000*/  LDC R1, c[0x0][0x37c] ;  /* 0x0000df00ff017b82 */ /* 0x000fe20000000800 */
[----:B------:R-:W-:Y:S05]  /*0010*/  EXIT ;  /* 0x000000000000794d */ /* 0x000fea0003800000 */
.L_x_8:
        /* <DEDUP_REMOVED lines=14> */
.L_x_53:


//--------------------- .text._ZN7cutlass13device_kernelIN5flash11enable_sm90INS1_16FlashAttnFwdSm90INS1_25CollectiveMainloopFwdSm90ILi2EN4cute5tupleIJNS5_1CILi1EEES8_S8_EEENS6_IJNS7_ILi128EEENS7_ILi96EEENS7_ILi192EEEEEELi192ENS_6half_tEfNS_4arch4Sm90ELb0ELb0ELb1ELb0ELb1ELb0ELb0ELb1ELb1ELb1ELb1ELb0EEENS1_21CollectiveEpilogueFwdINS6_IJSA_SC_SB_EEES9_SE_SG_Li256ELb0ELb1ELb1ELb0EEENS1_19SingleTileSchedulerILb0ELb1ELb1ELi128EEEEEEEEEvNT_6ParamsE --------------------------
	.section	.text._ZN7cutlass13device_kernelIN5flash11enable_sm90INS1_16FlashAttnFwdSm90INS1_25CollectiveMainloopFwdSm90ILi2EN4cute5tupleIJNS5_1CILi1EEES8_S8_EEENS6_IJNS7_ILi128EEENS7_ILi96EEENS7_ILi192EEEEEELi192ENS_6half_tEfNS_4arch4Sm90ELb0ELb0ELb1ELb0ELb1ELb0ELb0ELb1ELb1ELb1ELb1ELb0EEENS1_21CollectiveEpilogueFwdINS6_IJSA_SC_SB_EEES9_SE_SG_Li256ELb0ELb1ELb1ELb0EEENS1_19SingleTileSchedulerILb0ELb1ELb1ELi128EEEEEEEEEvNT_6ParamsE,"ax",@progbits
	.align	128
.text._ZN7cutlass13device_kernelIN5flash11enable_sm90INS1_16FlashAttnFwdSm90INS1_25CollectiveMainloopFwdSm90ILi2EN4cute5tupleIJNS5_1CILi1EEES8_S8_EEENS6_IJNS7_ILi128EEENS7_ILi96EEENS7_ILi192EEEEEELi192ENS_6half_tEfNS_4arch4Sm90ELb0ELb0ELb1ELb0ELb1ELb0ELb0ELb1ELb1ELb1ELb1ELb0EEENS1_21CollectiveEpilogueFwdINS6_IJSA_SC_SB_EEES9_SE_SG_Li256ELb0ELb1ELb1ELb0EEENS1_19SingleTileSchedulerILb0ELb1ELb1ELi128EEEEEEEEEvNT_6ParamsE:
        .type           _ZN7cutlass13device_kernelIN5flash11enable_sm90INS1_16FlashAttnFwdSm90INS1_25CollectiveMainloopFwdSm90ILi2EN4cute5tupleIJNS5_1CILi1EEES8_S8_EEENS6_IJNS7_ILi128EEENS7_ILi96EEENS7_ILi192EEEEEELi192ENS_6half_tEfNS_4arch4Sm90ELb0ELb0ELb1ELb0ELb1ELb0ELb0ELb1ELb1ELb1ELb1ELb0EEENS1_21CollectiveEpilogueFwdINS6_IJSA_SC_SB_EEES9_SE_SG_Li256ELb0ELb1ELb1ELb0EEENS1_19SingleTileSchedulerILb0ELb1ELb1ELi128EEEEEEEEEvNT_6ParamsE,@function
        .size           _ZN7cutlass13device_kernelIN5flash11enable_sm90INS1_16FlashAttnFwdSm90INS1_25CollectiveMainloopFwdSm90ILi2EN4cute5tupleIJNS5_1CILi1EEES8_S8_EEENS6_IJNS7_ILi128EEENS7_ILi96EEENS7_ILi192EEEEEELi192ENS_6half_tEfNS_4arch4Sm90ELb0ELb0ELb1ELb0ELb1ELb0ELb0ELb1ELb1ELb1ELb1ELb0EEENS1_21CollectiveEpilogueFwdINS6_IJSA_SC_SB_EEES9_SE_SG_Li256ELb0ELb1ELb1ELb0EEENS1_19SingleTileSchedulerILb0ELb1ELb1ELi128EEEEEEEEEvNT_6ParamsE,(.L_x_54 - _ZN7cutlass13device_kernelIN5flash11enable_sm90INS1_16FlashAttnFwdSm90INS1_25CollectiveMainloopFwdSm90ILi2EN4cute5tupleIJNS5_1CILi1EEES8_S8_EEENS6_IJNS7_ILi128EEENS7_ILi96EEENS7_ILi192EEEEEELi192ENS_6half_tEfNS_4arch4Sm90ELb0ELb0ELb1ELb0ELb1ELb0ELb0ELb1ELb1ELb1ELb1ELb0EEENS1_21CollectiveEpilogueFwdINS6_IJSA_SC_SB_EEES9_SE_SG_Li256ELb0ELb1ELb1ELb0EEENS1_19SingleTileSchedulerILb0ELb1ELb1ELi128EEEEEEEEEvNT_6ParamsE)
        .other          _ZN7cutlass13device_kernelIN5flash11enable_sm90INS1_16FlashAttnFwdSm90INS1_25CollectiveMainloopFwdSm90ILi2EN4cute5tupleIJNS5_1CILi1EEES8_S8_EEENS6_IJNS7_ILi128EEENS7_ILi96EEENS7_ILi192EEEEEELi192ENS_6half_tEfNS_4arch4Sm90ELb0ELb0ELb1ELb0ELb1ELb0ELb0ELb1ELb1ELb1ELb1ELb0EEENS1_21CollectiveEpilogueFwdINS6_IJSA_SC_SB_EEES9_SE_SG_Li256ELb0ELb1ELb1ELb0EEENS1_19SingleTileSchedulerILb0ELb1ELb1ELi128EEEEEEEEEvNT_6ParamsE,@"STO_CUDA_ENTRY STV_DEFAULT"
_ZN7cutlass13device_kernelIN5flash11enable_sm90INS1_16FlashAttnFwdSm90INS1_25CollectiveMainloopFwdSm90ILi2EN4cute5tupleIJNS5_1CILi1EEES8_S8_EEENS6_IJNS7_ILi128EEENS7_ILi96EEENS7_ILi192EEEEEELi192ENS_6half_tEfNS_4arch4Sm90ELb0ELb0ELb1ELb0ELb1ELb0ELb0ELb1ELb1ELb1ELb1ELb0EEENS1_21CollectiveEpilogueFwdINS6_IJSA_SC_SB_EEES9_SE_SG_Li256ELb0ELb1ELb1ELb0EEENS1_19SingleTileSchedulerILb0ELb1ELb1ELi128EEEEEEEEEvNT_6ParamsE:
[----:B------:R-:W-:Y:S01]  /*0000*/  LDC R1, c[0x0][0x37c] ;  /* 0x0000df00ff017b82 */ /* 0x000fe20000000800 */
[----:B------:R-:W-:Y:S05]  /*0010*/  EXIT ;  /* 0x000000000000794d */ /* 0x000fea0003800000 */
.L_x_9:
        /* <DEDUP_REMOVED lines=14> */
.L_x_54:


//--------------------- .text._ZN7cutlass13device_kernelIN5flash11enable_sm90INS1_16FlashAttnFwdSm90INS1_25CollectiveMainloopFwdSm90ILi2EN4cute5tupleIJNS5_1CILi1EEES8_S8_EEENS6_IJNS7_ILi128EEENS7_ILi96EEENS7_ILi192EEEEEELi192ENS_6half_tEfNS_4arch4Sm90ELb0ELb0ELb1ELb1ELb1ELb0ELb0ELb1ELb1ELb1ELb1ELb0EEENS1_21CollectiveEpilogueFwdINS6_IJSA_SC_SB_EEES9_SE_SG_Li256ELb1ELb1ELb1ELb0EEENS1_36VarlenDynamicPersistentTileSchedulerILi128ELi96ELi256ELi128ELb1ELb1ELb1ELb0ELb1ELb1EEEEEEEEEvNT_6ParamsE --------------------------
	.section	.text._ZN7cutlass13device_kernelIN5flash11enable_sm90INS1_16FlashAttnFwdSm90INS1_25CollectiveMainloopFwdSm90ILi2EN4cute5tupleIJNS5_1CILi1EEES8_S8_EEENS6_IJNS7_ILi128EEENS7_ILi96EEENS7_ILi192EEEEEELi192ENS_6half_tEfNS_4arch4Sm90ELb0ELb0ELb1ELb1ELb1ELb0ELb0ELb1ELb1ELb1ELb1ELb0EEENS1_21CollectiveEpilogueFwdINS6_IJSA_SC_SB_EEES9_SE_SG_Li256ELb1ELb1ELb1ELb0EEENS1_36VarlenDynamicPersistentTileSchedulerILi128ELi96ELi256ELi128ELb1ELb1ELb1ELb0ELb1ELb1EEEEEEEEEvNT_6ParamsE,"ax",@progbits
	.align	128
.text._ZN7cutlass13device_kernelIN5flash11enable_sm90INS1_16FlashAttnFwdSm90INS1_25CollectiveMainloopFwdSm90ILi2EN4cute5tupleIJNS5_1CILi1EEES8_S8_EEENS6_IJNS7_ILi128EEENS7_ILi96EEENS7_ILi192EEEEEELi192ENS_6half_tEfNS_4arch4Sm90ELb0ELb0ELb1ELb1ELb1ELb0ELb0ELb1ELb1ELb1ELb1ELb0EEENS1_21CollectiveEpilogueFwdINS6_IJSA_SC_SB_EEES9_SE_SG_Li256ELb1ELb1ELb1ELb0EEENS1_36VarlenDynamicPersistentTileSchedulerILi128ELi96ELi256ELi128ELb1ELb1ELb1ELb0ELb1ELb1EEEEEEEEEvNT_6ParamsE:
        .type           _ZN7cutlass13device_kernelIN5flash11enable_sm90INS1_16FlashAttnFwdSm90INS1_25CollectiveMainloopFwdSm90ILi2EN4cute5tupleIJNS5_1CILi1EEES8_S8_EEENS6_IJNS7_ILi128EEENS7_ILi96EEENS7_ILi192EEEEEELi192ENS_6half_tEfNS_4arch4Sm90ELb0ELb0ELb1ELb1ELb1ELb0ELb0ELb1ELb1ELb1ELb1ELb0EEENS1_21CollectiveEpilogueFwdINS6_IJSA_SC_SB_EEES9_SE_SG_Li256ELb1ELb1ELb1ELb0EEENS1_36VarlenDynamicPersistentTileSchedulerILi128ELi96ELi256ELi128ELb1ELb1ELb1ELb0ELb1ELb1EEEEEEEEEvNT_6ParamsE,@function
        .size           _ZN7cutlass13device_kernelIN5flash11enable_sm90INS1_16FlashAttnFwdSm90INS1_25CollectiveMainloopFwdSm90ILi2EN4cute5tupleIJNS5_1CILi1EEES8_S8_EEENS6_IJNS7_ILi128EEENS7_ILi96EEENS7_ILi192EEEEEELi192ENS_6half_tEfNS_4arch4Sm90ELb0ELb0ELb1ELb1ELb1ELb0ELb0ELb1ELb1ELb1ELb1ELb0EEENS1_21CollectiveEpilogueFwdINS6_IJSA_SC_SB_EEES9_SE_SG_Li256ELb1ELb1ELb1ELb0EEENS1_36VarlenDynamicPersistentTileSchedulerILi128ELi96ELi256ELi128ELb1ELb1ELb1ELb0ELb1ELb1EEEEEEEEEvNT_6ParamsE,(.L_x_55 - _ZN7cutlass13device_kernelIN5flash11enable_sm90INS1_16FlashAttnFwdSm90INS1_25CollectiveMainloopFwdSm90ILi2EN4cute5tupleIJNS5_1CILi1EEES8_S8_EEENS6_IJNS7_ILi128EEENS7_ILi96EEENS7_ILi192EEEEEELi192ENS_6half_tEfNS_4arch4Sm90ELb0ELb0ELb1ELb1ELb1ELb0ELb0ELb1ELb1ELb1ELb1ELb0EEENS1_21CollectiveEpilogueFwdINS6_IJSA_SC_SB_EEES9_SE_SG_Li256ELb1ELb1ELb1ELb0EEENS1_36VarlenDynamicPersistentTileSchedulerILi128ELi96ELi256ELi128ELb1ELb1ELb1ELb0ELb1ELb1EEEEEEEEEvNT_6ParamsE)
        .other          _ZN7cutlass13device_kernelIN5flash11enable_sm90INS1_16FlashAttnFwdSm90INS1_25CollectiveMainloopFwdSm90ILi2EN4cute5tupleIJNS5_1CILi1EEES8_S8_EEENS6_IJNS7_ILi128EEENS7_ILi96EEENS7_ILi192EEEEEELi192ENS_6half_tEfNS_4arch4Sm90ELb0ELb0ELb1ELb1ELb1ELb0ELb0ELb1ELb1ELb1ELb1ELb0EEENS1_21CollectiveEpilogueFwdINS6_IJSA_SC_SB_EEES9_SE_SG_Li256ELb1ELb1ELb1ELb0EEENS1_36VarlenDynamicPersistentTileSchedulerILi128ELi96ELi256ELi128ELb1ELb1ELb1ELb0ELb1ELb1EEEEEEEEEvNT_6ParamsE,@"STO_CUDA_ENTRY STV_DEFAULT"
_ZN7cutlass13device_kernelIN5flash11enable_sm90INS1_16FlashAttnFwdSm90INS1_25CollectiveMainloopFwdSm90ILi2EN4cute5tupleIJNS5_1CILi1EEES8_S8_EEENS6_IJNS7_ILi128EEENS7_ILi96EEENS7_ILi192EEEEEELi192ENS_6half_tEfNS_4arch4Sm90ELb0ELb0ELb1ELb1ELb1ELb0ELb0ELb1ELb1ELb1ELb1ELb0EEENS1_21CollectiveEpilogueFwdINS6_IJSA_SC_SB_EEES9_SE_SG_Li256ELb1ELb1ELb1ELb0EEENS1_36VarlenDynamicPersistentTileSchedulerILi128ELi96ELi256ELi128ELb1ELb1ELb1ELb0ELb1ELb1EEEEEEEEEvNT_6ParamsE:
[----:B------:R-:W-:Y:S01]  /*0000*/  LDC R1, c[0x0][0x37c] ;  /* 0x0000df00ff017b82 */ /* 0x000fe20000000800 */
[----:B------:R-:W-:Y:S05]  /*0010*/  EXIT ;  /* 0x000000000000794d */ /* 0x000fea0003800000 */
.L_x_10:
        /* <DEDUP_REMOVED lines=14> */
.L_x_55:


//--------------------- .text._ZN7cutlass13device_kernelIN5flash11enable_sm90INS1_16FlashAttnFwdSm90INS1_25CollectiveMainloopFwdSm90ILi2EN4cute5tupleIJNS5_1CILi1EEES8_S8_EEENS6_IJNS7_ILi128EEENS7_ILi96EEENS7_ILi192EEEEEELi192ENS_6half_tEfNS_4arch4Sm90ELb0ELb0ELb1ELb1ELb1ELb1ELb0ELb1ELb1ELb1ELb1ELb0EEENS1_21CollectiveEpilogueFwdINS6_IJSA_SC_SB_EEES9_SE_SG_Li256ELb1ELb1ELb1ELb0EEENS1_36VarlenDynamicPersistentTileSchedulerILi128ELi96ELi256ELi128ELb1ELb1ELb1ELb0ELb1ELb1EEEEEEEEEvNT_6ParamsE --------------------------
	.section	.text._ZN7cutlass13device_kernelIN5flash11enable_sm90INS1_16FlashAttnFwdSm90INS1_25CollectiveMainloopFwdSm90ILi2EN4cute5tupleIJNS5_1CILi1EEES8_S8_EEENS6_IJNS7_ILi128EEENS7_ILi96EEENS7_ILi192EEEEEELi192ENS_6half_tEfNS_4arch4Sm90ELb0ELb0ELb1ELb1ELb1ELb1ELb0ELb1ELb1ELb1ELb1ELb0EEENS1_21CollectiveEpilogueFwdINS6_IJSA_SC_SB_EEES9_SE_SG_Li256ELb1ELb1ELb1ELb0EEENS1_36VarlenDynamicPersistentTileSchedulerILi128ELi96ELi256ELi128ELb1ELb1ELb1ELb0ELb1ELb1EEEEEEEEEvNT_6ParamsE,"ax",@progbits
	.align	128
.text._ZN7cutlass13device_kernelIN5flash11enable_sm90INS1_16FlashAttnFwdSm90INS1_25CollectiveMainloopFwdSm90ILi2EN4cute5tupleIJNS5_1CILi1EEES8_S8_EEENS6_IJNS7_ILi128EEENS7_ILi96EEENS7_ILi192EEEEEELi192ENS_6half_tEfNS_4arch4Sm90ELb0ELb0ELb1ELb1ELb1ELb1ELb0ELb1ELb1ELb1ELb1ELb0EEENS1_21CollectiveEpilogueFwdINS6_IJSA_SC_SB_EEES9_SE_SG_Li256ELb1ELb1ELb1ELb0EEENS1_36VarlenDynamicPersistentTileSchedulerILi128ELi96ELi256ELi128ELb1ELb1ELb1ELb0ELb1ELb1EEEEEEEEEvNT_6ParamsE:
        .type           _ZN7cutlass13device_kernelIN5flash11enable_sm90INS1_16FlashAttnFwdSm90INS1_25CollectiveMainloopFwdSm90ILi2EN4cute5tupleIJNS5_1CILi1EEES8_S8_EEENS6_IJNS7_ILi128EEENS7_ILi96EEENS7_ILi192EEEEEELi192ENS_6half_tEfNS_4arch4Sm90ELb0ELb0ELb1ELb1ELb1ELb1ELb0ELb1ELb1ELb1ELb1ELb0EEENS1_21CollectiveEpilogueFwdINS6_IJSA_SC_SB_EEES9_SE_SG_Li256ELb1ELb1ELb1ELb0EEENS1_36VarlenDynamicPersistentTileSchedulerILi128ELi96ELi256ELi128ELb1ELb1ELb1ELb0ELb1ELb1EEEEEEEEEvNT_6ParamsE,@function
        .size           _ZN7cutlass13device_kernelIN5flash11enable_sm90INS1_16FlashAttnFwdSm90INS1_25CollectiveMainloopFwdSm90ILi2EN4cute5tupleIJNS5_1CILi1EEES8_S8_EEENS6_IJNS7_ILi128EEENS7_ILi96EEENS7_ILi192EEEEEELi192ENS_6half_tEfNS_4arch4Sm90ELb0ELb0ELb1ELb1ELb1ELb1ELb0ELb1ELb1ELb1ELb1ELb0EEENS1_21CollectiveEpilogueFwdINS6_IJSA_SC_SB_EEES9_SE_SG_Li256ELb1ELb1ELb1ELb0EEENS1_36VarlenDynamicPersistentTileSchedulerILi128ELi96ELi256ELi128ELb1ELb1ELb1ELb0ELb1ELb1EEEEEEEEEvNT_6ParamsE,(.L_x_56 - _ZN7cutlass13device_kernelIN5flash11enable_sm90INS1_16FlashAttnFwdSm90INS1_25CollectiveMainloopFwdSm90ILi2EN4cute5tupleIJNS5_1CILi1EEES8_S8_EEENS6_IJNS7_ILi128EEENS7_ILi96EEENS7_ILi192EEEEEELi192ENS_6half_tEfNS_4arch4Sm90ELb0ELb0ELb1ELb1ELb1ELb1ELb0ELb1ELb1ELb1ELb1ELb0EEENS1_21CollectiveEpilogueFwdINS6_IJSA_SC_SB_EEES9_SE_SG_Li256ELb1ELb1ELb1ELb0EEENS1_36VarlenDynamicPersistentTileSchedulerILi128ELi96ELi256ELi128ELb1ELb1ELb1ELb0ELb1ELb1EEEEEEEEEvNT_6ParamsE)
        .other          _ZN7cutlass13device_kernelIN5flash11enable_sm90INS1_16FlashAttnFwdSm90INS1_25CollectiveMainloopFwdSm90ILi2EN4cute5tupleIJNS5_1CILi1EEES8_S8_EEENS6_IJNS7_ILi128EEENS7_ILi96EEENS7_ILi192EEEEEELi192ENS_6half_tEfNS_4arch4Sm90ELb0ELb0ELb1ELb1ELb1ELb1ELb0ELb1ELb1ELb1ELb1ELb0EEENS1_21CollectiveEpilogueFwdINS6_IJSA_SC_SB_EEES9_SE_SG_Li256ELb1ELb1ELb1ELb0EEENS1_36VarlenDynamicPersistentTileSchedulerILi128ELi96ELi256ELi128ELb1ELb1ELb1ELb0ELb1ELb1EEEEEEEEEvNT_6ParamsE,@"STO_CUDA_ENTRY STV_DEFAULT"
_ZN7cutlass13device_kernelIN5flash11enable_sm90INS1_16FlashAttnFwdSm90INS1_25CollectiveMainloopFwdSm90ILi2EN4cute5tupleIJNS5_1CILi1EEES8_S8_EEENS6_IJNS7_ILi128EEENS7_ILi96EEENS7_ILi192EEEEEELi192ENS_6half_tEfNS_4arch4Sm90ELb0ELb0ELb1ELb1ELb1ELb1ELb0ELb1ELb1ELb1ELb1ELb0EEENS1_21CollectiveEpilogueFwdINS6_IJSA_SC_SB_EEES9_SE_SG_Li256ELb1ELb1ELb1ELb0EEENS1_36VarlenDynamicPersistentTileSchedulerILi128ELi96ELi256ELi128ELb1ELb1ELb1ELb0ELb1ELb1EEEEEEEEEvNT_6ParamsE:
[----:B------:R-:W-:Y:S01]  /*0000*/  LDC R1, c[0x0][0x37c] ;  /* 0x0000df00ff017b82 */ /* 0x000fe20000000800 */
[----:B------:R-:W-:Y:S05]  /*0010*/  EXIT ;  /* 0x000000000000794d */ /* 0x000fea0003800000 */
.L_x_11:
        /* <DEDUP_REMOVED lines=14> */
.L_x_56:


//--------------------- .text._ZN7cutlass13device_kernelIN5flash11enable_sm90INS1_16FlashAttnFwdSm90INS1_25CollectiveMainloopFwdSm90ILi2EN4cute5tupleIJNS5_1CILi1EEES8_S8_EEENS6_IJNS7_ILi128EEENS7_ILi96EEENS7_ILi192EEEEEELi192ENS_6half_tEfNS_4arch4Sm90ELb0ELb1ELb1ELb0ELb1ELb0ELb0ELb1ELb1ELb1ELb1ELb0EEENS1_21CollectiveEpilogueFwdINS6_IJSA_SC_SB_EEES9_SE_SG_Li256ELb0ELb1ELb1ELb0EEENS1_19SingleTileSchedulerILb0ELb1ELb1ELi128EEEEEEEEEvNT_6ParamsE --------------------------
	.section	.text._ZN7cutlass13device_kernelIN5flash11enable_sm90INS1_16FlashAttnFwdSm90INS1_25CollectiveMainloopFwdSm90ILi2EN4cute5tupleIJNS5_1CILi1EEES8_S8_EEENS6_IJNS7_ILi128EEENS7_ILi96EEENS7_ILi192EEEEEELi192ENS_6half_tEfNS_4arch4Sm90ELb0ELb1ELb1ELb0ELb1ELb0ELb0ELb1ELb1ELb1ELb1ELb0EEENS1_21CollectiveEpilogueFwdINS6_IJSA_SC_SB_EEES9_SE_SG_Li256ELb0ELb1ELb1ELb0EEENS1_19SingleTileSchedulerILb0ELb1ELb1ELi128EEEEEEEEEvNT_6ParamsE,"ax",@progbits
	.align	128
.text._ZN7cutlass13device_kernelIN5flash11enable_sm90INS1_16FlashAttnFwdSm90INS1_25CollectiveMainloopFwdSm90ILi2EN4cute5tupleIJNS5_1CILi1EEES8_S8_EEENS6_IJNS7_ILi128EEENS7_ILi96EEENS7_ILi192EEEEEELi192ENS_6half_tEfNS_4arch4Sm90ELb0ELb1ELb1ELb0ELb1ELb0ELb0ELb1ELb1ELb1ELb1ELb0EEENS1_21CollectiveEpilogueFwdINS6_IJSA_SC_SB_EEES9_SE_SG_Li256ELb0ELb1ELb1ELb0EEENS1_19SingleTileSchedulerILb0ELb1ELb1ELi128EEEEEEEEEvNT_6ParamsE:
        .type           _ZN7cutlass13device_kernelIN5flash11enable_sm90INS1_16FlashAttnFwdSm90INS1_25CollectiveMainloopFwdSm90ILi2EN4cute5tupleIJNS5_1CILi1EEES8_S8_EEENS6_IJNS7_ILi128EEENS7_ILi96EEENS7_ILi192EEEEEELi192ENS_6half_tEfNS_4arch4Sm90ELb0ELb1ELb1ELb0ELb1ELb0ELb0ELb1ELb1ELb1ELb1ELb0EEENS1_21CollectiveEpilogueFwdINS6_IJSA_SC_SB_EEES9_SE_SG_Li256ELb0ELb1ELb1ELb0EEENS1_19SingleTileSchedulerILb0ELb1ELb1ELi128EEEEEEEEEvNT_6ParamsE,@function
        .size           _ZN7cutlass13device_kernelIN5flash11enable_sm90INS1_16FlashAttnFwdSm90INS1_25CollectiveMainloopFwdSm90ILi2EN4cute5tupleIJNS5_1CILi1EEES8_S8_EEENS6_IJNS7_ILi128EEENS7_ILi96EEENS7_ILi192EEEEEELi192ENS_6half_tEfNS_4arch4Sm90ELb0ELb1ELb1ELb0ELb1ELb0ELb0ELb1ELb1ELb1ELb1ELb0EEENS1_21CollectiveEpilogueFwdINS6_IJSA_SC_SB_EEES9_SE_SG_Li256ELb0ELb1ELb1ELb0EEENS1_19SingleTileSchedulerILb0ELb1ELb1ELi128EEEEEEEEEvNT_6ParamsE,(.L_x_57 - _ZN7cutlass13device_kernelIN5flash11enable_sm90INS1_16FlashAttnFwdSm90INS1_25CollectiveMainloopFwdSm90ILi2EN4cute5tupleIJNS5_1CILi1EEES8_S8_EEENS6_IJNS7_ILi128EEENS7_ILi96EEENS7_ILi192EEEEEELi192ENS_6half_tEfNS_4arch4Sm90ELb0ELb1ELb1ELb0ELb1ELb0ELb0ELb1ELb1ELb1ELb1ELb0EEENS1_21CollectiveEpilogueFwdINS6_IJSA_SC_SB_EEES9_SE_SG_Li256ELb0ELb1ELb1ELb0EEENS1_19SingleTileSchedulerILb0ELb1ELb1ELi128EEEEEEEEEvNT_6ParamsE)
        .other          _ZN7cutlass13device_kernelIN5flash11enable_sm90INS1_16FlashAttnFwdSm90INS1_25CollectiveMainloopFwdSm90ILi2EN4cute5tupleIJNS5_1CILi1EEES8_S8_EEENS6_IJNS7_ILi128EEENS7_ILi96EEENS7_ILi192EEEEEELi192ENS_6half_tEfNS_4arch4Sm90ELb0ELb1ELb1ELb0ELb1ELb0ELb0ELb1ELb1ELb1ELb1ELb0EEENS1_21CollectiveEpilogueFwdINS6_IJSA_SC_SB_EEES9_SE_SG_Li256ELb0ELb1ELb1ELb0EEENS1_19SingleTileSchedulerILb0ELb1ELb1ELi128EEEEEEEEEvNT_6ParamsE,@"STO_CUDA_ENTRY STV_DEFAULT"
_ZN7cutlass13device_kernelIN5flash11enable_sm90INS1_16FlashAttnFwdSm90INS1_25CollectiveMainloopFwdSm90ILi2EN4cute5tupleIJNS5_1CILi1EEES8_S8_EEENS6_IJNS7_ILi128EEENS7_ILi96EEENS7_ILi192EEEEEELi192ENS_6half_tEfNS_4arch4Sm90ELb0ELb1ELb1ELb0ELb1ELb0ELb0ELb1ELb1ELb1ELb1ELb0EEENS1_21CollectiveEpilogueFwdINS6_IJSA_SC_SB_EEES9_SE_SG_Li256ELb0ELb1ELb1ELb0EEENS1_19SingleTileSchedulerILb0ELb1ELb1ELi128EEEEEEEEEvNT_6ParamsE:
[----:B------:R-:W-:Y:S01]  /*0000*/  LDC R1, c[0x0][0x37c] ;  /* 0x0000df00ff017b82 */ /* 0x000fe20000000800 */
[----:B------:R-:W-:Y:S05]  /*0010*/  EXIT ;  /* 0x000000000000794d */ /* 0x000fea0003800000 */
.L_x_12:
        /* <DEDUP_REMOVED lines=14> */
.L_x_57:


//--------------------- .text._ZN7cutlass13device_kernelIN5flash11enable_sm90INS1_16FlashAttnFwdSm90INS1_25CollectiveMainloopFwdSm90ILi2EN4cute5tupleIJNS5_1CILi1EEES8_S8_EEENS6_IJNS7_ILi128EEENS7_ILi96EEENS7_ILi192EEEEEELi192ENS_6half_tEfNS_4arch4Sm90ELb0ELb1ELb1ELb1ELb1ELb0ELb0ELb1ELb1ELb1ELb1ELb0EEENS1_21CollectiveEpilogueFwdINS6_IJSA_SC_SB_EEES9_SE_SG_Li256ELb1ELb1ELb1ELb0EEENS1_36VarlenDynamicPersistentTileSchedulerILi128ELi96ELi256ELi128ELb1ELb1ELb1ELb1ELb0ELb1EEEEEEEEEvNT_6ParamsE --------------------------
	.section	.text._ZN7cutlass13device_kernelIN5flash11enable_sm90INS1_16FlashAttnFwdSm90INS1_25CollectiveMainloopFwdSm90ILi2EN4cute5tupleIJNS5_1CILi1EEES8_S8_EEENS6_IJNS7_ILi128EEENS7_ILi96EEENS7_ILi192EEEEEELi192ENS_6half_tEfNS_4arch4Sm90ELb0ELb1ELb1ELb1ELb1ELb0ELb0ELb1ELb1ELb1ELb1ELb0EEENS1_21CollectiveEpilogueFwdINS6_IJSA_SC_SB_EEES9_SE_SG_Li256ELb1ELb1ELb1ELb0EEENS1_36VarlenDynamicPersistentTileSchedulerILi128ELi96ELi256ELi128ELb1ELb1ELb1ELb1ELb0ELb1EEEEEEEEEvNT_6ParamsE,"ax",@progbits
	.align	128
.text._ZN7cutlass13device_kernelIN5flash11enable_sm90INS1_16FlashAttnFwdSm90INS1_25CollectiveMainloopFwdSm90ILi2EN4cute5tupleIJNS5_1CILi1EEES8_S8_EEENS6_IJNS7_ILi128EEENS7_ILi96EEENS7_ILi192EEEEEELi192ENS_6half_tEfNS_4arch4Sm90ELb0ELb1ELb1ELb1ELb1ELb0ELb0ELb1ELb1ELb1ELb1ELb0EEENS1_21CollectiveEpilogueFwdINS6_IJSA_SC_SB_EEES9_SE_SG_Li256ELb1ELb1ELb1ELb0EEENS1_36VarlenDynamicPersistentTileSchedulerILi128ELi96ELi256ELi128ELb1ELb1ELb1ELb1ELb0ELb1EEEEEEEEEvNT_6ParamsE:
        .type           _ZN7cutlass13device_kernelIN5flash11enable_sm90INS1_16FlashAttnFwdSm90INS1_25CollectiveMainloopFwdSm90ILi2EN4cute5tupleIJNS5_1CILi1EEES8_S8_EEENS6_IJNS7_ILi128EEENS7_ILi96EEENS7_ILi192EEEEEELi192ENS_6half_tEfNS_4arch4Sm90ELb0ELb1ELb1ELb1ELb1ELb0ELb0ELb1ELb1ELb1ELb1ELb0EEENS1_21CollectiveEpilogueFwdINS6_IJSA_SC_SB_EEES9_SE_SG_Li256ELb1ELb1ELb1ELb0EEENS1_36VarlenDynamicPersistentTileSchedulerILi128ELi96ELi256ELi128ELb1ELb1ELb1ELb1ELb0ELb1EEEEEEEEEvNT_6ParamsE,@function
        .size           _ZN7cutlass13device_kernelIN5flash11enable_sm90INS1_16FlashAttnFwdSm90INS1_25CollectiveMainloopFwdSm90ILi2EN4cute5tupleIJNS5_1CILi1EEES8_S8_EEENS6_IJNS7_ILi128EEENS7_ILi96EEENS7_ILi192EEEEEELi192ENS_6half_tEfNS_4arch4Sm90ELb0ELb1ELb1ELb1ELb1ELb0ELb0ELb1ELb1ELb1ELb1ELb0EEENS1_21CollectiveEpilogueFwdINS6_IJSA_SC_SB_EEES9_SE_SG_Li256ELb1ELb1ELb1ELb0EEENS1_36VarlenDynamicPersistentTileSchedulerILi128ELi96ELi256ELi128ELb1ELb1ELb1ELb1ELb0ELb1EEEEEEEEEvNT_6ParamsE,(.L_x_58 - _ZN7cutlass13device_kernelIN5flash11enable_sm90INS1_16FlashAttnFwdSm90INS1_25CollectiveMainloopFwdSm90ILi2EN4cute5tupleIJNS5_1CILi1EEES8_S8_EEENS6_IJNS7_ILi128EEENS7_ILi96EEENS7_ILi192EEEEEELi192ENS_6half_tEfNS_4arch4Sm90ELb0ELb1ELb1ELb1ELb1ELb0ELb0ELb1ELb1ELb1ELb1ELb0EEENS1_21CollectiveEpilogueFwdINS6_IJSA_SC_SB_EEES9_SE_SG_Li256ELb1ELb1ELb1ELb0EEENS1_36VarlenDynamicPersistentTileSchedulerILi128ELi96ELi256ELi128ELb1ELb1ELb1ELb1ELb0ELb1EEEEEEEEEvNT_6ParamsE)
        .other          _ZN7cutlass13device_kernelIN5flash11enable_sm90INS1_16FlashAttnFwdSm90INS1_25CollectiveMainloopFwdSm90ILi2EN4cute5tupleIJNS5_1CILi1EEES8_S8_EEENS6_IJNS7_ILi128EEENS7_ILi96EEENS7_ILi192EEEEEELi192ENS_6half_tEfNS_4arch4Sm90ELb0ELb1ELb1ELb1ELb1ELb0ELb0ELb1ELb1ELb1ELb1ELb0EEENS1_21CollectiveEpilogueFwdINS6_IJSA_SC_SB_EEES9_SE_SG_Li256ELb1ELb1ELb1ELb0EEENS1_36VarlenDynamicPersistentTileSchedulerILi128ELi96ELi256ELi128ELb1ELb1ELb1ELb1ELb0ELb1EEEEEEEEEvNT_6ParamsE,@"STO_CUDA_ENTRY STV_DEFAULT"
_ZN7cutlass13device_kernelIN5flash11enable_sm90INS1_16FlashAttnFwdSm90INS1_25CollectiveMainloopFwdSm90ILi2EN4cute5tupleIJNS5_1CILi1EEES8_S8_EEENS6_IJNS7_ILi128EEENS7_ILi96EEENS7_ILi192EEEEEELi192ENS_6half_tEfNS_4arch4Sm90ELb0ELb1ELb1ELb1ELb1ELb0ELb0ELb1ELb1ELb1ELb1ELb0EEENS1_21CollectiveEpilogueFwdINS6_IJSA_SC_SB_EEES9_SE_SG_Li256ELb1ELb1ELb1ELb0EEENS1_36VarlenDynamicPersistentTileSchedulerILi128ELi96ELi256ELi128ELb1ELb1ELb1ELb1ELb0ELb1EEEEEEEEEvNT_6ParamsE:
[----:B------:R-:W-:Y:S01]  /*0000*/  LDC R1, c[0x0][0x37c] ;  /* 0x0000df00ff017b82 */ /* 0x000fe20000000800 */
[----:B------:R-:W-:Y:S05]  /*0010*/  EXIT ;  /* 0x000000000000794d */ /* 0x000fea0003800000 */
.L_x_13:
        /* <DEDUP_REMOVED lines=14> */
.L_x_58:


//--------------------- .text._ZN7cutlass13device_kernelIN5flash11enable_sm90INS1_16FlashAttnFwdSm90INS1_25CollectiveMainloopFwdSm90ILi2EN4cute5tupleIJNS5_1CILi1EEES8_S8_EEENS6_IJNS7_ILi128EEENS7_ILi96EEENS7_ILi192EEEEEELi192ENS_6half_tEfNS_4arch4Sm90ELb0ELb1ELb1ELb1ELb1ELb1ELb0ELb1ELb1ELb1ELb1ELb0EEENS1_21CollectiveEpilogueFwdINS6_IJSA_SC_SB_EEES9_SE_SG_Li256ELb1ELb1ELb1ELb0EEENS1_36VarlenDynamicPersistentTileSchedulerILi128ELi96ELi256ELi128ELb1ELb1ELb1ELb1ELb0ELb1EEEEEEEEEvNT_6ParamsE --------------------------
	.section	.text._ZN7cutlass13device_kernelIN5flash11enable_sm90INS1_16FlashAttnFwdSm90INS1_25CollectiveMainloopFwdSm90ILi2EN4cute5tupleIJNS5_1CILi1EEES8_S8_EEENS6_IJNS7_ILi128EEENS7_ILi96EEENS7_ILi192EEEEEELi192ENS_6half_tEfNS_4arch4Sm90ELb0ELb1ELb1ELb1ELb1ELb1ELb0ELb1ELb1ELb1ELb1ELb0EEENS1_21CollectiveEpilogueFwdINS6_IJSA_SC_SB_EEES9_SE_SG_Li256ELb1ELb1ELb1ELb0EEENS1_36VarlenDynamicPersistentTileSchedulerILi128ELi96ELi256ELi128ELb1ELb1ELb1ELb1ELb0ELb1EEEEEEEEEvNT_6ParamsE,"ax",@progbits
	.align	128
.text._ZN7cutlass13device_kernelIN5flash11enable_sm90INS1_16FlashAttnFwdSm90INS1_25CollectiveMainloopFwdSm90ILi2EN4cute5tupleIJNS5_1CILi1EEES8_S8_EEENS6_IJNS7_ILi128EEENS7_ILi96EEENS7_ILi192EEEEEELi192ENS_6half_tEfNS_4arch4Sm90ELb0ELb1ELb1ELb1ELb1ELb1ELb0ELb1ELb1ELb1ELb1ELb0EEENS1_21CollectiveEpilogueFwdINS6_IJSA_SC_SB_EEES9_SE_SG_Li256ELb1ELb1ELb1ELb0EEENS1_36VarlenDynamicPersistentTileSchedulerILi128ELi96ELi256ELi128ELb1ELb1ELb1ELb1ELb0ELb1EEEEEEEEEvNT_6ParamsE:
        .type           _ZN7cutlass13device_kernelIN5flash11enable_sm90INS1_16FlashAttnFwdSm90INS1_25CollectiveMainloopFwdSm90ILi2EN4cute5tupleIJNS5_1CILi1EEES8_S8_EEENS6_IJNS7_ILi128EEENS7_ILi96EEENS7_ILi192EEEEEELi192ENS_6half_tEfNS_4arch4Sm90ELb0ELb1ELb1ELb1ELb1ELb1ELb0ELb1ELb1ELb1ELb1ELb0EEENS1_21CollectiveEpilogueFwdINS6_IJSA_SC_SB_EEES9_SE_SG_Li256ELb1ELb1ELb1ELb0EEENS1_36VarlenDynamicPersistentTileSchedulerILi128ELi96ELi256ELi128ELb1ELb1ELb1ELb1ELb0ELb1EEEEEEEEEvNT_6ParamsE,@function
        .size           _ZN7cutlass13device_kernelIN5flash11enable_sm90INS1_16FlashAttnFwdSm90INS1_25CollectiveMainloopFwdSm90ILi2EN4cute5tupleIJNS5_1CILi1EEES8_S8_EEENS6_IJNS7_ILi128EEENS7_ILi96EEENS7_ILi192EEEEEELi192ENS_6half_tEfNS_4arch4Sm90ELb0ELb1ELb1ELb1ELb1ELb1ELb0ELb1ELb1ELb1ELb1ELb0EEENS1_21CollectiveEpilogueFwdINS6_IJSA_SC_SB_EEES9_SE_SG_Li256ELb1ELb1ELb1ELb0EEENS1_36VarlenDynamicPersistentTileSchedulerILi128ELi96ELi256ELi128ELb1ELb1ELb1ELb1ELb0ELb1EEEEEEEEEvNT_6ParamsE,(.L_x_59 - _ZN7cutlass13device_kernelIN5flash11enable_sm90INS1_16FlashAttnFwdSm90INS1_25CollectiveMainloopFwdSm90ILi2EN4cute5tupleIJNS5_1CILi1EEES8_S8_EEENS6_IJNS7_ILi128EEENS7_ILi96EEENS7_ILi192EEEEEELi192ENS_6half_tEfNS_4arch4Sm90ELb0ELb1ELb1ELb1ELb1ELb1ELb0ELb1ELb1ELb1ELb1ELb0EEENS1_21CollectiveEpilogueFwdINS6_IJSA_SC_SB_EEES9_SE_SG_Li256ELb1ELb1ELb1ELb0EEENS1_36VarlenDynamicPersistentTileSchedulerILi128ELi96ELi256ELi128ELb1ELb1ELb1ELb1ELb0ELb1EEEEEEEEEvNT_6ParamsE)
        .other          _ZN7cutlass13device_kernelIN5flash11enable_sm90INS1_16FlashAttnFwdSm90INS1_25CollectiveMainloopFwdSm90ILi2EN4cute5tupleIJNS5_1CILi1EEES8_S8_EEENS6_IJNS7_ILi128EEENS7_ILi96EEENS7_ILi192EEEEEELi192ENS_6half_tEfNS_4arch4Sm90ELb0ELb1ELb1ELb1ELb1ELb1ELb0ELb1ELb1ELb1ELb1ELb0EEENS1_21CollectiveEpilogueFwdINS6_IJSA_SC_SB_EEES9_SE_SG_Li256ELb1ELb1ELb1ELb0EEENS1_36VarlenDynamicPersistentTileSchedulerILi128ELi96ELi256ELi128ELb1ELb1ELb1ELb1ELb0ELb1EEEEEEEEEvNT_6ParamsE,@"STO_CUDA_ENTRY STV_DEFAULT"
_ZN7cutlass13device_kernelIN5flash11enable_sm90INS1_16FlashAttnFwdSm90INS1_25CollectiveMainloopFwdSm90ILi2EN4cute5tupleIJNS5_1CILi1EEES8_S8_EEENS6_IJNS7_ILi128EEENS7_ILi96EEENS7_ILi192EEEEEELi192ENS_6half_tEfNS_4arch4Sm90ELb0ELb1ELb1ELb1ELb1ELb1ELb0ELb1ELb1ELb1ELb1ELb0EEENS1_21CollectiveEpilogueFwdINS6_IJSA_SC_SB_EEES9_SE_SG_Li256ELb1ELb1ELb1ELb0EEENS1_36VarlenDynamicPersistentTileSchedulerILi128ELi96ELi256ELi128ELb1ELb1ELb1ELb1ELb0ELb1EEEEEEEEEvNT_6ParamsE:
[----:B------:R-:W-:Y:S01]  /*0000*/  LDC R1, c[0x0][0x37c] ;  /* 0x0000df00ff017b82 */ /* 0x000fe20000000800 */
[----:B------:R-:W-:Y:S05]  /*0010*/  EXIT ;  /* 0x000000000000794d */ /* 0x000fea0003800000 */
.L_x_14:
        /* <DEDUP_REMOVED lines=14> */
.L_x_59:


//--------------------- .text._ZN7cutlass13device_kernelIN5flash11enable_sm90INS1_16FlashAttnFwdSm90INS1_25CollectiveMainloopFwdSm90ILi2EN4cute5tupleIJNS5_1CILi1EEES8_S8_EEENS6_IJNS7_ILi128EEENS7_ILi96EEENS7_ILi192EEEEEELi192ENS_6half_tEfNS_4arch4Sm90ELb1ELb0ELb1ELb0ELb1ELb0ELb0ELb1ELb1ELb1ELb1ELb0EEENS1_21CollectiveEpilogueFwdINS6_IJSA_SC_SB_EEES9_SE_SG_Li256ELb0ELb1ELb1ELb0EEENS1_19SingleTileSchedulerILb0ELb1ELb1ELi128EEEEEEEEEvNT_6ParamsE --------------------------
	.section	.text._ZN7cutlass13device_kernelIN5flash11enable_sm90INS1_16FlashAttnFwdSm90INS1_25CollectiveMainloopFwdSm90ILi2EN4cute5tupleIJNS5_1CILi1EEES8_S8_EEENS6_IJNS7_ILi128EEENS7_ILi96EEENS7_ILi192EEEEEELi192ENS_6half_tEfNS_4arch4Sm90ELb1ELb0ELb1ELb0ELb1ELb0ELb0ELb1ELb1ELb1ELb1ELb0EEENS1_21CollectiveEpilogueFwdINS6_IJSA_SC_SB_EEES9_SE_SG_Li256ELb0ELb1ELb1ELb0EEENS1_19SingleTileSchedulerILb0ELb1ELb1ELi128EEEEEEEEEvNT_6ParamsE,"ax",@progbits
	.align	128
.text._ZN7cutlass13device_kernelIN5flash11enable_sm90INS1_16FlashAttnFwdSm90INS1_25CollectiveMainloopFwdSm90ILi2EN4cute5tupleIJNS5_1CILi1EEES8_S8_EEENS6_IJNS7_ILi128EEENS7_ILi96EEENS7_ILi192EEEEEELi192ENS_6half_tEfNS_4arch4Sm90ELb1ELb0ELb1ELb0ELb1ELb0ELb0ELb1ELb1ELb1ELb1ELb0EEENS1_21CollectiveEpilogueFwdINS6_IJSA_SC_SB_EEES9_SE_SG_Li256ELb0ELb1ELb1ELb0EEENS1_19SingleTileSchedulerILb0ELb1ELb1ELi128EEEEEEEEEvNT_6ParamsE:
        .type           _ZN7cutlass13device_kernelIN5flash11enable_sm90INS1_16FlashAttnFwdSm90INS1_25CollectiveMainloopFwdSm90ILi2EN4cute5tupleIJNS5_1CILi1EEES8_S8_EEENS6_IJNS7_ILi128EEENS7_ILi96EEENS7_ILi192EEEEEELi192ENS_6half_tEfNS_4arch4Sm90ELb1ELb0ELb1ELb0ELb1ELb0ELb0ELb1ELb1ELb1ELb1ELb0EEENS1_21CollectiveEpilogueFwdINS6_IJSA_SC_SB_EEES9_SE_SG_Li256ELb0ELb1ELb1ELb0EEENS1_19SingleTileSchedulerILb0ELb1ELb1ELi128EEEEEEEEEvNT_6ParamsE,@function
        .size           _ZN7cutlass13device_kernelIN5flash11enable_sm90INS1_16FlashAttnFwdSm90INS1_25CollectiveMainloopFwdSm90ILi2EN4cute5tupleIJNS5_1CILi1EEES8_S8_EEENS6_IJNS7_ILi128EEENS7_ILi96EEENS7_ILi192EEEEEELi192ENS_6half_tEfNS_4arch4Sm90ELb1ELb0ELb1ELb0ELb1ELb0ELb0ELb1ELb1ELb1ELb1ELb0EEENS1_21CollectiveEpilogueFwdINS6_IJSA_SC_SB_EEES9_SE_SG_Li256ELb0ELb1ELb1ELb0EEENS1_19SingleTileSchedulerILb0ELb1ELb1ELi128EEEEEEEEEvNT_6ParamsE,(.L_x_60 - _ZN7cutlass13device_kernelIN5flash11enable_sm90INS1_16FlashAttnFwdSm90INS1_25CollectiveMainloopFwdSm90ILi2EN4cute5tupleIJNS5_1CILi1EEES8_S8_EEENS6_IJNS7_ILi128EEENS7_ILi96EEENS7_ILi192EEEEEELi192ENS_6half_tEfNS_4arch4Sm90ELb1ELb0ELb1ELb0ELb1ELb0ELb0ELb1ELb1ELb1ELb1ELb0EEENS1_21CollectiveEpilogueFwdINS6_IJSA_SC_SB_EEES9_SE_SG_Li256ELb0ELb1ELb1ELb0EEENS1_19SingleTileSchedulerILb0ELb1ELb1ELi128EEEEEEEEEvNT_6ParamsE)
        .other          _ZN7cutlass13device_kernelIN5flash11enable_sm90INS1_16FlashAttnFwdSm90INS1_25CollectiveMainloopFwdSm90ILi2EN4cute5tupleIJNS5_1CILi1EEES8_S8_EEENS6_IJNS7_ILi128EEENS7_ILi96EEENS7_ILi192EEEEEELi192ENS_6half_tEfNS_4arch4Sm90ELb1ELb0ELb1ELb0ELb1ELb0ELb0ELb1ELb1ELb1ELb1ELb0EEENS1_21CollectiveEpilogueFwdINS6_IJSA_SC_SB_EEES9_SE_SG_Li256ELb0ELb1ELb1ELb0EEENS1_19SingleTileSchedulerILb0ELb1ELb1ELi128EEEEEEEEEvNT_6ParamsE,@"STO_CUDA_ENTRY STV_DEFAULT"
_ZN7cutlass13device_kernelIN5flash11enable_sm90INS1_16FlashAttnFwdSm90INS1_25CollectiveMainloopFwdSm90ILi2EN4cute5tupleIJNS5_1CILi1EEES8_S8_EEENS6_IJNS7_ILi128EEENS7_ILi96EEENS7_ILi192EEEEEELi192ENS_6half_tEfNS_4arch4Sm90ELb1ELb0ELb1ELb0ELb1ELb0ELb0ELb1ELb1ELb1ELb1ELb0EEENS1_21CollectiveEpilogueFwdINS6_IJSA_SC_SB_EEES9_SE_SG_Li256ELb0ELb1ELb1ELb0EEENS1_19SingleTileSchedulerILb0ELb1ELb1ELi128EEEEEEEEEvNT_6ParamsE:
[----:B------:R-:W-:Y:S01]  /*0000*/  LDC R1, c[0x0][0x37c] ;  /* 0x0000df00ff017b82 */ /* 0x000fe20000000800 */
[----:B------:R-:W-:Y:S05]  /*0010*/  EXIT ;  /* 0x000000000000794d */ /* 0x000fea0003800000 */
.L_x_15:
        /* <DEDUP_REMOVED lines=14> */
.L_x_60:


//--------------------- .text._ZN7cutlass13device_kernelIN5flash11enable_sm90INS1_16FlashAttnFwdSm90INS1_25CollectiveMainloopFwdSm90ILi2EN4cute5tupleIJNS5_1CILi1EEES8_S8_EEENS6_IJNS7_ILi128EEENS7_ILi96EEENS7_ILi192EEEEEELi192ENS_6half_tEfNS_4arch4Sm90ELb1ELb0ELb1ELb1ELb1ELb0ELb0ELb1ELb1ELb1ELb1ELb0EEENS1_21CollectiveEpilogueFwdINS6_IJSA_SC_SB_EEES9_SE_SG_Li256ELb1ELb1ELb1ELb0EEENS1_36VarlenDynamicPersistentTileSchedulerILi128ELi96ELi256ELi128ELb1ELb1ELb1ELb1ELb1ELb1EEEEEEEEEvNT_6ParamsE --------------------------
	.section	.text._ZN7cutlass13device_kernelIN5flash11enable_sm90INS1_16FlashAttnFwdSm90INS1_25CollectiveMainloopFwdSm90ILi2EN4cute5tupleIJNS5_1CILi1EEES8_S8_EEENS6_IJNS7_ILi128EEENS7_ILi96EEENS7_ILi192EEEEEELi192ENS_6half_tEfNS_4arch4Sm90ELb1ELb0ELb1ELb1ELb1ELb0ELb0ELb1ELb1ELb1ELb1ELb0EEENS1_21CollectiveEpilogueFwdINS6_IJSA_SC_SB_EEES9_SE_SG_Li256ELb1ELb1ELb1ELb0EEENS1_36VarlenDynamicPersistentTileSchedulerILi128ELi96ELi256ELi128ELb1ELb1ELb1ELb1ELb1ELb1EEEEEEEEEvNT_6ParamsE,"ax",@progbits
	.align	128
.text._ZN7cutlass13device_kernelIN5flash11enable_sm90INS1_16FlashAttnFwdSm90INS1_25CollectiveMainloopFwdSm90ILi2EN4cute5tupleIJNS5_1CILi1EEES8_S8_EEENS6_IJNS7_ILi128EEENS7_ILi96EEENS7_ILi192EEEEEELi192ENS_6half_tEfNS_4arch4Sm90ELb1ELb0ELb1ELb1ELb1ELb0ELb0ELb1ELb1ELb1ELb1ELb0EEENS1_21CollectiveEpilogueFwdINS6_IJSA_SC_SB_EEES9_SE_SG_Li256ELb1ELb1ELb1ELb0EEENS1_36VarlenDynamicPersistentTileSchedulerILi128ELi96ELi256ELi128ELb1ELb1ELb1ELb1ELb1ELb1EEEEEEEEEvNT_6ParamsE:
        .type           _ZN7cutlass13device_kernelIN5flash11enable_sm90INS1_16FlashAttnFwdSm90INS1_25CollectiveMainloopFwdSm90ILi2EN4cute5tupleIJNS5_1CILi1EEES8_S8_EEENS6_IJNS7_ILi128EEENS7_ILi96EEENS7_ILi192EEEEEELi192ENS_6half_tEfNS_4arch4Sm90ELb1ELb0ELb1ELb1ELb1ELb0ELb0ELb1ELb1ELb1ELb1ELb0EEENS1_21CollectiveEpilogueFwdINS6_IJSA_SC_SB_EEES9_SE_SG_Li256ELb1ELb1ELb1ELb0EEENS1_36VarlenDynamicPersistentTileSchedulerILi128ELi96ELi256ELi128ELb1ELb1ELb1ELb1ELb1ELb1EEEEEEEEEvNT_6ParamsE,@function
        .size           _ZN7cutlass13device_kernelIN5flash11enable_sm90INS1_16FlashAttnFwdSm90INS1_25CollectiveMainloopFwdSm90ILi2EN4cute5tupleIJNS5_1CILi1EEES8_S8_EEENS6_IJNS7_ILi128EEENS7_ILi96EEENS7_ILi192EEEEEELi192ENS_6half_tEfNS_4arch4Sm90ELb1ELb0ELb1ELb1ELb1ELb0ELb0ELb1ELb1ELb1ELb1ELb0EEENS1_21CollectiveEpilogueFwdINS6_IJSA_SC_SB_EEES9_SE_SG_Li256ELb1ELb1ELb1ELb0EEENS1_36VarlenDynamicPersistentTileSchedulerILi128ELi96ELi256ELi128ELb1ELb1ELb1ELb1ELb1ELb1EEEEEEEEEvNT_6ParamsE,(.L_x_61 - _ZN7cutlass13device_kernelIN5flash11enable_sm90INS1_16FlashAttnFwdSm90INS1_25CollectiveMainloopFwdSm90ILi2EN4cute5tupleIJNS5_1CILi1EEES8_S8_EEENS6_IJNS7_ILi128EEENS7_ILi96EEENS7_ILi192EEEEEELi192ENS_6half_tEfNS_4arch4Sm90ELb1ELb0ELb1ELb1ELb1ELb0ELb0ELb1ELb1ELb1ELb1ELb0EEENS1_21CollectiveEpilogueFwdINS6_IJSA_SC_SB_EEES9_SE_SG_Li256ELb1ELb1ELb1ELb0EEENS1_36VarlenDynamicPersistentTileSchedulerILi128ELi96ELi256ELi128ELb1ELb1ELb1ELb1ELb1ELb1EEEEEEEEEvNT_6ParamsE)
        .other          _ZN7cutlass13device_kernelIN5flash11enable_sm90INS1_16FlashAttnFwdSm90INS1_25CollectiveMainloopFwdSm90ILi2EN4cute5tupleIJNS5_1CILi1EEES8_S8_EEENS6_IJNS7_ILi128EEENS7_ILi96EEENS7_ILi192EEEEEELi192ENS_6half_tEfNS_4arch4Sm90ELb1ELb0ELb1ELb1ELb1ELb0ELb0ELb1ELb1ELb1ELb1ELb0EEENS1_21CollectiveEpilogueFwdINS6_IJSA_SC_SB_EEES9_SE_SG_Li256ELb1ELb1ELb1ELb0EEENS1_36VarlenDynamicPersistentTileSchedulerILi128ELi96ELi256ELi128ELb1ELb1ELb1ELb1ELb1ELb1EEEEEEEEEvNT_6ParamsE,@"STO_CUDA_ENTRY STV_DEFAULT"
_ZN7cutlass13device_kernelIN5flash11enable_sm90INS1_16FlashAttnFwdSm90INS1_25CollectiveMainloopFwdSm90ILi2EN4cute5tupleIJNS5_1CILi1EEES8_S8_EEENS6_IJNS7_ILi128EEENS7_ILi96EEENS7_ILi192EEEEEELi192ENS_6half_tEfNS_4arch4Sm90ELb1ELb0ELb1ELb1ELb1ELb0ELb0ELb1ELb1ELb1ELb1ELb0EEENS1_21CollectiveEpilogueFwdINS6_IJSA_SC_SB_EEES9_SE_SG_Li256ELb1ELb1ELb1ELb0EEENS1_36VarlenDynamicPersistentTileSchedulerILi128ELi96ELi256ELi128ELb1ELb1ELb1ELb1ELb1ELb1EEEEEEEEEvNT_6ParamsE:
[----:B------:R-:W-:Y:S01]  /*0000*/  LDC R1, c[0x0][0x37c] ;  /* 0x0000df00ff017b82 */ /* 0x000fe20000000800 */
[----:B------:R-:W-:Y:S05]  /*0010*/  EXIT ;  /* 0x000000000000794d */ /* 0x000fea0003800000 */
.L_x_16:
        /* <DEDUP_REMOVED lines=14> */
.L_x_61:


//--------------------- .text._ZN7cutlass13device_kernelIN5flash11enable_sm90INS1_16FlashAttnFwdSm90INS1_25CollectiveMainloopFwdSm90ILi2EN4cute5tupleIJNS5_1CILi1EEES8_S8_EEENS6_IJNS7_ILi128EEENS7_ILi96EEENS7_ILi192EEEEEELi192ENS_6half_tEfNS_4arch4Sm90ELb1ELb0ELb1ELb1ELb1ELb1ELb0ELb1ELb1ELb1ELb1ELb0EEENS1_21CollectiveEpilogueFwdINS6_IJSA_SC_SB_EEES9_SE_SG_Li256ELb1ELb1ELb1ELb0EEENS1_36VarlenDynamicPersistentTileSchedulerILi128ELi96ELi256ELi128ELb1ELb1ELb1ELb1ELb1ELb1EEEEEEEEEvNT_6ParamsE --------------------------
	.section	.text._ZN7cutlass13device_kernelIN5flash11enable_sm90INS1_16FlashAttnFwdSm90INS1_25CollectiveMainloopFwdSm90ILi2EN4cute5tupleIJNS5_1CILi1EEES8_S8_EEENS6_IJNS7_ILi128EEENS7_ILi96EEENS7_ILi192EEEEEELi192ENS_6half_tEfNS_4arch4Sm90ELb1ELb0ELb1ELb1ELb1ELb1ELb0ELb1ELb1ELb1ELb1ELb0EEENS1_21CollectiveEpilogueFwdINS6_IJSA_SC_SB_EEES9_SE_SG_Li256ELb1ELb1ELb1ELb0EEENS1_36VarlenDynamicPersistentTileSchedulerILi128ELi96ELi256ELi128ELb1ELb1ELb1ELb1ELb1ELb1EEEEEEEEEvNT_6ParamsE,"ax",@progbits
	.align	128
.text._ZN7cutlass13device_kernelIN5flash11enable_sm90INS1_16FlashAttnFwdSm90INS1_25CollectiveMainloopFwdSm90ILi2EN4cute5tupleIJNS5_1CILi1EEES8_S8_EEENS6_IJNS7_ILi128EEENS7_ILi96EEENS7_ILi192EEEEEELi192ENS_6half_tEfNS_4arch4Sm90ELb1ELb0ELb1ELb1ELb1ELb1ELb0ELb1ELb1ELb1ELb1ELb0EEENS1_21CollectiveEpilogueFwdINS6_IJSA_SC_SB_EEES9_SE_SG_Li256ELb1ELb1ELb1ELb0EEENS1_36VarlenDynamicPersistentTileSchedulerILi128ELi96ELi256ELi128ELb1ELb1ELb1ELb1ELb1ELb1EEEEEEEEEvNT_6ParamsE:
        .type           _ZN7cutlass13device_kernelIN5flash11enable_sm90INS1_16FlashAttnFwdSm90INS1_25CollectiveMainloopFwdSm90ILi2EN4cute5tupleIJNS5_1CILi1EEES8_S8_EEENS6_IJNS7_ILi128EEENS7_ILi96EEENS7_ILi192EEEEEELi192ENS_6half_tEfNS_4arch4Sm90ELb1ELb0ELb1ELb1ELb1ELb1ELb0ELb1ELb1ELb1ELb1ELb0EEENS1_21CollectiveEpilogueFwdINS6_IJSA_SC_SB_EEES9_SE_SG_Li256ELb1ELb1ELb1ELb0EEENS1_36VarlenDynamicPersistentTileSchedulerILi128ELi96ELi256ELi128ELb1ELb1ELb1ELb1ELb1ELb1EEEEEEEEEvNT_6ParamsE,@function
        .size           _ZN7cutlass13device_kernelIN5flash11enable_sm90INS1_16FlashAttnFwdSm90INS1_25CollectiveMainloopFwdSm90ILi2EN4cute5tupleIJNS5_1CILi1EEES8_S8_EEENS6_IJNS7_ILi128EEENS7_ILi96EEENS7_ILi192EEEEEELi192ENS_6half_tEfNS_4arch4Sm90ELb1ELb0ELb1ELb1ELb1ELb1ELb0ELb1ELb1ELb1ELb1ELb0EEENS1_21CollectiveEpilogueFwdINS6_IJSA_SC_SB_EEES9_SE_SG_Li256ELb1ELb1ELb1ELb0EEENS1_36VarlenDynamicPersistentTileSchedulerILi128ELi96ELi256ELi128ELb1ELb1ELb1ELb1ELb1ELb1EEEEEEEEEvNT_6ParamsE,(.L_x_62 - _ZN7cutlass13device_kernelIN5flash11enable_sm90INS1_16FlashAttnFwdSm90INS1_25CollectiveMainloopFwdSm90ILi2EN4cute5tupleIJNS5_1CILi1EEES8_S8_EEENS6_IJNS7_ILi128EEENS7_ILi96EEENS7_ILi192EEEEEELi192ENS_6half_tEfNS_4arch4Sm90ELb1ELb0ELb1ELb1ELb1ELb1ELb0ELb1ELb1ELb1ELb1ELb0EEENS1_21CollectiveEpilogueFwdINS6_IJSA_SC_SB_EEES9_SE_SG_Li256ELb1ELb1ELb1ELb0EEENS1_36VarlenDynamicPersistentTileSchedulerILi128ELi96ELi256ELi128ELb1ELb1ELb1ELb1ELb1ELb1EEEEEEEEEvNT_6ParamsE)
        .other          _ZN7cutlass13device_kernelIN5flash11enable_sm90INS1_16FlashAttnFwdSm90INS1_25CollectiveMainloopFwdSm90ILi2EN4cute5tupleIJNS5_1CILi1EEES8_S8_EEENS6_IJNS7_ILi128EEENS7_ILi96EEENS7_ILi192EEEEEELi192ENS_6half_tEfNS_4arch4Sm90ELb1ELb0ELb1ELb1ELb1ELb1ELb0ELb1ELb1ELb1ELb1ELb0EEENS1_21CollectiveEpilogueFwdINS6_IJSA_SC_SB_EEES9_SE_SG_Li256ELb1ELb1ELb1ELb0EEENS1_36VarlenDynamicPersistentTileSchedulerILi128ELi96ELi256ELi128ELb1ELb1ELb1ELb1ELb1ELb1EEEEEEEEEvNT_6ParamsE,@"STO_CUDA_ENTRY STV_DEFAULT"
_ZN7cutlass13device_kernelIN5flash11enable_sm90INS1_16FlashAttnFwdSm90INS1_25CollectiveMainloopFwdSm90ILi2EN4cute5tupleIJNS5_1CILi1EEES8_S8_EEENS6_IJNS7_ILi128EEENS7_ILi96EEENS7_ILi192EEEEEELi192ENS_6half_tEfNS_4arch4Sm90ELb1ELb0ELb1ELb1ELb1ELb1ELb0ELb1ELb1ELb1ELb1ELb0EEENS1_21CollectiveEpilogueFwdINS6_IJSA_SC_SB_EEES9_SE_SG_Li256ELb1ELb1ELb1ELb0EEENS1_36VarlenDynamicPersistentTileSchedulerILi128ELi96ELi256ELi128ELb1ELb1ELb1ELb1ELb1ELb1EEEEEEEEEvNT_6ParamsE:
[----:B------:R-:W-:Y:S01]  /*0000*/  LDC R1, c[0x0][0x37c] ;  /* 0x0000df00ff017b82 */ /* 0x000fe20000000800 */
[----:B------:R-:W-:Y:S05]  /*0010*/  EXIT ;  /* 0x000000000000794d */ /* 0x000fea0003800000 */
.L_x_17:
        /* <DEDUP_REMOVED lines=14> */
.L_x_62:


//--------------------- .text._ZN7cutlass13device_kernelIN5flash11enable_sm90INS1_16FlashAttnFwdSm90INS1_25CollectiveMainloopFwdSm90ILi2EN4cute5tupleIJNS5_1CILi1EEES8_S8_EEENS6_IJNS7_ILi128EEESA_SA_EEELi128ENS_6half_tEfNS_4arch4Sm90ELb0ELb0ELb1ELb0ELb1ELb0ELb0ELb1ELb1ELb1ELb1ELb0EEENS1_21CollectiveEpilogueFwdISB_S9_SC_SE_Li256ELb0ELb1ELb1ELb0EEENS1_19SingleTileSchedulerILb0ELb1ELb1ELi128EEEEEEEEEvNT_6ParamsE --------------------------
	.section	.text._ZN7cutlass13device_kernelIN5flash11enable_sm90INS1_16FlashAttnFwdSm90INS1_25CollectiveMainloopFwdSm90ILi2EN4cute5tupleIJNS5_1CILi1EEES8_S8_EEENS6_IJNS7_ILi128EEESA_SA_EEELi128ENS_6half_tEfNS_4arch4Sm90ELb0ELb0ELb1ELb0ELb1ELb0ELb0ELb1ELb1ELb1ELb1ELb0EEENS1_21CollectiveEpilogueFwdISB_S9_SC_SE_Li256ELb0ELb1ELb1ELb0EEENS1_19SingleTileSchedulerILb0ELb1ELb1ELi128EEEEEEEEEvNT_6ParamsE,"ax",@progbits
	.align	128
.text._ZN7cutlass13device_kernelIN5flash11enable_sm90INS1_16FlashAttnFwdSm90INS1_25CollectiveMainloopFwdSm90ILi2EN4cute5tupleIJNS5_1CILi1EEES8_S8_EEENS6_IJNS7_ILi128EEESA_SA_EEELi128ENS_6half_tEfNS_4arch4Sm90ELb0ELb0ELb1ELb0ELb1ELb0ELb0ELb1ELb1ELb1ELb1ELb0EEENS1_21CollectiveEpilogueFwdISB_S9_SC_SE_Li256ELb0ELb1ELb1ELb0EEENS1_19SingleTileSchedulerILb0ELb1ELb1ELi128EEEEEEEEEvNT_6ParamsE:
        .type           _ZN7cutlass13device_kernelIN5flash11enable_sm90INS1_16FlashAttnFwdSm90INS1_25CollectiveMainloopFwdSm90ILi2EN4cute5tupleIJNS5_1CILi1EEES8_S8_EEENS6_IJNS7_ILi128EEESA_SA_EEELi128ENS_6half_tEfNS_4arch4Sm90ELb0ELb0ELb1ELb0ELb1ELb0ELb0ELb1ELb1ELb1ELb1ELb0EEENS1_21CollectiveEpilogueFwdISB_S9_SC_SE_Li256ELb0ELb1ELb1ELb0EEENS1_19SingleTileSchedulerILb0ELb1ELb1ELi128EEEEEEEEEvNT_6ParamsE,@function
        .size           _ZN7cutlass13device_kernelIN5flash11enable_sm90INS1_16FlashAttnFwdSm90INS1_25CollectiveMainloopFwdSm90ILi2EN4cute5tupleIJNS5_1CILi1EEES8_S8_EEENS6_IJNS7_ILi128EEESA_SA_EEELi128ENS_6half_tEfNS_4arch4Sm90ELb0ELb0ELb1ELb0ELb1ELb0ELb0ELb1ELb1ELb1ELb1ELb0EEENS1_21CollectiveEpilogueFwdISB_S9_SC_SE_Li256ELb0ELb1ELb1ELb0EEENS1_19SingleTileSchedulerILb0ELb1ELb1ELi128EEEEEEEEEvNT_6ParamsE,(.L_x_63 - _ZN7cutlass13device_kernelIN5flash11enable_sm90INS1_16FlashAttnFwdSm90INS1_25CollectiveMainloopFwdSm90ILi2EN4cute5tupleIJNS5_1CILi1EEES8_S8_EEENS6_IJNS7_ILi128EEESA_SA_EEELi128ENS_6half_tEfNS_4arch4Sm90ELb0ELb0ELb1ELb0ELb1ELb0ELb0ELb1ELb1ELb1ELb1ELb0EEENS1_21CollectiveEpilogueFwdISB_S9_SC_SE_Li256ELb0ELb1ELb1ELb0EEENS1_19SingleTileSchedulerILb0ELb1ELb1ELi128EEEEEEEEEvNT_6ParamsE)
        .other          _ZN7cutlass13device_kernelIN5flash11enable_sm90INS1_16FlashAttnFwdSm90INS1_25CollectiveMainloopFwdSm90ILi2EN4cute5tupleIJNS5_1CILi1EEES8_S8_EEENS6_IJNS7_ILi128EEESA_SA_EEELi128ENS_6half_tEfNS_4arch4Sm90ELb0ELb0ELb1ELb0ELb1ELb0ELb0ELb1ELb1ELb1ELb1ELb0EEENS1_21CollectiveEpilogueFwdISB_S9_SC_SE_Li256ELb0ELb1ELb1ELb0EEENS1_19SingleTileSchedulerILb0ELb1ELb1ELi128EEEEEEEEEvNT_6ParamsE,@"STO_CUDA_ENTRY STV_DEFAULT"
_ZN7cutlass13device_kernelIN5flash11enable_sm90INS1_16FlashAttnFwdSm90INS1_25CollectiveMainloopFwdSm90ILi2EN4cute5tupleIJNS5_1CILi1EEES8_S8_EEENS6_IJNS7_ILi128EEESA_SA_EEELi128ENS_6half_tEfNS_4arch4Sm90ELb0ELb0ELb1ELb0ELb1ELb0ELb0ELb1ELb1ELb1ELb1ELb0EEENS1_21CollectiveEpilogueFwdISB_S9_SC_SE_Li256ELb0ELb1ELb1ELb0EEENS1_19SingleTileSchedulerILb0ELb1ELb1ELi128EEEEEEEEEvNT_6ParamsE:
[----:B------:R-:W-:Y:S01]  /*0000*/  LDC R1, c[0x0][0x37c] ;  /* 0x0000df00ff017b82 */ /* 0x000fe20000000800 */
[----:B------:R-:W-:Y:S05]  /*0010*/  EXIT ;  /* 0x000000000000794d */ /* 0x000fea0003800000 */
.L_x_18:
        /* <DEDUP_REMOVED lines=14> */
.L_x_63:


//--------------------- .text._ZN7cutlass13device_kernelIN5flash11enable_sm90INS1_16FlashAttnFwdSm90INS1_25CollectiveMainloopFwdSm90ILi2EN4cute5tupleIJNS5_1CILi1EEES8_S8_EEENS6_IJNS7_ILi128EEESA_SA_EEELi128ENS_6half_tEfNS_4arch4Sm90ELb0ELb0ELb1ELb1ELb1ELb0ELb0ELb1ELb1ELb1ELb1ELb0EEENS1_21CollectiveEpilogueFwdISB_S9_SC_SE_Li256ELb1ELb1ELb1ELb0EEENS1_36VarlenDynamicPersistentTileSchedulerILi128ELi128ELi256ELi128ELb1ELb1ELb1ELb0ELb1ELb1EEEEEEEEEvNT_6ParamsE --------------------------
	.section	.text._ZN7cutlass13device_kernelIN5flash11enable_sm90INS1_16FlashAttnFwdSm90INS1_25CollectiveMainloopFwdSm90ILi2EN4cute5tupleIJNS5_1CILi1EEES8_S8_EEENS6_IJNS7_ILi128EEESA_SA_EEELi128ENS_6half_tEfNS_4arch4Sm90ELb0ELb0ELb1ELb1ELb1ELb0ELb0ELb1ELb1ELb1ELb1ELb0EEENS1_21CollectiveEpilogueFwdISB_S9_SC_SE_Li256ELb1ELb1ELb1ELb0EEENS1_36VarlenDynamicPersistentTileSchedulerILi128ELi128ELi256ELi128ELb1ELb1ELb1ELb0ELb1ELb1EEEEEEEEEvNT_6ParamsE,"ax",@progbits
	.align	128
.text._ZN7cutlass13device_kernelIN5flash11enable_sm90INS1_16FlashAttnFwdSm90INS1_25CollectiveMainloopFwdSm90ILi2EN4cute5tupleIJNS5_1CILi1EEES8_S8_EEENS6_IJNS7_ILi128EEESA_SA_EEELi128ENS_6half_tEfNS_4arch4Sm90ELb0ELb0ELb1ELb1ELb1ELb0ELb0ELb1ELb1ELb1ELb1ELb0EEENS1_21CollectiveEpilogueFwdISB_S9_SC_SE_Li256ELb1ELb1ELb1ELb0EEENS1_36VarlenDynamicPersistentTileSchedulerILi128ELi128ELi256ELi128ELb1ELb1ELb1ELb0ELb1ELb1EEEEEEEEEvNT_6ParamsE:
        .type           _ZN7cutlass13device_kernelIN5flash11enable_sm90INS1_16FlashAttnFwdSm90INS1_25CollectiveMainloopFwdSm90ILi2EN4cute5tupleIJNS5_1CILi1EEES8_S8_EEENS6_IJNS7_ILi128EEESA_SA_EEELi128ENS_6half_tEfNS_4arch4Sm90ELb0ELb0ELb1ELb1ELb1ELb0ELb0ELb1ELb1ELb1ELb1ELb0EEENS1_21CollectiveEpilogueFwdISB_S9_SC_SE_Li256ELb1ELb1ELb1ELb0EEENS1_36VarlenDynamicPersistentTileSchedulerILi128ELi128ELi256ELi128ELb1ELb1ELb1ELb0ELb1ELb1EEEEEEEEEvNT_6ParamsE,@function
        .size           _ZN7cutlass13device_kernelIN5flash11enable_sm90INS1_16FlashAttnFwdSm90INS1_25CollectiveMainloopFwdSm90ILi2EN4cute5tupleIJNS5_1CILi1EEES8_S8_EEENS6_IJNS7_ILi128EEESA_SA_EEELi128ENS_6half_tEfNS_4arch4Sm90ELb0ELb0ELb1ELb1ELb1ELb0ELb0ELb1ELb1ELb1ELb1ELb0EEENS1_21CollectiveEpilogueFwdISB_S9_SC_SE_Li256ELb1ELb1ELb1ELb0EEENS1_36VarlenDynamicPersistentTileSchedulerILi128ELi128ELi256ELi128ELb1ELb1ELb1ELb0ELb1ELb1EEEEEEEEEvNT_6ParamsE,(.L_x_64 - _ZN7cutlass13device_kernelIN5flash11enable_sm90INS1_16FlashAttnFwdSm90INS1_25CollectiveMainloopFwdSm90ILi2EN4cute5tupleIJNS5_1CILi1EEES8_S8_EEENS6_IJNS7_ILi128EEESA_SA_EEELi128ENS_6half_tEfNS_4arch4Sm90ELb0ELb0ELb1ELb1ELb1ELb0ELb0ELb1ELb1ELb1ELb1ELb0EEENS1_21CollectiveEpilogueFwdISB_S9_SC_SE_Li256ELb1ELb1ELb1ELb0EEENS1_36VarlenDynamicPersistentTileSchedulerILi128ELi128ELi256ELi128ELb1ELb1ELb1ELb0ELb1ELb1EEEEEEEEEvNT_6ParamsE)
        .other          _ZN7cutlass13device_kernelIN5flash11enable_sm90INS1_16FlashAttnFwdSm90INS1_25CollectiveMainloopFwdSm90ILi2EN4cute5tupleIJNS5_1CILi1EEES8_S8_EEENS6_IJNS7_ILi128EEESA_SA_EEELi128ENS_6half_tEfNS_4arch4Sm90ELb0ELb0ELb1ELb1ELb1ELb0ELb0ELb1ELb1ELb1ELb1ELb0EEENS1_21CollectiveEpilogueFwdISB_S9_SC_SE_Li256ELb1ELb1ELb1ELb0EEENS1_36VarlenDynamicPersistentTileSchedulerILi128ELi128ELi256ELi128ELb1ELb1ELb1ELb0ELb1ELb1EEEEEEEEEvNT_6ParamsE,@"STO_CUDA_ENTRY STV_DEFAULT"
_ZN7cutlass13device_kernelIN5flash11enable_sm90INS1_16FlashAttnFwdSm90INS1_25CollectiveMainloopFwdSm90ILi2EN4cute5tupleIJNS5_1CILi1EEES8_S8_EEENS6_IJNS7_ILi128EEESA_SA_EEELi128ENS_6half_tEfNS_4arch4Sm90ELb0ELb0ELb1ELb1ELb1ELb0ELb0ELb1ELb1ELb1ELb1ELb0EEENS1_21CollectiveEpilogueFwdISB_S9_SC_SE_Li256ELb1ELb1ELb1ELb0EEENS1_36VarlenDynamicPersistentTileSchedulerILi128ELi128ELi256ELi128ELb1ELb1ELb1ELb0ELb1ELb1EEEEEEEEEvNT_6ParamsE:
[----:B------:R-:W-:Y:S01]  /*0000*/  LDC R1, c[0x0][0x37c] ;  /* 0x0000df00ff017b82 */ /* 0x000fe20000000800 */
[----:B------:R-:W-:Y:S05]  /*0010*/  EXIT ;  /* 0x000000000000794d */ /* 0x000fea0003800000 */
.L_x_19:
        /* <DEDUP_REMOVED lines=14> */
.L_x_64:


//--------------------- .text._ZN7cutlass13device_kernelIN5flash11enable_sm90INS1_16FlashAttnFwdSm90INS1_25CollectiveMainloopFwdSm90ILi2EN4cute5tupleIJNS5_1CILi1EEES8_S8_EEENS6_IJNS7_ILi128EEESA_SA_EEELi128ENS_6half_tEfNS_4arch4Sm90ELb0ELb0ELb1ELb1ELb1ELb1ELb0ELb1ELb1ELb1ELb1ELb0EEENS1_21CollectiveEpilogueFwdISB_S9_SC_SE_Li256ELb1ELb1ELb1ELb0EEENS1_36VarlenDynamicPersistentTileSchedulerILi128ELi128ELi256ELi128ELb1ELb1ELb1ELb0ELb1ELb1EEEEEEEEEvNT_6ParamsE --------------------------
	.section	.text._ZN7cutlass13device_kernelIN5flash11enable_sm90INS1_16FlashAttnFwdSm90INS1_25CollectiveMainloopFwdSm90ILi2EN4cute5tupleIJNS5_1CILi1EEES8_S8_EEENS6_IJNS7_ILi128EEESA_SA_EEELi128ENS_6half_tEfNS_4arch4Sm90ELb0ELb0ELb1ELb1ELb1ELb1ELb0ELb1ELb1ELb1ELb1ELb0EEENS1_21CollectiveEpilogueFwdISB_S9_SC_SE_Li256ELb1ELb1ELb1ELb0EEENS1_36VarlenDynamicPersistentTileSchedulerILi128ELi128ELi256ELi128ELb1ELb1ELb1ELb0ELb1ELb1EEEEEEEEEvNT_6ParamsE,"ax",@progbits
	.align	128
.text._ZN7cutlass13device_kernelIN5flash11enable_sm90INS1_16FlashAttnFwdSm90INS1_25CollectiveMainloopFwdSm90ILi2EN4cute5tupleIJNS5_1CILi1EEES8_S8_EEENS6_IJNS7_ILi128EEESA_SA_EEELi128ENS_6half_tEfNS_4arch4Sm90ELb0ELb0ELb1ELb1ELb1ELb1ELb0ELb1ELb1ELb1ELb1ELb0EEENS1_21CollectiveEpilogueFwdISB_S9_SC_SE_Li256ELb1ELb1ELb1ELb0EEENS1_36VarlenDynamicPersistentTileSchedulerILi128ELi128ELi256ELi128ELb1ELb1ELb1ELb0ELb1ELb1EEEEEEEEEvNT_6ParamsE:
        .type           _ZN7cutlass13device_kernelIN5flash11enable_sm90INS1_16FlashAttnFwdSm90INS1_25CollectiveMainloopFwdSm90ILi2EN4cute5tupleIJNS5_1CILi1EEES8_S8_EEENS6_IJNS7_ILi128EEESA_SA_EEELi128ENS_6half_tEfNS_4arch4Sm90ELb0ELb0ELb1ELb1ELb1ELb1ELb0ELb1ELb1ELb1ELb1ELb0EEENS1_21CollectiveEpilogueFwdISB_S9_SC_SE_Li256ELb1ELb1ELb1ELb0EEENS1_36VarlenDynamicPersistentTileSchedulerILi128ELi128ELi256ELi128ELb1ELb1ELb1ELb0ELb1ELb1EEEEEEEEEvNT_6ParamsE,@function
        .size           _ZN7cutlass13device_kernelIN5flash11enable_sm90INS1_16FlashAttnFwdSm90INS1_25CollectiveMainloopFwdSm90ILi2EN4cute5tupleIJNS5_1CILi1EEES8_S8_EEENS6_IJNS7_ILi128EEESA_SA_EEELi128ENS_6half_tEfNS_4arch4Sm90ELb0ELb0ELb1ELb1ELb1ELb1ELb0ELb1ELb1ELb1ELb1ELb0EEENS1_21CollectiveEpilogueFwdISB_S9_SC_SE_Li256ELb1ELb1ELb1ELb0EEENS1_36VarlenDynamicPersistentTileSchedulerILi128ELi128ELi256ELi128ELb1ELb1ELb1ELb0ELb1ELb1EEEEEEEEEvNT_6ParamsE,(.L_x_65 - _ZN7cutlass13device_kernelIN5flash11enable_sm90INS1_16FlashAttnFwdSm90INS1_25CollectiveMainloopFwdSm90ILi2EN4cute5tupleIJNS5_1CILi1EEES8_S8_EEENS6_IJNS7_ILi128EEESA_SA_EEELi128ENS_6half_tEfNS_4arch4Sm90ELb0ELb0ELb1ELb1ELb1ELb1ELb0ELb1ELb1ELb1ELb1ELb0EEENS1_21CollectiveEpilogueFwdISB_S9_SC_SE_Li256ELb1ELb1ELb1ELb0EEENS1_36VarlenDynamicPersistentTileSchedulerILi128ELi128ELi256ELi128ELb1ELb1ELb1ELb0ELb1ELb1EEEEEEEEEvNT_6ParamsE)
        .other          _ZN7cutlass13device_kernelIN5flash11enable_sm90INS1_16FlashAttnFwdSm90INS1_25CollectiveMainloopFwdSm90ILi2EN4cute5tupleIJNS5_1CILi1EEES8_S8_EEENS6_IJNS7_ILi128EEESA_SA_EEELi128ENS_6half_tEfNS_4arch4Sm90ELb0ELb0ELb1ELb1ELb1ELb1ELb0ELb1ELb1ELb1ELb1ELb0EEENS1_21CollectiveEpilogueFwdISB_S9_SC_SE_Li256ELb1ELb1ELb1ELb0EEENS1_36VarlenDynamicPersistentTileSchedulerILi128ELi128ELi256ELi128ELb1ELb1ELb1ELb0ELb1ELb1EEEEEEEEEvNT_6ParamsE,@"STO_CUDA_ENTRY STV_DEFAULT"
_ZN7cutlass13device_kernelIN5flash11enable_sm90INS1_16FlashAttnFwdSm90INS1_25CollectiveMainloopFwdSm90ILi2EN4cute5tupleIJNS5_1CILi1EEES8_S8_EEENS6_IJNS7_ILi128EEESA_SA_EEELi128ENS_6half_tEfNS_4arch4Sm90ELb0ELb0ELb1ELb1ELb1ELb1ELb0ELb1ELb1ELb1ELb1ELb0EEENS1_21CollectiveEpilogueFwdISB_S9_SC_SE_Li256ELb1ELb1ELb1ELb0EEENS1_36VarlenDynamicPersistentTileSchedulerILi128ELi128ELi256ELi128ELb1ELb1ELb1ELb0ELb1ELb1EEEEEEEEEvNT_6ParamsE:
[----:B------:R-:W-:Y:S01]  /*0000*/  LDC R1, c[0x0][0x37c] ;  /* 0x0000df00ff017b82 */ /* 0x000fe20000000800 */
[----:B------:R-:W-:Y:S05]  /*0010*/  EXIT ;  /* 0x000000000000794d */ /* 0x000fea0003800000 */
.L_x_20:
        /* <DEDUP_REMOVED lines=14> */
.L_x_65:


//--------------------- .text._ZN7cutlass13device_kernelIN5flash11enable_sm90INS1_16FlashAttnFwdSm90INS1_25CollectiveMainloopFwdSm90ILi2EN4cute5tupleIJNS5_1CILi1EEES8_S8_EEENS6_IJNS7_ILi128EEESA_SA_EEELi128ENS_6half_tEfNS_4arch4Sm90ELb0ELb1ELb1ELb0ELb1ELb0ELb0ELb1ELb1ELb1ELb1ELb0EEENS1_21CollectiveEpilogueFwdISB_S9_SC_SE_Li256ELb0ELb1ELb1ELb0EEENS1_19SingleTileSchedulerILb0ELb1ELb1ELi128EEEEEEEEEvNT_6ParamsE --------------------------
	.section	.text._ZN7cutlass13device_kernelIN5flash11enable_sm90INS1_16FlashAttnFwdSm90INS1_25CollectiveMainloopFwdSm90ILi2EN4cute5tupleIJNS5_1CILi1EEES8_S8_EEENS6_IJNS7_ILi128EEESA_SA_EEELi128ENS_6half_tEfNS_4arch4Sm90ELb0ELb1ELb1ELb0ELb1ELb0ELb0ELb1ELb1ELb1ELb1ELb0EEENS1_21CollectiveEpilogueFwdISB_S9_SC_SE_Li256ELb0ELb1ELb1ELb0EEENS1_19SingleTileSchedulerILb0ELb1ELb1ELi128EEEEEEEEEvNT_6ParamsE,"ax",@progbits
	.align	128
.text._ZN7cutlass13device_kernelIN5flash11enable_sm90INS1_16FlashAttnFwdSm90INS1_25CollectiveMainloopFwdSm90ILi2EN4cute5tupleIJNS5_1CILi1EEES8_S8_EEENS6_IJNS7_ILi128EEESA_SA_EEELi128ENS_6half_tEfNS_4arch4Sm90ELb0ELb1ELb1ELb0ELb1ELb0ELb0ELb1ELb1ELb1ELb1ELb0EEENS1_21CollectiveEpilogueFwdISB_S9_SC_SE_Li256ELb0ELb1ELb1ELb0EEENS1_19SingleTileSchedulerILb0ELb1ELb1ELi128EEEEEEEEEvNT_6ParamsE:
        .type           _ZN7cutlass13device_kernelIN5flash11enable_sm90INS1_16FlashAttnFwdSm90INS1_25CollectiveMainloopFwdSm90ILi2EN4cute5tupleIJNS5_1CILi1EEES8_S8_EEENS6_IJNS7_ILi128EEESA_SA_EEELi128ENS_6half_tEfNS_4arch4Sm90ELb0ELb1ELb1ELb0ELb1ELb0ELb0ELb1ELb1ELb1ELb1ELb0EEENS1_21CollectiveEpilogueFwdISB_S9_SC_SE_Li256ELb0ELb1ELb1ELb0EEENS1_19SingleTileSchedulerILb0ELb1ELb1ELi128EEEEEEEEEvNT_6ParamsE,@function
        .size           _ZN7cutlass13device_kernelIN5flash11enable_sm90INS1_16FlashAttnFwdSm90INS1_25CollectiveMainloopFwdSm90ILi2EN4cute5tupleIJNS5_1CILi1EEES8_S8_EEENS6_IJNS7_ILi128EEESA_SA_EEELi128ENS_6half_tEfNS_4arch4Sm90ELb0ELb1ELb1ELb0ELb1ELb0ELb0ELb1ELb1ELb1ELb1ELb0EEENS1_21CollectiveEpilogueFwdISB_S9_SC_SE_Li256ELb0ELb1ELb1ELb0EEENS1_19SingleTileSchedulerILb0ELb1ELb1ELi128EEEEEEEEEvNT_6ParamsE,(.L_x_66 - _ZN7cutlass13device_kernelIN5flash11enable_sm90INS1_16FlashAttnFwdSm90INS1_25CollectiveMainloopFwdSm90ILi2EN4cute5tupleIJNS5_1CILi1EEES8_S8_EEENS6_IJNS7_ILi128EEESA_SA_EEELi128ENS_6half_tEfNS_4arch4Sm90ELb0ELb1ELb1ELb0ELb1ELb0ELb0ELb1ELb1ELb1ELb1ELb0EEENS1_21CollectiveEpilogueFwdISB_S9_SC_SE_Li256ELb0ELb1ELb1ELb0EEENS1_19SingleTileSchedulerILb0ELb1ELb1ELi128EEEEEEEEEvNT_6ParamsE)
        .other          _ZN7cutlass13device_kernelIN5flash11enable_sm90INS1_16FlashAttnFwdSm90INS1_25CollectiveMainloopFwdSm90ILi2EN4cute5tupleIJNS5_1CILi1EEES8_S8_EEENS6_IJNS7_ILi128EEESA_SA_EEELi128ENS_6half_tEfNS_4arch4Sm90ELb0ELb1ELb1ELb0ELb1ELb0ELb0ELb1ELb1ELb1ELb1ELb0EEENS1_21CollectiveEpilogueFwdISB_S9_SC_SE_Li256ELb0ELb1ELb1ELb0EEENS1_19SingleTileSchedulerILb0ELb1ELb1ELi128EEEEEEEEEvNT_6ParamsE,@"STO_CUDA_ENTRY STV_DEFAULT"
_ZN7cutlass13device_kernelIN5flash11enable_sm90INS1_16FlashAttnFwdSm90INS1_25CollectiveMainloopFwdSm90ILi2EN4cute5tupleIJNS5_1CILi1EEES8_S8_EEENS6_IJNS7_ILi128EEESA_SA_EEELi128ENS_6half_tEfNS_4arch4Sm90ELb0ELb1ELb1ELb0ELb1ELb0ELb0ELb1ELb1ELb1ELb1ELb0EEENS1_21CollectiveEpilogueFwdISB_S9_SC_SE_Li256ELb0ELb1ELb1ELb0EEENS1_19SingleTileSchedulerILb0ELb1ELb1ELi128EEEEEEEEEvNT_6ParamsE:
[----:B------:R-:W-:Y:S01]  /*0000*/  LDC R1, c[0x0][0x37c] ;  /* 0x0000df00ff017b82 */ /* 0x000fe20000000800 */
[----:B------:R-:W-:Y:S05]  /*0010*/  EXIT ;  /* 0x000000000000794d */ /* 0x000fea0003800000 */
.L_x_21:
        /* <DEDUP_REMOVED lines=14> */
.L_x_66:


//--------------------- .text._ZN7cutlass13device_kernelIN5flash11enable_sm90INS1_16FlashAttnFwdSm90INS1_25CollectiveMainloopFwdSm90ILi2EN4cute5tupleIJNS5_1CILi1EEES8_S8_EEENS6_IJNS7_ILi128EEESA_SA_EEELi128ENS_6half_tEfNS_4arch4Sm90ELb0ELb1ELb1ELb1ELb1ELb0ELb0ELb1ELb1ELb1ELb1ELb0EEENS1_21CollectiveEpilogueFwdISB_S9_SC_SE_Li256ELb1ELb1ELb1ELb0EEENS1_36VarlenDynamicPersistentTileSchedulerILi128ELi128ELi256ELi128ELb1ELb1ELb1ELb1ELb0ELb1EEEEEEEEEvNT_6ParamsE --------------------------
	.section	.text._ZN7cutlass13device_kernelIN5flash11enable_sm90INS1_16FlashAttnFwdSm90INS1_25CollectiveMainloopFwdSm90ILi2EN4cute5tupleIJNS5_1CILi1EEES8_S8_EEENS6_IJNS7_ILi128EEESA_SA_EEELi128ENS_6half_tEfNS_4arch4Sm90ELb0ELb1ELb1ELb1ELb1ELb0ELb0ELb1ELb1ELb1ELb1ELb0EEENS1_21CollectiveEpilogueFwdISB_S9_SC_SE_Li256ELb1ELb1ELb1ELb0EEENS1_36VarlenDynamicPersistentTileSchedulerILi128ELi128ELi256ELi128ELb1ELb1ELb1ELb1ELb0ELb1EEEEEEEEEvNT_6ParamsE,"ax",@progbits
	.align	128
.text._ZN7cutlass13device_kernelIN5flash11enable_sm90INS1_16FlashAttnFwdSm90INS1_25CollectiveMainloopFwdSm90ILi2EN4cute5tupleIJNS5_1CILi1EEES8_S8_EEENS6_IJNS7_ILi128EEESA_SA_EEELi128ENS_6half_tEfNS_4arch4Sm90ELb0ELb1ELb1ELb1ELb1ELb0ELb0ELb1ELb1ELb1ELb1ELb0EEENS1_21CollectiveEpilogueFwdISB_S9_SC_SE_Li256ELb1ELb1ELb1ELb0EEENS1_36VarlenDynamicPersistentTileSchedulerILi128ELi128ELi256ELi128ELb1ELb1ELb1ELb1ELb0ELb1EEEEEEEEEvNT_6ParamsE:
        .type           _ZN7cutlass13device_kernelIN5flash11enable_sm90INS1_16FlashAttnFwdSm90INS1_25CollectiveMainloopFwdSm90ILi2EN4cute5tupleIJNS5_1CILi1EEES8_S8_EEENS6_IJNS7_ILi128EEESA_SA_EEELi128ENS_6half_tEfNS_4arch4Sm90ELb0ELb1ELb1ELb1ELb1ELb0ELb0ELb1ELb1ELb1ELb1ELb0EEENS1_21CollectiveEpilogueFwdISB_S9_SC_SE_Li256ELb1ELb1ELb1ELb0EEENS1_36VarlenDynamicPersistentTileSchedulerILi128ELi128ELi256ELi128ELb1ELb1ELb1ELb1ELb0ELb1EEEEEEEEEvNT_6ParamsE,@function
        .size           _ZN7cutlass13device_kernelIN5flash11enable_sm90INS1_16FlashAttnFwdSm90INS1_25CollectiveMainloopFwdSm90ILi2EN4cute5tupleIJNS5_1CILi1EEES8_S8_EEENS6_IJNS7_ILi128EEESA_SA_EEELi128ENS_6half_tEfNS_4arch4Sm90ELb0ELb1ELb1ELb1ELb1ELb0ELb0ELb1ELb1ELb1ELb1ELb0EEENS1_21CollectiveEpilogueFwdISB_S9_SC_SE_Li256ELb1ELb1ELb1ELb0EEENS1_36VarlenDynamicPersistentTileSchedulerILi128ELi128ELi256ELi128ELb1ELb1ELb1ELb1ELb0ELb1EEEEEEEEEvNT_6ParamsE,(.L_x_67 - _ZN7cutlass13device_kernelIN5flash11enable_sm90INS1_16FlashAttnFwdSm90INS1_25CollectiveMainloopFwdSm90ILi2EN4cute5tupleIJNS5_1CILi1EEES8_S8_EEENS6_IJNS7_ILi128EEESA_SA_EEELi128ENS_6half_tEfNS_4arch4Sm90ELb0ELb1ELb1ELb1ELb1ELb0ELb0ELb1ELb1ELb1ELb1ELb0EEENS1_21CollectiveEpilogueFwdISB_S9_SC_SE_Li256ELb1ELb1ELb1ELb0EEENS1_36VarlenDynamicPersistentTileSchedulerILi128ELi128ELi256ELi128ELb1ELb1ELb1ELb1ELb0ELb1EEEEEEEEEvNT_6ParamsE)
        .other          _ZN7cutlass13device_kernelIN5flash11enable_sm90INS1_16FlashAttnFwdSm90INS1_25CollectiveMainloopFwdSm90ILi2EN4cute5tupleIJNS5_1CILi1EEES8_S8_EEENS6_IJNS7_ILi128EEESA_SA_EEELi128ENS_6half_tEfNS_4arch4Sm90ELb0ELb1ELb1ELb1ELb1ELb0ELb0ELb1ELb1ELb1ELb1ELb0EEENS1_21CollectiveEpilogueFwdISB_S9_SC_SE_Li256ELb1ELb1ELb1ELb0EEENS1_36VarlenDynamicPersistentTileSchedulerILi128ELi128ELi256ELi128ELb1ELb1ELb1ELb1ELb0ELb1EEEEEEEEEvNT_6ParamsE,@"STO_CUDA_ENTRY STV_DEFAULT"
_ZN7cutlass13device_kernelIN5flash11enable_sm90INS1_16FlashAttnFwdSm90INS1_25CollectiveMainloopFwdSm90ILi2EN4cute5tupleIJNS5_1CILi1EEES8_S8_EEENS6_IJNS7_ILi128EEESA_SA_EEELi128ENS_6half_tEfNS_4arch4Sm90ELb0ELb1ELb1ELb1ELb1ELb0ELb0ELb1ELb1ELb1ELb1ELb0EEENS1_21CollectiveEpilogueFwdISB_S9_SC_SE_Li256ELb1ELb1ELb1ELb0EEENS1_36VarlenDynamicPersistentTileSchedulerILi128ELi128ELi256ELi128ELb1ELb1ELb1ELb1ELb0ELb1EEEEEEEEEvNT_6ParamsE:
[----:B------:R-:W-:Y:S01]  /*0000*/  LDC R1, c[0x0][0x37c] ;  /* 0x0000df00ff017b82 */ /* 0x000fe20000000800 */
[----:B------:R-:W-:Y:S05]  /*0010*/  EXIT ;  /* 0x000000000000794d */ /* 0x000fea0003800000 */
.L_x_22:
        /* <DEDUP_REMOVED lines=14> */
.L_x_67:


//--------------------- .text._ZN7cutlass13device_kernelIN5flash11enable_sm90INS1_16FlashAttnFwdSm90INS1_25CollectiveMainloopFwdSm90ILi2EN4cute5tupleIJNS5_1CILi1EEES8_S8_EEENS6_IJNS7_ILi128EEESA_SA_EEELi128ENS_6half_tEfNS_4arch4Sm90ELb0ELb1ELb1ELb1ELb1ELb1ELb0ELb1ELb1ELb1ELb1ELb0EEENS1_21CollectiveEpilogueFwdISB_S9_SC_SE_Li256ELb1ELb1ELb1ELb0EEENS1_36VarlenDynamicPersistentTileSchedulerILi128ELi128ELi256ELi128ELb1ELb1ELb1ELb1ELb0ELb1EEEEEEEEEvNT_6ParamsE --------------------------
	.section	.text._ZN7cutlass13device_kernelIN5flash11enable_sm90INS1_16FlashAttnFwdSm90INS1_25CollectiveMainloopFwdSm90ILi2EN4cute5tupleIJNS5_1CILi1EEES8_S8_EEENS6_IJNS7_ILi128EEESA_SA_EEELi128ENS_6half_tEfNS_4arch4Sm90ELb0ELb1ELb1ELb1ELb1ELb1ELb0ELb1ELb1ELb1ELb1ELb0EEENS1_21CollectiveEpilogueFwdISB_S9_SC_SE_Li256ELb1ELb1ELb1ELb0EEENS1_36VarlenDynamicPersistentTileSchedulerILi128ELi128ELi256ELi128ELb1ELb1ELb1ELb1ELb0ELb1EEEEEEEEEvNT_6ParamsE,"ax",@progbits
	.align	128
.text._ZN7cutlass13device_kernelIN5flash11enable_sm90INS1_16FlashAttnFwdSm90INS1_25CollectiveMainloopFwdSm90ILi2EN4cute5tupleIJNS5_1CILi1EEES8_S8_EEENS6_IJNS7_ILi128EEESA_SA_EEELi128ENS_6half_tEfNS_4arch4Sm90ELb0ELb1ELb1ELb1ELb1ELb1ELb0ELb1ELb1ELb1ELb1ELb0EEENS1_21CollectiveEpilogueFwdISB_S9_SC_SE_Li256ELb1ELb1ELb1ELb0EEENS1_36VarlenDynamicPersistentTileSchedulerILi128ELi128ELi256ELi128ELb1ELb1ELb1ELb1ELb0ELb1EEEEEEEEEvNT_6ParamsE:
        .type           _ZN7cutlass13device_kernelIN5flash11enable_sm90INS1_16FlashAttnFwdSm90INS1_25CollectiveMainloopFwdSm90ILi2EN4cute5tupleIJNS5_1CILi1EEES8_S8_EEENS6_IJNS7_ILi128EEESA_SA_EEELi128ENS_6half_tEfNS_4arch4Sm90ELb0ELb1ELb1ELb1ELb1ELb1ELb0ELb1ELb1ELb1ELb1ELb0EEENS1_21CollectiveEpilogueFwdISB_S9_SC_SE_Li256ELb1ELb1ELb1ELb0EEENS1_36VarlenDynamicPersistentTileSchedulerILi128ELi128ELi256ELi128ELb1ELb1ELb1ELb1ELb0ELb1EEEEEEEEEvNT_6ParamsE,@function
        .size           _ZN7cutlass13device_kernelIN5flash11enable_sm90INS1_16FlashAttnFwdSm90INS1_25CollectiveMainloopFwdSm90ILi2EN4cute5tupleIJNS5_1CILi1EEES8_S8_EEENS6_IJNS7_ILi128EEESA_SA_EEELi128ENS_6half_tEfNS_4arch4Sm90ELb0ELb1ELb1ELb1ELb1ELb1ELb0ELb1ELb1ELb1ELb1ELb0EEENS1_21CollectiveEpilogueFwdISB_S9_SC_SE_Li256ELb1ELb1ELb1ELb0EEENS1_36VarlenDynamicPersistentTileSchedulerILi128ELi128ELi256ELi128ELb1ELb1ELb1ELb1ELb0ELb1EEEEEEEEEvNT_6ParamsE,(.L_x_68 - _ZN7cutlass13device_kernelIN5flash11enable_sm90INS1_16FlashAttnFwdSm90INS1_25CollectiveMainloopFwdSm90ILi2EN4cute5tupleIJNS5_1CILi1EEES8_S8_EEENS6_IJNS7_ILi128EEESA_SA_EEELi128ENS_6half_tEfNS_4arch4Sm90ELb0ELb1ELb1ELb1ELb1ELb1ELb0ELb1ELb1ELb1ELb1ELb0EEENS1_21CollectiveEpilogueFwdISB_S9_SC_SE_Li256ELb1ELb1ELb1ELb0EEENS1_36VarlenDynamicPersistentTileSchedulerILi128ELi128ELi256ELi128ELb1ELb1ELb1ELb1ELb0ELb1EEEEEEEEEvNT_6ParamsE)
        .other          _ZN7cutlass13device_kernelIN5flash11enable_sm90INS1_16FlashAttnFwdSm90INS1_25CollectiveMainloopFwdSm90ILi2EN4cute5tupleIJNS5_1CILi1EEES8_S8_EEENS6_IJNS7_ILi128EEESA_SA_EEELi128ENS_6half_tEfNS_4arch4Sm90ELb0ELb1ELb1ELb1ELb1ELb1ELb0ELb1ELb1ELb1ELb1ELb0EEENS1_21CollectiveEpilogueFwdISB_S9_SC_SE_Li256ELb1ELb1ELb1ELb0EEENS1_36VarlenDynamicPersistentTileSchedulerILi128ELi128ELi256ELi128ELb1ELb1ELb1ELb1ELb0ELb1EEEEEEEEEvNT_6ParamsE,@"STO_CUDA_ENTRY STV_DEFAULT"
_ZN7cutlass13device_kernelIN5flash11enable_sm90INS1_16FlashAttnFwdSm90INS1_25CollectiveMainloopFwdSm90ILi2EN4cute5tupleIJNS5_1CILi1EEES8_S8_EEENS6_IJNS7_ILi128EEESA_SA_EEELi128ENS_6half_tEfNS_4arch4Sm90ELb0ELb1ELb1ELb1ELb1ELb1ELb0ELb1ELb1ELb1ELb1ELb0EEENS1_21CollectiveEpilogueFwdISB_S9_SC_SE_Li256ELb1ELb1ELb1ELb0EEENS1_36VarlenDynamicPersistentTileSchedulerILi128ELi128ELi256ELi128ELb1ELb1ELb1ELb1ELb0ELb1EEEEEEEEEvNT_6ParamsE:
[----:B------:R-:W-:Y:S01]  /*0000*/  LDC R1, c[0x0][0x37c] ;  /* 0x0000df00ff017b82 */ /* 0x000fe20000000800 */
[----:B------:R-:W-:Y:S05]  /*0010*/  EXIT ;  /* 0x000000000000794d */ /* 0x000fea0003800000 */
.L_x_23:
        /* <DEDUP_REMOVED lines=14> */
.L_x_68:


//--------------------- .text._ZN7cutlass13device_kernelIN5flash11enable_sm90INS1_16FlashAttnFwdSm90INS1_25CollectiveMainloopFwdSm90ILi2EN4cute5tupleIJNS5_1CILi1EEES8_S8_EEENS6_IJNS7_ILi128EEESA_SA_EEELi128ENS_6half_tEfNS_4arch4Sm90ELb1ELb0ELb1ELb0ELb1ELb0ELb0ELb1ELb1ELb1ELb1ELb0EEENS1_21CollectiveEpilogueFwdISB_S9_SC_SE_Li256ELb0ELb1ELb1ELb0EEENS1_19SingleTileSchedulerILb0ELb1ELb1ELi128EEEEEEEEEvNT_6ParamsE --------------------------
	.section	.text._ZN7cutlass13device_kernelIN5flash11enable_sm90INS1_16FlashAttnFwdSm90INS1_25CollectiveMainloopFwdSm90ILi2EN4cute5tupleIJNS5_1CILi1EEES8_S8_EEENS6_IJNS7_ILi128EEESA_SA_EEELi128ENS_6half_tEfNS_4arch4Sm90ELb1ELb0ELb1ELb0ELb1ELb0ELb0ELb1ELb1ELb1ELb1ELb0EEENS1_21CollectiveEpilogueFwdISB_S9_SC_SE_Li256ELb0ELb1ELb1ELb0EEENS1_19SingleTileSchedulerILb0ELb1ELb1ELi128EEEEEEEEEvNT_6ParamsE,"ax",@progbits
	.align	128
.text._ZN7cutlass13device_kernelIN5flash11enable_sm90INS1_16FlashAttnFwdSm90INS1_25CollectiveMainloopFwdSm90ILi2EN4cute5tupleIJNS5_1CILi1EEES8_S8_EEENS6_IJNS7_ILi128EEESA_SA_EEELi128ENS_6half_tEfNS_4arch4Sm90ELb1ELb0ELb1ELb0ELb1ELb0ELb0ELb1ELb1ELb1ELb1ELb0EEENS1_21CollectiveEpilogueFwdISB_S9_SC_SE_Li256ELb0ELb1ELb1ELb0EEENS1_19SingleTileSchedulerILb0ELb1ELb1ELi128EEEEEEEEEvNT_6ParamsE:
        .type           _ZN7cutlass13device_kernelIN5flash11enable_sm90INS1_16FlashAttnFwdSm90INS1_25CollectiveMainloopFwdSm90ILi2EN4cute5tupleIJNS5_1CILi1EEES8_S8_EEENS6_IJNS7_ILi128EEESA_SA_EEELi128ENS_6half_tEfNS_4arch4Sm90ELb1ELb0ELb1ELb0ELb1ELb0ELb0ELb1ELb1ELb1ELb1ELb0EEENS1_21CollectiveEpilogueFwdISB_S9_SC_SE_Li256ELb0ELb1ELb1ELb0EEENS1_19SingleTileSchedulerILb0ELb1ELb1ELi128EEEEEEEEEvNT_6ParamsE,@function
        .size           _ZN7cutlass13device_kernelIN5flash11enable_sm90INS1_16FlashAttnFwdSm90INS1_25CollectiveMainloopFwdSm90ILi2EN4cute5tupleIJNS5_1CILi1EEES8_S8_EEENS6_IJNS7_ILi128EEESA_SA_EEELi128ENS_6half_tEfNS_4arch4Sm90ELb1ELb0ELb1ELb0ELb1ELb0ELb0ELb1ELb1ELb1ELb1ELb0EEENS1_21CollectiveEpilogueFwdISB_S9_SC_SE_Li256ELb0ELb1ELb1ELb0EEENS1_19SingleTileSchedulerILb0ELb1ELb1ELi128EEEEEEEEEvNT_6ParamsE,(.L_x_69 - _ZN7cutlass13device_kernelIN5flash11enable_sm90INS1_16FlashAttnFwdSm90INS1_25CollectiveMainloopFwdSm90ILi2EN4cute5tupleIJNS5_1CILi1EEES8_S8_EEENS6_IJNS7_ILi128EEESA_SA_EEELi128ENS_6half_tEfNS_4arch4Sm90ELb1ELb0ELb1ELb0ELb1ELb0ELb0ELb1ELb1ELb1ELb1ELb0EEENS1_21CollectiveEpilogueFwdISB_S9_SC_SE_Li256ELb0ELb1ELb1ELb0EEENS1_19SingleTileSchedulerILb0ELb1ELb1ELi128EEEEEEEEEvNT_6ParamsE)
        .other          _ZN7cutlass13device_kernelIN5flash11enable_sm90INS1_16FlashAttnFwdSm90INS1_25CollectiveMainloopFwdSm90ILi2EN4cute5tupleIJNS5_1CILi1EEES8_S8_EEENS6_IJNS7_ILi128EEESA_SA_EEELi128ENS_6half_tEfNS_4arch4Sm90ELb1ELb0ELb1ELb0ELb1ELb0ELb0ELb1ELb1ELb1ELb1ELb0EEENS1_21CollectiveEpilogueFwdISB_S9_SC_SE_Li256ELb0ELb1ELb1ELb0EEENS1_19SingleTileSchedulerILb0ELb1ELb1ELi128EEEEEEEEEvNT_6ParamsE,@"STO_CUDA_ENTRY STV_DEFAULT"
_ZN7cutlass13device_kernelIN5flash11enable_sm90INS1_16FlashAttnFwdSm90INS1_25CollectiveMainloopFwdSm90ILi2EN4cute5tupleIJNS5_1CILi1EEES8_S8_EEENS6_IJNS7_ILi128EEESA_SA_EEELi128ENS_6half_tEfNS_4arch4Sm90ELb1ELb0ELb1ELb0ELb1ELb0ELb0ELb1ELb1ELb1ELb1ELb0EEENS1_21CollectiveEpilogueFwdISB_S9_SC_SE_Li256ELb0ELb1ELb1ELb0EEENS1_19SingleTileSchedulerILb0ELb1ELb1ELi128EEEEEEEEEvNT_6ParamsE:
[----:B------:R-:W-:Y:S01]  /*0000*/  LDC R1, c[0x0][0x37c] ;  /* 0x0000df00ff017b82 */ /* 0x000fe20000000800 */
[----:B------:R-:W-:Y:S05]  /*0010*/  EXIT ;  /* 0x000000000000794d */ /* 0x000fea0003800000 */
.L_x_24:
        /* <DEDUP_REMOVED lines=14> */
.L_x_69:


//--------------------- .text._ZN7cutlass13device_kernelIN5flash11enable_sm90INS1_16FlashAttnFwdSm90INS1_25CollectiveMainloopFwdSm90ILi2EN4cute5tupleIJNS5_1CILi1EEES8_S8_EEENS6_IJNS7_ILi128EEESA_SA_EEELi128ENS_6half_tEfNS_4arch4Sm90ELb1ELb0ELb1ELb1ELb1ELb0ELb0ELb1ELb1ELb1ELb1ELb0EEENS1_21CollectiveEpilogueFwdISB_S9_SC_SE_Li256ELb1ELb1ELb1ELb0EEENS1_36VarlenDynamicPersistentTileSchedulerILi128ELi128ELi256ELi128ELb1ELb1ELb1ELb1ELb1ELb1EEEEEEEEEvNT_6ParamsE --------------------------
	.section	.text._ZN7cutlass13device_kernelIN5flash11enable_sm90INS1_16FlashAttnFwdSm90INS1_25CollectiveMainloopFwdSm90ILi2EN4cute5tupleIJNS5_1CILi1EEES8_S8_EEENS6_IJNS7_ILi128EEESA_SA_EEELi128ENS_6half_tEfNS_4arch4Sm90ELb1ELb0ELb1ELb1ELb1ELb0ELb0ELb1ELb1ELb1ELb1ELb0EEENS1_21CollectiveEpilogueFwdISB_S9_SC_SE_Li256ELb1ELb1ELb1ELb0EEENS1_36VarlenDynamicPersistentTileSchedulerILi128ELi128ELi256ELi128ELb1ELb1ELb1ELb1ELb1ELb1EEEEEEEEEvNT_6ParamsE,"ax",@progbits
	.align	128
.text._ZN7cutlass13device_kernelIN5flash11enable_sm90INS1_16FlashAttnFwdSm90INS1_25CollectiveMainloopFwdSm90ILi2EN4cute5tupleIJNS5_1CILi1EEES8_S8_EEENS6_IJNS7_ILi128EEESA_SA_EEELi128ENS_6half_tEfNS_4arch4Sm90ELb1ELb0ELb1ELb1ELb1ELb0ELb0ELb1ELb1ELb1ELb1ELb0EEENS1_21CollectiveEpilogueFwdISB_S9_SC_SE_Li256ELb1ELb1ELb1ELb0EEENS1_36VarlenDynamicPersistentTileSchedulerILi128ELi128ELi256ELi128ELb1ELb1ELb1ELb1ELb1ELb1EEEEEEEEEvNT_6ParamsE:
        .type           _ZN7cutlass13device_kernelIN5flash11enable_sm90INS1_16FlashAttnFwdSm90INS1_25CollectiveMainloopFwdSm90ILi2EN4cute5tupleIJNS5_1CILi1EEES8_S8_EEENS6_IJNS7_ILi128EEESA_SA_EEELi128ENS_6half_tEfNS_4arch4Sm90ELb1ELb0ELb1ELb1ELb1ELb0ELb0ELb1ELb1ELb1ELb1ELb0EEENS1_21CollectiveEpilogueFwdISB_S9_SC_SE_Li256ELb1ELb1ELb1ELb0EEENS1_36VarlenDynamicPersistentTileSchedulerILi128ELi128ELi256ELi128ELb1ELb1ELb1ELb1ELb1ELb1EEEEEEEEEvNT_6ParamsE,@function
        .size           _ZN7cutlass13device_kernelIN5flash11enable_sm90INS1_16FlashAttnFwdSm90INS1_25CollectiveMainloopFwdSm90ILi2EN4cute5tupleIJNS5_1CILi1EEES8_S8_EEENS6_IJNS7_ILi128EEESA_SA_EEELi128ENS_6half_tEfNS_4arch4Sm90ELb1ELb0ELb1ELb1ELb1ELb0ELb0ELb1ELb1ELb1ELb1ELb0EEENS1_21CollectiveEpilogueFwdISB_S9_SC_SE_Li256ELb1ELb1ELb1ELb0EEENS1_36VarlenDynamicPersistentTileSchedulerILi128ELi128ELi256ELi128ELb1ELb1ELb1ELb1ELb1ELb1EEEEEEEEEvNT_6ParamsE,(.L_x_70 - _ZN7cutlass13device_kernelIN5flash11enable_sm90INS1_16FlashAttnFwdSm90INS1_25CollectiveMainloopFwdSm90ILi2EN4cute5tupleIJNS5_1CILi1EEES8_S8_EEENS6_IJNS7_ILi128EEESA_SA_EEELi128ENS_6half_tEfNS_4arch4Sm90ELb1ELb0ELb1ELb1ELb1ELb0ELb0ELb1ELb1ELb1ELb1ELb0EEENS1_21CollectiveEpilogueFwdISB_S9_SC_SE_Li256ELb1ELb1ELb1ELb0EEENS1_36VarlenDynamicPersistentTileSchedulerILi128ELi128ELi256ELi128ELb1ELb1ELb1ELb1ELb1ELb1EEEEEEEEEvNT_6ParamsE)
        .other          _ZN7cutlass13device_kernelIN5flash11enable_sm90INS1_16FlashAttnFwdSm90INS1_25CollectiveMainloopFwdSm90ILi2EN4cute5tupleIJNS5_1CILi1EEES8_S8_EEENS6_IJNS7_ILi128EEESA_SA_EEELi128ENS_6half_tEfNS_4arch4Sm90ELb1ELb0ELb1ELb1ELb1ELb0ELb0ELb1ELb1ELb1ELb1ELb0EEENS1_21CollectiveEpilogueFwdISB_S9_SC_SE_Li256ELb1ELb1ELb1ELb0EEENS1_36VarlenDynamicPersistentTileSchedulerILi128ELi128ELi256ELi128ELb1ELb1ELb1ELb1ELb1ELb1EEEEEEEEEvNT_6ParamsE,@"STO_CUDA_ENTRY STV_DEFAULT"
_ZN7cutlass13device_kernelIN5flash11enable_sm90INS1_16FlashAttnFwdSm90INS1_25CollectiveMainloopFwdSm90ILi2EN4cute5tupleIJNS5_1CILi1EEES8_S8_EEENS6_IJNS7_ILi128EEESA_SA_EEELi128ENS_6half_tEfNS_4arch4Sm90ELb1ELb0ELb1ELb1ELb1ELb0ELb0ELb1ELb1ELb1ELb1ELb0EEENS1_21CollectiveEpilogueFwdISB_S9_SC_SE_Li256ELb1ELb1ELb1ELb0EEENS1_36VarlenDynamicPersistentTileSchedulerILi128ELi128ELi256ELi128ELb1ELb1ELb1ELb1ELb1ELb1EEEEEEEEEvNT_6ParamsE:
[----:B------:R-:W-:Y:S01]  /*0000*/  LDC R1, c[0x0][0x37c] ;  /* 0x0000df00ff017b82 */ /* 0x000fe20000000800 */
[----:B------:R-:W-:Y:S05]  /*0010*/  EXIT ;  /* 0x000000000000794d */ /* 0x000fea0003800000 */
.L_x_25:
        /* <DEDUP_REMOVED lines=14> */
.L_x_70:


//--------------------- .text._ZN7cutlass13device_kernelIN5flash11enable_sm90INS1_16FlashAttnFwdSm90INS1_25CollectiveMainloopFwdSm90ILi2EN4cute5tupleIJNS5_1CILi1EEES8_S8_EEENS6_IJNS7_ILi128EEESA_SA_EEELi128ENS_6half_tEfNS_4arch4Sm90ELb1ELb0ELb1ELb1ELb1ELb1ELb0ELb1ELb1ELb1ELb1ELb0EEENS1_21CollectiveEpilogueFwdISB_S9_SC_SE_Li256ELb1ELb1ELb1ELb0EEENS1_36VarlenDynamicPersistentTileSchedulerILi128ELi128ELi256ELi128ELb1ELb1ELb1ELb1ELb1ELb1EEEEEEEEEvNT_6ParamsE --------------------------
	.section	.text._ZN7cutlass13device_kernelIN5flash11enable_sm90INS1_16FlashAttnFwdSm90INS1_25CollectiveMainloopFwdSm90ILi2EN4cute5tupleIJNS5_1CILi1EEES8_S8_EEENS6_IJNS7_ILi128EEESA_SA_EEELi128ENS_6half_tEfNS_4arch4Sm90ELb1ELb0ELb1ELb1ELb1ELb1ELb0ELb1ELb1ELb1ELb1ELb0EEENS1_21CollectiveEpilogueFwdISB_S9_SC_SE_Li256ELb1ELb1ELb1ELb0EEENS1_36VarlenDynamicPersistentTileSchedulerILi128ELi128ELi256ELi128ELb1ELb1ELb1ELb1ELb1ELb1EEEEEEEEEvNT_6ParamsE,"ax",@progbits
	.align	128
.text._ZN7cutlass13device_kernelIN5flash11enable_sm90INS1_16FlashAttnFwdSm90INS1_25CollectiveMainloopFwdSm90ILi2EN4cute5tupleIJNS5_1CILi1EEES8_S8_EEENS6_IJNS7_ILi128EEESA_SA_EEELi128ENS_6half_tEfNS_4arch4Sm90ELb1ELb0ELb1ELb1ELb1ELb1ELb0ELb1ELb1ELb1ELb1ELb0EEENS1_21CollectiveEpilogueFwdISB_S9_SC_SE_Li256ELb1ELb1ELb1ELb0EEENS1_36VarlenDynamicPersistentTileSchedulerILi128ELi128ELi256ELi128ELb1ELb1ELb1ELb1ELb1ELb1EEEEEEEEEvNT_6ParamsE:
        .type           _ZN7cutlass13device_kernelIN5flash11enable_sm90INS1_16FlashAttnFwdSm90INS1_25CollectiveMainloopFwdSm90ILi2EN4cute5tupleIJNS5_1CILi1EEES8_S8_EEENS6_IJNS7_ILi128EEESA_SA_EEELi128ENS_6half_tEfNS_4arch4Sm90ELb1ELb0ELb1ELb1ELb1ELb1ELb0ELb1ELb1ELb1ELb1ELb0EEENS1_21CollectiveEpilogueFwdISB_S9_SC_SE_Li256ELb1ELb1ELb1ELb0EEENS1_36VarlenDynamicPersistentTileSchedulerILi128ELi128ELi256ELi128ELb1ELb1ELb1ELb1ELb1ELb1EEEEEEEEEvNT_6ParamsE,@function
        .size           _ZN7cutlass13device_kernelIN5flash11enable_sm90INS1_16FlashAttnFwdSm90INS1_25CollectiveMainloopFwdSm90ILi2EN4cute5tupleIJNS5_1CILi1EEES8_S8_EEENS6_IJNS7_ILi128EEESA_SA_EEELi128ENS_6half_tEfNS_4arch4Sm90ELb1ELb0ELb1ELb1ELb1ELb1ELb0ELb1ELb1ELb1ELb1ELb0EEENS1_21CollectiveEpilogueFwdISB_S9_SC_SE_Li256ELb1ELb1ELb1ELb0EEENS1_36VarlenDynamicPersistentTileSchedulerILi128ELi128ELi256ELi128ELb1ELb1ELb1ELb1ELb1ELb1EEEEEEEEEvNT_6ParamsE,(.L_x_71 - _ZN7cutlass13device_kernelIN5flash11enable_sm90INS1_16FlashAttnFwdSm90INS1_25CollectiveMainloopFwdSm90ILi2EN4cute5tupleIJNS5_1CILi1EEES8_S8_EEENS6_IJNS7_ILi128EEESA_SA_EEELi128ENS_6half_tEfNS_4arch4Sm90ELb1ELb0ELb1ELb1ELb1ELb1ELb0ELb1ELb1ELb1ELb1ELb0EEENS1_21CollectiveEpilogueFwdISB_S9_SC_SE_Li256ELb1ELb1ELb1ELb0EEENS1_36VarlenDynamicPersistentTileSchedulerILi128ELi128ELi256ELi128ELb1ELb1ELb1ELb1ELb1ELb1EEEEEEEEEvNT_6ParamsE)
        .other          _ZN7cutlass13device_kernelIN5flash11enable_sm90INS1_16FlashAttnFwdSm90INS1_25CollectiveMainloopFwdSm90ILi2EN4cute5tupleIJNS5_1CILi1EEES8_S8_EEENS6_IJNS7_ILi128EEESA_SA_EEELi128ENS_6half_tEfNS_4arch4Sm90ELb1ELb0ELb1ELb1ELb1ELb1ELb0ELb1ELb1ELb1ELb1ELb0EEENS1_21CollectiveEpilogueFwdISB_S9_SC_SE_Li256ELb1ELb1ELb1ELb0EEENS1_36VarlenDynamicPersistentTileSchedulerILi128ELi128ELi256ELi128ELb1ELb1ELb1ELb1ELb1ELb1EEEEEEEEEvNT_6ParamsE,@"STO_CUDA_ENTRY STV_DEFAULT"
_ZN7cutlass13device_kernelIN5flash11enable_sm90INS1_16FlashAttnFwdSm90INS1_25CollectiveMainloopFwdSm90ILi2EN4cute5tupleIJNS5_1CILi1EEES8_S8_EEENS6_IJNS7_ILi128EEESA_SA_EEELi128ENS_6half_tEfNS_4arch4Sm90ELb1ELb0ELb1ELb1ELb1ELb1ELb0ELb1ELb1ELb1ELb1ELb0EEENS1_21CollectiveEpilogueFwdISB_S9_SC_SE_Li256ELb1ELb1ELb1ELb0EEENS1_36VarlenDynamicPersistentTileSchedulerILi128ELi128ELi256ELi128ELb1ELb1ELb1ELb1ELb1ELb1EEEEEEEEEvNT_6ParamsE:
[----:B------:R-:W-:Y:S01]  /*0000*/  LDC R1, c[0x0][0x37c] ;  /* 0x0000df00ff017b82 */ /* 0x000fe20000000800 */
[----:B------:R-:W-:Y:S05]  /*0010*/  EXIT ;  /* 0x000000000000794d */ /* 0x000fea0003800000 */
.L_x_26:
        /* <DEDUP_REMOVED lines=14> */
.L_x_71:


//--------------------- .text._ZN7cutlass13device_kernelIN5flash11enable_sm90INS1_16FlashAttnFwdSm90INS1_25CollectiveMainloopFwdSm90ILi2EN4cute5tupleIJNS5_1CILi1EEES8_S8_EEENS6_IJNS7_ILi192EEENS7_ILi128EEENS7_ILi96EEEEEELi96ENS_6half_tEfNS_4arch4Sm90ELb0ELb0ELb1ELb0ELb1ELb0ELb0ELb0ELb1ELb1ELb1ELb0EEENS1_21CollectiveEpilogueFwdINS6_IJSA_SC_SB_EEES9_SE_SG_Li384ELb0ELb1ELb1ELb0EEENS1_19SingleTileSchedulerILb0ELb1ELb1ELi192EEEEEEEEEvNT_6ParamsE --------------------------
	.section	.text._ZN7cutlass13device_kernelIN5flash11enable_sm90INS1_16FlashAttnFwdSm90INS1_25CollectiveMainloopFwdSm90ILi2EN4cute5tupleIJNS5_1CILi1EEES8_S8_EEENS6_IJNS7_ILi192EEENS7_ILi128EEENS7_ILi96EEEEEELi96ENS_6half_tEfNS_4arch4Sm90ELb0ELb0ELb1ELb0ELb1ELb0ELb0ELb0ELb1ELb1ELb1ELb0EEENS1_21CollectiveEpilogueFwdINS6_IJSA_SC_SB_EEES9_SE_SG_Li384ELb0ELb1ELb1ELb0EEENS1_19SingleTileSchedulerILb0ELb1ELb1ELi192EEEEEEEEEvNT_6ParamsE,"ax",@progbits
	.align	128
.text._ZN7cutlass13device_kernelIN5flash11enable_sm90INS1_16FlashAttnFwdSm90INS1_25CollectiveMainloopFwdSm90ILi2EN4cute5tupleIJNS5_1CILi1EEES8_S8_EEENS6_IJNS7_ILi192EEENS7_ILi128EEENS7_ILi96EEEEEELi96ENS_6half_tEfNS_4arch4Sm90ELb0ELb0ELb1ELb0ELb1ELb0ELb0ELb0ELb1ELb1ELb1ELb0EEENS1_21CollectiveEpilogueFwdINS6_IJSA_SC_SB_EEES9_SE_SG_Li384ELb0ELb1ELb1ELb0EEENS1_19SingleTileSchedulerILb0ELb1ELb1ELi192EEEEEEEEEvNT_6ParamsE:
        .type           _ZN7cutlass13device_kernelIN5flash11enable_sm90INS1_16FlashAttnFwdSm90INS1_25CollectiveMainloopFwdSm90ILi2EN4cute5tupleIJNS5_1CILi1EEES8_S8_EEENS6_IJNS7_ILi192EEENS7_ILi128EEENS7_ILi96EEEEEELi96ENS_6half_tEfNS_4arch4Sm90ELb0ELb0ELb1ELb0ELb1ELb0ELb0ELb0ELb1ELb1ELb1ELb0EEENS1_21CollectiveEpilogueFwdINS6_IJSA_SC_SB_EEES9_SE_SG_Li384ELb0ELb1ELb1ELb0EEENS1_19SingleTileSchedulerILb0ELb1ELb1ELi192EEEEEEEEEvNT_6ParamsE,@function
        .size           _ZN7cutlass13device_kernelIN5flash11enable_sm90INS1_16FlashAttnFwdSm90INS1_25CollectiveMainloopFwdSm90ILi2EN4cute5tupleIJNS5_1CILi1EEES8_S8_EEENS6_IJNS7_ILi192EEENS7_ILi128EEENS7_ILi96EEEEEELi96ENS_6half_tEfNS_4arch4Sm90ELb0ELb0ELb1ELb0ELb1ELb0ELb0ELb0ELb1ELb1ELb1ELb0EEENS1_21CollectiveEpilogueFwdINS6_IJSA_SC_SB_EEES9_SE_SG_Li384ELb0ELb1ELb1ELb0EEENS1_19SingleTileSchedulerILb0ELb1ELb1ELi192EEEEEEEEEvNT_6ParamsE,(.L_x_72 - _ZN7cutlass13device_kernelIN5flash11enable_sm90INS1_16FlashAttnFwdSm90INS1_25CollectiveMainloopFwdSm90ILi2EN4cute5tupleIJNS5_1CILi1EEES8_S8_EEENS6_IJNS7_ILi192EEENS7_ILi128EEENS7_ILi96EEEEEELi96ENS_6half_tEfNS_4arch4Sm90ELb0ELb0ELb1ELb0ELb1ELb0ELb0ELb0ELb1ELb1ELb1ELb0EEENS1_21CollectiveEpilogueFwdINS6_IJSA_SC_SB_EEES9_SE_SG_Li384ELb0ELb1ELb1ELb0EEENS1_19SingleTileSchedulerILb0ELb1ELb1ELi192EEEEEEEEEvNT_6ParamsE)
        .other          _ZN7cutlass13device_kernelIN5flash11enable_sm90INS1_16FlashAttnFwdSm90INS1_25CollectiveMainloopFwdSm90ILi2EN4cute5tupleIJNS5_1CILi1EEES8_S8_EEENS6_IJNS7_ILi192EEENS7_ILi128EEENS7_ILi96EEEEEELi96ENS_6half_tEfNS_4arch4Sm90ELb0ELb0ELb1ELb0ELb1ELb0ELb0ELb0ELb1ELb1ELb1ELb0EEENS1_21CollectiveEpilogueFwdINS6_IJSA_SC_SB_EEES9_SE_SG_Li384ELb0ELb1ELb1ELb0EEENS1_19SingleTileSchedulerILb0ELb1ELb1ELi192EEEEEEEEEvNT_6ParamsE,@"STO_CUDA_ENTRY STV_DEFAULT"
_ZN7cutlass13device_kernelIN5flash11enable_sm90INS1_16FlashAttnFwdSm90INS1_25CollectiveMainloopFwdSm90ILi2EN4cute5tupleIJNS5_1CILi1EEES8_S8_EEENS6_IJNS7_ILi192EEENS7_ILi128EEENS7_ILi96EEEEEELi96ENS_6half_tEfNS_4arch4Sm90ELb0ELb0ELb1ELb0ELb1ELb0ELb0ELb0ELb1ELb1ELb1ELb0EEENS1_21CollectiveEpilogueFwdINS6_IJSA_SC_SB_EEES9_SE_SG_Li384ELb0ELb1ELb1ELb0EEENS1_19SingleTileSchedulerILb0ELb1ELb1ELi192EEEEEEEEEvNT_6ParamsE:
[----:B------:R-:W-:Y:S01]  /*0000*/  LDC R1, c[0x0][0x37c] ;  /* 0x0000df00ff017b82 */ /* 0x000fe20000000800 */
[----:B------:R-:W-:Y:S05]  /*0010*/  EXIT ;  /* 0x000000000000794d */ /* 0x000fea0003800000 */
.L_x_27:
        /* <DEDUP_REMOVED lines=14> */
.L_x_72:


//--------------------- .text._ZN7cutlass13device_kernelIN5flash11enable_sm90INS1_16FlashAttnFwdSm90INS1_25CollectiveMainloopFwdSm90ILi2EN4cute5tupleIJNS5_1CILi1EEES8_S8_EEENS6_IJNS7_ILi192EEENS7_ILi128EEENS7_ILi96EEEEEELi96ENS_6half_tEfNS_4arch4Sm90ELb0ELb0ELb1ELb1ELb1ELb0ELb0ELb0ELb1ELb1ELb1ELb0EEENS1_21CollectiveEpilogueFwdINS6_IJSA_SC_SB_EEES9_SE_SG_Li384ELb1ELb1ELb1ELb0EEENS1_36VarlenDynamicPersistentTileSchedulerILi192ELi128ELi384ELi128ELb1ELb1ELb1ELb0ELb1ELb1EEEEEEEEEvNT_6ParamsE --------------------------
	.section	.text._ZN7cutlass13device_kernelIN5flash11enable_sm90INS1_16FlashAttnFwdSm90INS1_25CollectiveMainloopFwdSm90ILi2EN4cute5tupleIJNS5_1CILi1EEES8_S8_EEENS6_IJNS7_ILi192EEENS7_ILi128EEENS7_ILi96EEEEEELi96ENS_6half_tEfNS_4arch4Sm90ELb0ELb0ELb1ELb1ELb1ELb0ELb0ELb0ELb1ELb1ELb1ELb0EEENS1_21CollectiveEpilogueFwdINS6_IJSA_SC_SB_EEES9_SE_SG_Li384ELb1ELb1ELb1ELb0EEENS1_36VarlenDynamicPersistentTileSchedulerILi192ELi128ELi384ELi128ELb1ELb1ELb1ELb0ELb1ELb1EEEEEEEEEvNT_6ParamsE,"ax",@progbits
	.align	128
.text._ZN7cutlass13device_kernelIN5flash11enable_sm90INS1_16FlashAttnFwdSm90INS1_25CollectiveMainloopFwdSm90ILi2EN4cute5tupleIJNS5_1CILi1EEES8_S8_EEENS6_IJNS7_ILi192EEENS7_ILi128EEENS7_ILi96EEEEEELi96ENS_6half_tEfNS_4arch4Sm90ELb0ELb0ELb1ELb1ELb1ELb0ELb0ELb0ELb1ELb1ELb1ELb0EEENS1_21CollectiveEpilogueFwdINS6_IJSA_SC_SB_EEES9_SE_SG_Li384ELb1ELb1ELb1ELb0EEENS1_36VarlenDynamicPersistentTileSchedulerILi192ELi128ELi384ELi128ELb1ELb1ELb1ELb0ELb1ELb1EEEEEEEEEvNT_6ParamsE:
        .type           _ZN7cutlass13device_kernelIN5flash11enable_sm90INS1_16FlashAttnFwdSm90INS1_25CollectiveMainloopFwdSm90ILi2EN4cute5tupleIJNS5_1CILi1EEES8_S8_EEENS6_IJNS7_ILi192EEENS7_ILi128EEENS7_ILi96EEEEEELi96ENS_6half_tEfNS_4arch4Sm90ELb0ELb0ELb1ELb1ELb1ELb0ELb0ELb0ELb1ELb1ELb1ELb0EEENS1_21CollectiveEpilogueFwdINS6_IJSA_SC_SB_EEES9_SE_SG_Li384ELb1ELb1ELb1ELb0EEENS1_36VarlenDynamicPersistentTileSchedulerILi192ELi128ELi384ELi128ELb1ELb1ELb1ELb0ELb1ELb1EEEEEEEEEvNT_6ParamsE,@function
        .size           _ZN7cutlass13device_kernelIN5flash11enable_sm90INS1_16FlashAttnFwdSm90INS1_25CollectiveMainloopFwdSm90ILi2EN4cute5tupleIJNS5_1CILi1EEES8_S8_EEENS6_IJNS7_ILi192EEENS7_ILi128EEENS7_ILi96EEEEEELi96ENS_6half_tEfNS_4arch4Sm90ELb0ELb0ELb1ELb1ELb1ELb0ELb0ELb0ELb1ELb1ELb1ELb0EEENS1_21CollectiveEpilogueFwdINS6_IJSA_SC_SB_EEES9_SE_SG_Li384ELb1ELb1ELb1ELb0EEENS1_36VarlenDynamicPersistentTileSchedulerILi192ELi128ELi384ELi128ELb1ELb1ELb1ELb0ELb1ELb1EEEEEEEEEvNT_6ParamsE,(.L_x_73 - _ZN7cutlass13device_kernelIN5flash11enable_sm90INS1_16FlashAttnFwdSm90INS1_25CollectiveMainloopFwdSm90ILi2EN4cute5tupleIJNS5_1CILi1EEES8_S8_EEENS6_IJNS7_ILi192EEENS7_ILi128EEENS7_ILi96EEEEEELi96ENS_6half_tEfNS_4arch4Sm90ELb0ELb0ELb1ELb1ELb1ELb0ELb0ELb0ELb1ELb1ELb1ELb0EEENS1_21CollectiveEpilogueFwdINS6_IJSA_SC_SB_EEES9_SE_SG_Li384ELb1ELb1ELb1ELb0EEENS1_36VarlenDynamicPersistentTileSchedulerILi192ELi128ELi384ELi128ELb1ELb1ELb1ELb0ELb1ELb1EEEEEEEEEvNT_6ParamsE)
        .other          _ZN7cutlass13device_kernelIN5flash11enable_sm90INS1_16FlashAttnFwdSm90INS1_25CollectiveMainloopFwdSm90ILi2EN4cute5tupleIJNS5_1CILi1EEES8_S8_EEENS6_IJNS7_ILi192EEENS7_ILi128EEENS7_ILi96EEEEEELi96ENS_6half_tEfNS_4arch4Sm90ELb0ELb0ELb1ELb1ELb1ELb0ELb0ELb0ELb1ELb1ELb1ELb0EEENS1_21CollectiveEpilogueFwdINS6_IJSA_SC_SB_EEES9_SE_SG_Li384ELb1ELb1ELb1ELb0EEENS1_36VarlenDynamicPersistentTileSchedulerILi192ELi128ELi384ELi128ELb1ELb1ELb1ELb0ELb1ELb1EEEEEEEEEvNT_6ParamsE,@"STO_CUDA_ENTRY STV_DEFAULT"
_ZN7cutlass13device_kernelIN5flash11enable_sm90INS1_16FlashAttnFwdSm90INS1_25CollectiveMainloopFwdSm90ILi2EN4cute5tupleIJNS5_1CILi1EEES8_S8_EEENS6_IJNS7_ILi192EEENS7_ILi128EEENS7_ILi96EEEEEELi96ENS_6half_tEfNS_4arch4Sm90ELb0ELb0ELb1ELb1ELb1ELb0ELb0ELb0ELb1ELb1ELb1ELb0EEENS1_21CollectiveEpilogueFwdINS6_IJSA_SC_SB_EEES9_SE_SG_Li384ELb1ELb1ELb1ELb0EEENS1_36VarlenDynamicPersistentTileSchedulerILi192ELi128ELi384ELi128ELb1ELb1ELb1ELb0ELb1ELb1EEEEEEEEEvNT_6ParamsE:
[----:B------:R-:W-:Y:S01]  /*0000*/  LDC R1, c[0x0][0x37c] ;  /* 0x0000df00ff017b82 */ /* 0x000fe20000000800 */
[----:B------:R-:W-:Y:S05]  /*0010*/  EXIT ;  /* 0x000000000000794d */ /* 0x000fea0003800000 */
.L_x_28:
        /* <DEDUP_REMOVED lines=14> */
.L_x_73:


//--------------------- .text._ZN7cutlass13device_kernelIN5flash11enable_sm90INS1_16FlashAttnFwdSm90INS1_25CollectiveMainloopFwdSm90ILi2EN4cute5tupleIJNS5_1CILi1EEES8_S8_EEENS6_IJNS7_ILi192EEENS7_ILi128EEENS7_ILi96EEEEEELi96ENS_6half_tEfNS_4arch4Sm90ELb0ELb0ELb1ELb1ELb1ELb1ELb0ELb0ELb1ELb1ELb1ELb0EEENS1_21CollectiveEpilogueFwdINS6_IJSA_SC_SB_EEES9_SE_SG_Li384ELb1ELb1ELb1ELb0EEENS1_36VarlenDynamicPersistentTileSchedulerILi192ELi128ELi384ELi128ELb1ELb1ELb1ELb0ELb1ELb1EEEEEEEEEvNT_6ParamsE --------------------------
	.section	.text._ZN7cutlass13device_kernelIN5flash11enable_sm90INS1_16FlashAttnFwdSm90INS1_25CollectiveMainloopFwdSm90ILi2EN4cute5tupleIJNS5_1CILi1EEES8_S8_EEENS6_IJNS7_ILi192EEENS7_ILi128EEENS7_ILi96EEEEEELi96ENS_6half_tEfNS_4arch4Sm90ELb0ELb0ELb1ELb1ELb1ELb1ELb0ELb0ELb1ELb1ELb1ELb0EEENS1_21CollectiveEpilogueFwdINS6_IJSA_SC_SB_EEES9_SE_SG_Li384ELb1ELb1ELb1ELb0EEENS1_36VarlenDynamicPersistentTileSchedulerILi192ELi128ELi384ELi128ELb1ELb1ELb1ELb0ELb1ELb1EEEEEEEEEvNT_6ParamsE,"ax",@progbits
	.align	128
.text._ZN7cutlass13device_kernelIN5flash11enable_sm90INS1_16FlashAttnFwdSm90INS1_25CollectiveMainloopFwdSm90ILi2EN4cute5tupleIJNS5_1CILi1EEES8_S8_EEENS6_IJNS7_ILi192EEENS7_ILi128EEENS7_ILi96EEEEEELi96ENS_6half_tEfNS_4arch4Sm90ELb0ELb0ELb1ELb1ELb1ELb1ELb0ELb0ELb1ELb1ELb1ELb0EEENS1_21CollectiveEpilogueFwdINS6_IJSA_SC_SB_EEES9_SE_SG_Li384ELb1ELb1ELb1ELb0EEENS1_36VarlenDynamicPersistentTileSchedulerILi192ELi128ELi384ELi128ELb1ELb1ELb1ELb0ELb1ELb1EEEEEEEEEvNT_6ParamsE:
        .type           _ZN7cutlass13device_kernelIN5flash11enable_sm90INS1_16FlashAttnFwdSm90INS1_25CollectiveMainloopFwdSm90ILi2EN4cute5tupleIJNS5_1CILi1EEES8_S8_EEENS6_IJNS7_ILi192EEENS7_ILi128EEENS7_ILi96EEEEEELi96ENS_6half_tEfNS_4arch4Sm90ELb0ELb0ELb1ELb1ELb1ELb1ELb0ELb0ELb1ELb1ELb1ELb0EEENS1_21CollectiveEpilogueFwdINS6_IJSA_SC_SB_EEES9_SE_SG_Li384ELb1ELb1ELb1ELb0EEENS1_36VarlenDynamicPersistentTileSchedulerILi192ELi128ELi384ELi128ELb1ELb1ELb1ELb0ELb1ELb1EEEEEEEEEvNT_6ParamsE,@function
        .size           _ZN7cutlass13device_kernelIN5flash11enable_sm90INS1_16FlashAttnFwdSm90INS1_25CollectiveMainloopFwdSm90ILi2EN4cute5tupleIJNS5_1CILi1EEES8_S8_EEENS6_IJNS7_ILi192EEENS7_ILi128EEENS7_ILi96EEEEEELi96ENS_6half_tEfNS_4arch4Sm90ELb0ELb0ELb1ELb1ELb1ELb1ELb0ELb0ELb1ELb1ELb1ELb0EEENS1_21CollectiveEpilogueFwdINS6_IJSA_SC_SB_EEES9_SE_SG_Li384ELb1ELb1ELb1ELb0EEENS1_36VarlenDynamicPersistentTileSchedulerILi192ELi128ELi384ELi128ELb1ELb1ELb1ELb0ELb1ELb1EEEEEEEEEvNT_6ParamsE,(.L_x_74 - _ZN7cutlass13device_kernelIN5flash11enable_sm90INS1_16FlashAttnFwdSm90INS1_25CollectiveMainloopFwdSm90ILi2EN4cute5tupleIJNS5_1CILi1EEES8_S8_EEENS6_IJNS7_ILi192EEENS7_ILi128EEENS7_ILi96EEEEEELi96ENS_6half_tEfNS_4arch4Sm90ELb0ELb0ELb1ELb1ELb1ELb1ELb0ELb0ELb1ELb1ELb1ELb0EEENS1_21CollectiveEpilogueFwdINS6_IJSA_SC_SB_EEES9_SE_SG_Li384ELb1ELb1ELb1ELb0EEENS1_36VarlenDynamicPersistentTileSchedulerILi192ELi128ELi384ELi128ELb1ELb1ELb1ELb0ELb1ELb1EEEEEEEEEvNT_6ParamsE)
        .other          _ZN7cutlass13device_kernelIN5flash11enable_sm90INS1_16FlashAttnFwdSm90INS1_25CollectiveMainloopFwdSm90ILi2EN4cute5tupleIJNS5_1CILi1EEES8_S8_EEENS6_IJNS7_ILi192EEENS7_ILi128EEENS7_ILi96EEEEEELi96ENS_6half_tEfNS_4arch4Sm90ELb0ELb0ELb1ELb1ELb1ELb1ELb0ELb0ELb1ELb1ELb1ELb0EEENS1_21CollectiveEpilogueFwdINS6_IJSA_SC_SB_EEES9_SE_SG_Li384ELb1ELb1ELb1ELb0EEENS1_36VarlenDynamicPersistentTileSchedulerILi192ELi128ELi384ELi128ELb1ELb1ELb1ELb0ELb1ELb1EEEEEEEEEvNT_6ParamsE,@"STO_CUDA_ENTRY STV_DEFAULT"
_ZN7cutlass13device_kernelIN5flash11enable_sm90INS1_16FlashAttnFwdSm90INS1_25CollectiveMainloopFwdSm90ILi2EN4cute5tupleIJNS5_1CILi1EEES8_S8_EEENS6_IJNS7_ILi192EEENS7_ILi128EEENS7_ILi96EEEEEELi96ENS_6half_tEfNS_4arch4Sm90ELb0ELb0ELb1ELb1ELb1ELb1ELb0ELb0ELb1ELb1ELb1ELb0EEENS1_21CollectiveEpilogueFwdINS6_IJSA_SC_SB_EEES9_SE_SG_Li384ELb1ELb1ELb1ELb0EEENS1_36VarlenDynamicPersistentTileSchedulerILi192ELi128ELi384ELi128ELb1ELb1ELb1ELb0ELb1ELb1EEEEEEEEEvNT_6ParamsE:
[----:B------:R-:W-:Y:S01]  /*0000*/  LDC R1, c[0x0][0x37c] ;  /* 0x0000df00ff017b82 */ /* 0x000fe20000000800 */
[----:B------:R-:W-:Y:S05]  /*0010*/  EXIT ;  /* 0x000000000000794d */ /* 0x000fea0003800000 */
.L_x_29:
        /* <DEDUP_REMOVED lines=14> */
.L_x_74:


//--------------------- .text._ZN7cutlass13device_kernelIN5flash11enable_sm90INS1_16FlashAttnFwdSm90INS1_25CollectiveMainloopFwdSm90ILi2EN4cute5tupleIJNS5_1CILi1EEES8_S8_EEENS6_IJNS7_ILi192EEENS7_ILi128EEENS7_ILi96EEEEEELi96ENS_6half_tEfNS_4arch4Sm90ELb0ELb1ELb1ELb0ELb1ELb0ELb0ELb0ELb1ELb1ELb1ELb0EEENS1_21CollectiveEpilogueFwdINS6_IJSA_SC_SB_EEES9_SE_SG_Li384ELb0ELb1ELb1ELb0EEENS1_19SingleTileSchedulerILb0ELb1ELb1ELi192EEEEEEEEEvNT_6ParamsE --------------------------
	.section	.text._ZN7cutlass13device_kernelIN5flash11enable_sm90INS1_16FlashAttnFwdSm90INS1_25CollectiveMainloopFwdSm90ILi2EN4cute5tupleIJNS5_1CILi1EEES8_S8_EEENS6_IJNS7_ILi192EEENS7_ILi128EEENS7_ILi96EEEEEELi96ENS_6half_tEfNS_4arch4Sm90ELb0ELb1ELb1ELb0ELb1ELb0ELb0ELb0ELb1ELb1ELb1ELb0EEENS1_21CollectiveEpilogueFwdINS6_IJSA_SC_SB_EEES9_SE_SG_Li384ELb0ELb1ELb1ELb0EEENS1_19SingleTileSchedulerILb0ELb1ELb1ELi192EEEEEEEEEvNT_6ParamsE,"ax",@progbits
	.align	128
.text._ZN7cutlass13device_kernelIN5flash11enable_sm90INS1_16FlashAttnFwdSm90INS1_25CollectiveMainloopFwdSm90ILi2EN4cute5tupleIJNS5_1CILi1EEES8_S8_EEENS6_IJNS7_ILi192EEENS7_ILi128EEENS7_ILi96EEEEEELi96ENS_6half_tEfNS_4arch4Sm90ELb0ELb1ELb1ELb0ELb1ELb0ELb0ELb0ELb1ELb1ELb1ELb0EEENS1_21CollectiveEpilogueFwdINS6_IJSA_SC_SB_EEES9_SE_SG_Li384ELb0ELb1ELb1ELb0EEENS1_19SingleTileSchedulerILb0ELb1ELb1ELi192EEEEEEEEEvNT_6ParamsE:
        .type           _ZN7cutlass13device_kernelIN5flash11enable_sm90INS1_16FlashAttnFwdSm90INS1_25CollectiveMainloopFwdSm90ILi2EN4cute5tupleIJNS5_1CILi1EEES8_S8_EEENS6_IJNS7_ILi192EEENS7_ILi128EEENS7_ILi96EEEEEELi96ENS_6half_tEfNS_4arch4Sm90ELb0ELb1ELb1ELb0ELb1ELb0ELb0ELb0ELb1ELb1ELb1ELb0EEENS1_21CollectiveEpilogueFwdINS6_IJSA_SC_SB_EEES9_SE_SG_Li384ELb0ELb1ELb1ELb0EEENS1_19SingleTileSchedulerILb0ELb1ELb1ELi192EEEEEEEEEvNT_6ParamsE,@function
        .size           _ZN7cutlass13device_kernelIN5flash11enable_sm90INS1_16FlashAttnFwdSm90INS1_25CollectiveMainloopFwdSm90ILi2EN4cute5tupleIJNS5_1CILi1EEES8_S8_EEENS6_IJNS7_ILi192EEENS7_ILi128EEENS7_ILi96EEEEEELi96ENS_6half_tEfNS_4arch4Sm90ELb0ELb1ELb1ELb0ELb1ELb0ELb0ELb0ELb1ELb1ELb1ELb0EEENS1_21CollectiveEpilogueFwdINS6_IJSA_SC_SB_EEES9_SE_SG_Li384ELb0ELb1ELb1ELb0EEENS1_19SingleTileSchedulerILb0ELb1ELb1ELi192EEEEEEEEEvNT_6ParamsE,(.L_x_75 - _ZN7cutlass13device_kernelIN5flash11enable_sm90INS1_16FlashAttnFwdSm90INS1_25CollectiveMainloopFwdSm90ILi2EN4cute5tupleIJNS5_1CILi1EEES8_S8_EEENS6_IJNS7_ILi192EEENS7_ILi128EEENS7_ILi96EEEEEELi96ENS_6half_tEfNS_4arch4Sm90ELb0ELb1ELb1ELb0ELb1ELb0ELb0ELb0ELb1ELb1ELb1ELb0EEENS1_21CollectiveEpilogueFwdINS6_IJSA_SC_SB_EEES9_SE_SG_Li384ELb0ELb1ELb1ELb0EEENS1_19SingleTileSchedulerILb0ELb1ELb1ELi192EEEEEEEEEvNT_6ParamsE)
        .other          _ZN7cutlass13device_kernelIN5flash11enable_sm90INS1_16FlashAttnFwdSm90INS1_25CollectiveMainloopFwdSm90ILi2EN4cute5tupleIJNS5_1CILi1EEES8_S8_EEENS6_IJNS7_ILi192EEENS7_ILi128EEENS7_ILi96EEEEEELi96ENS_6half_tEfNS_4arch4Sm90ELb0ELb1ELb1ELb0ELb1ELb0ELb0ELb0ELb1ELb1ELb1ELb0EEENS1_21CollectiveEpilogueFwdINS6_IJSA_SC_SB_EEES9_SE_SG_Li384ELb0ELb1ELb1ELb0EEENS1_19SingleTileSchedulerILb0ELb1ELb1ELi192EEEEEEEEEvNT_6ParamsE,@"STO_CUDA_ENTRY STV_DEFAULT"
_ZN7cutlass13device_kernelIN5flash11enable_sm90INS1_16FlashAttnFwdSm90INS1_25CollectiveMainloopFwdSm90ILi2EN4cute5tupleIJNS5_1CILi1EEES8_S8_EEENS6_IJNS7_ILi192EEENS7_ILi128EEENS7_ILi96EEEEEELi96ENS_6half_tEfNS_4arch4Sm90ELb0ELb1ELb1ELb0ELb1ELb0ELb0ELb0ELb1ELb1ELb1ELb0EEENS1_21CollectiveEpilogueFwdINS6_IJSA_SC_SB_EEES9_SE_SG_Li384ELb0ELb1ELb1ELb0EEENS1_19SingleTileSchedulerILb0ELb1ELb1ELi192EEEEEEEEEvNT_6ParamsE:
[----:B------:R-:W-:Y:S01]  /*0000*/  LDC R1, c[0x0][0x37c] ;  /* 0x0000df00ff017b82 */ /* 0x000fe20000000800 */
[----:B------:R-:W-:Y:S05]  /*0010*/  EXIT ;  /* 0x000000000000794d */ /* 0x000fea0003800000 */
.L_x_30:
        /* <DEDUP_REMOVED lines=14> */
.L_x_75:


//--------------------- .text._ZN7cutlass13device_kernelIN5flash11enable_sm90INS1_16FlashAttnFwdSm90INS1_25CollectiveMainloopFwdSm90ILi2EN4cute5tupleIJNS5_1CILi1EEES8_S8_EEENS6_IJNS7_ILi192EEENS7_ILi128EEENS7_ILi96EEEEEELi96ENS_6half_tEfNS_4arch4Sm90ELb0ELb1ELb1ELb1ELb1ELb0ELb0ELb0ELb1ELb1ELb1ELb0EEENS1_21CollectiveEpilogueFwdINS6_IJSA_SC_SB_EEES9_SE_SG_Li384ELb1ELb1ELb1ELb0EEENS1_36VarlenDynamicPersistentTileSchedulerILi192ELi128ELi384ELi128ELb1ELb1ELb1ELb1ELb0ELb1EEEEEEEEEvNT_6ParamsE --------------------------
	.section	.text._ZN7cutlass13device_kernelIN5flash11enable_sm90INS1_16FlashAttnFwdSm90INS1_25CollectiveMainloopFwdSm90ILi2EN4cute5tupleIJNS5_1CILi1EEES8_S8_EEENS6_IJNS7_ILi192EEENS7_ILi128EEENS7_ILi96EEEEEELi96ENS_6half_tEfNS_4arch4Sm90ELb0ELb1ELb1ELb1ELb1ELb0ELb0ELb0ELb1ELb1ELb1ELb0EEENS1_21CollectiveEpilogueFwdINS6_IJSA_SC_SB_EEES9_SE_SG_Li384ELb1ELb1ELb1ELb0EEENS1_36VarlenDynamicPersistentTileSchedulerILi192ELi128ELi384ELi128ELb1ELb1ELb1ELb1ELb0ELb1EEEEEEEEEvNT_6ParamsE,"ax",@progbits
	.align	128
.text._ZN7cutlass13device_kernelIN5flash11enable_sm90INS1_16FlashAttnFwdSm90INS1_25CollectiveMainloopFwdSm90ILi2EN4cute5tupleIJNS5_1CILi1EEES8_S8_EEENS6_IJNS7_ILi192EEENS7_ILi128EEENS7_ILi96EEEEEELi96ENS_6half_tEfNS_4arch4Sm90ELb0ELb1ELb1ELb1ELb1ELb0ELb0ELb0ELb1ELb1ELb1ELb0EEENS1_21CollectiveEpilogueFwdINS6_IJSA_SC_SB_EEES9_SE_SG_Li384ELb1ELb1ELb1ELb0EEENS1_36VarlenDynamicPersistentTileSchedulerILi192ELi128ELi384ELi128ELb1ELb1ELb1ELb1ELb0ELb1EEEEEEEEEvNT_6ParamsE:
        .type           _ZN7cutlass13device_kernelIN5flash11enable_sm90INS1_16FlashAttnFwdSm90INS1_25CollectiveMainloopFwdSm90ILi2EN4cute5tupleIJNS5_1CILi1EEES8_S8_EEENS6_IJNS7_ILi192EEENS7_ILi128EEENS7_ILi96EEEEEELi96ENS_6half_tEfNS_4arch4Sm90ELb0ELb1ELb1ELb1ELb1ELb0ELb0ELb0ELb1ELb1ELb1ELb0EEENS1_21CollectiveEpilogueFwdINS6_IJSA_SC_SB_EEES9_SE_SG_Li384ELb1ELb1ELb1ELb0EEENS1_36VarlenDynamicPersistentTileSchedulerILi192ELi128ELi384ELi128ELb1ELb1ELb1ELb1ELb0ELb1EEEEEEEEEvNT_6ParamsE,@function
        .size           _ZN7cutlass13device_kernelIN5flash11enable_sm90INS1_16FlashAttnFwdSm90INS1_25CollectiveMainloopFwdSm90ILi2EN4cute5tupleIJNS5_1CILi1EEES8_S8_EEENS6_IJNS7_ILi192EEENS7_ILi128EEENS7_ILi96EEEEEELi96ENS_6half_tEfNS_4arch4Sm90ELb0ELb1ELb1ELb1ELb1ELb0ELb0ELb0ELb1ELb1ELb1ELb0EEENS1_21CollectiveEpilogueFwdINS6_IJSA_SC_SB_EEES9_SE_SG_Li384ELb1ELb1ELb1ELb0EEENS1_36VarlenDynamicPersistentTileSchedulerILi192ELi128ELi384ELi128ELb1ELb1ELb1ELb1ELb0ELb1EEEEEEEEEvNT_6ParamsE,(.L_x_76 - _ZN7cutlass13device_kernelIN5flash11enable_sm90INS1_16FlashAttnFwdSm90INS1_25CollectiveMainloopFwdSm90ILi2EN4cute5tupleIJNS5_1CILi1EEES8_S8_EEENS6_IJNS7_ILi192EEENS7_ILi128EEENS7_ILi96EEEEEELi96ENS_6half_tEfNS_4arch4Sm90ELb0ELb1ELb1ELb1ELb1ELb0ELb0ELb0ELb1ELb1ELb1ELb0EEENS1_21CollectiveEpilogueFwdINS6_IJSA_SC_SB_EEES9_SE_SG_Li384ELb1ELb1ELb1ELb0EEENS1_36VarlenDynamicPersistentTileSchedulerILi192ELi128ELi384ELi128ELb1ELb1ELb1ELb1ELb0ELb1EEEEEEEEEvNT_6ParamsE)
        .other          _ZN7cutlass13device_kernelIN5flash11enable_sm90INS1_16FlashAttnFwdSm90INS1_25CollectiveMainloopFwdSm90ILi2EN4cute5tupleIJNS5_1CILi1EEES8_S8_EEENS6_IJNS7_ILi192EEENS7_ILi128EEENS7_ILi96EEEEEELi96ENS_6half_tEfNS_4arch4Sm90ELb0ELb1ELb1ELb1ELb1ELb0ELb0ELb0ELb1ELb1ELb1ELb0EEENS1_21CollectiveEpilogueFwdINS6_IJSA_SC_SB_EEES9_SE_SG_Li384ELb1ELb1ELb1ELb0EEENS1_36VarlenDynamicPersistentTileSchedulerILi192ELi128ELi384ELi128ELb1ELb1ELb1ELb1ELb0ELb1EEEEEEEEEvNT_6ParamsE,@"STO_CUDA_ENTRY STV_DEFAULT"
_ZN7cutlass13device_kernelIN5flash11enable_sm90INS1_16FlashAttnFwdSm90INS1_25CollectiveMainloopFwdSm90ILi2EN4cute5tupleIJNS5_1CILi1EEES8_S8_EEENS6_IJNS7_ILi192EEENS7_ILi128EEENS7_ILi96EEEEEELi96ENS_6half_tEfNS_4arch4Sm90ELb0ELb1ELb1ELb1ELb1ELb0ELb0ELb0ELb1ELb1ELb1ELb0EEENS1_21CollectiveEpilogueFwdINS6_IJSA_SC_SB_EEES9_SE_SG_Li384ELb1ELb1ELb1ELb0EEENS1_36VarlenDynamicPersistentTileSchedulerILi192ELi128ELi384ELi128ELb1ELb1ELb1ELb1ELb0ELb1EEEEEEEEEvNT_6ParamsE:
[----:B------:R-:W-:Y:S01]  /*0000*/  LDC R1, c[0x0][0x37c] ;  /* 0x0000df00ff017b82 */ /* 0x000fe20000000800 */
[----:B------:R-:W-:Y:S05]  /*0010*/  EXIT ;  /* 0x000000000000794d */ /* 0x000fea0003800000 */
.L_x_31:
        /* <DEDUP_REMOVED lines=14> */
.L_x_76:


//--------------------- .text._ZN7cutlass13device_kernelIN5flash11enable_sm90INS1_16FlashAttnFwdSm90INS1_25CollectiveMainloopFwdSm90ILi2EN4cute5tupleIJNS5_1CILi1EEES8_S8_EEENS6_IJNS7_ILi192EEENS7_ILi128EEENS7_ILi96EEEEEELi96ENS_6half_tEfNS_4arch4Sm90ELb0ELb1ELb1ELb1ELb1ELb1ELb0ELb0ELb1ELb1ELb1ELb0EEENS1_21CollectiveEpilogueFwdINS6_IJSA_SC_SB_EEES9_SE_SG_Li384ELb1ELb1ELb1ELb0EEENS1_36VarlenDynamicPersistentTileSchedulerILi192ELi128ELi384ELi128ELb1ELb1ELb1ELb1ELb0ELb1EEEEEEEEEvNT_6ParamsE --------------------------
	.section	.text._ZN7cutlass13device_kernelIN5flash11enable_sm90INS1_16FlashAttnFwdSm90INS1_25CollectiveMainloopFwdSm90ILi2EN4cute5tupleIJNS5_1CILi1EEES8_S8_EEENS6_IJNS7_ILi192EEENS7_ILi128EEENS7_ILi96EEEEEELi96ENS_6half_tEfNS_4arch4Sm90ELb0ELb1ELb1ELb1ELb1ELb1ELb0ELb0ELb1ELb1ELb1ELb0EEENS1_21CollectiveEpilogueFwdINS6_IJSA_SC_SB_EEES9_SE_SG_Li384ELb1ELb1ELb1ELb0EEENS1_36VarlenDynamicPersistentTileSchedulerILi192ELi128ELi384ELi128ELb1ELb1ELb1ELb1ELb0ELb1EEEEEEEEEvNT_6ParamsE,"ax",@progbits
	.align	128
.text._ZN7cutlass13device_kernelIN5flash11enable_sm90INS1_16FlashAttnFwdSm90INS1_25CollectiveMainloopFwdSm90ILi2EN4cute5tupleIJNS5_1CILi1EEES8_S8_EEENS6_IJNS7_ILi192EEENS7_ILi128EEENS7_ILi96EEEEEELi96ENS_6half_tEfNS_4arch4Sm90ELb0ELb1ELb1ELb1ELb1ELb1ELb0ELb0ELb1ELb1ELb1ELb0EEENS1_21CollectiveEpilogueFwdINS6_IJSA_SC_SB_EEES9_SE_SG_Li384ELb1ELb1ELb1ELb0EEENS1_36VarlenDynamicPersistentTileSchedulerILi192ELi128ELi384ELi128ELb1ELb1ELb1ELb1ELb0ELb1EEEEEEEEEvNT_6ParamsE:
        .type           _ZN7cutlass13device_kernelIN5flash11enable_sm90INS1_16FlashAttnFwdSm90INS1_25CollectiveMainloopFwdSm90ILi2EN4cute5tupleIJNS5_1CILi1EEES8_S8_EEENS6_IJNS7_ILi192EEENS7_ILi128EEENS7_ILi96EEEEEELi96ENS_6half_tEfNS_4arch4Sm90ELb0ELb1ELb1ELb1ELb1ELb1ELb0ELb0ELb1ELb1ELb1ELb0EEENS1_21CollectiveEpilogueFwdINS6_IJSA_SC_SB_EEES9_SE_SG_Li384ELb1ELb1ELb1ELb0EEENS1_36VarlenDynamicPersistentTileSchedulerILi192ELi128ELi384ELi128ELb1ELb1ELb1ELb1ELb0ELb1EEEEEEEEEvNT_6ParamsE,@function
        .size           _ZN7cutlass13device_kernelIN5flash11enable_sm90INS1_16FlashAttnFwdSm90INS1_25CollectiveMainloopFwdSm90ILi2EN4cute5tupleIJNS5_1CILi1EEES8_S8_EEENS6_IJNS7_ILi192EEENS7_ILi128EEENS7_ILi96EEEEEELi96ENS_6half_tEfNS_4arch4Sm90ELb0ELb1ELb1ELb1ELb1ELb1ELb0ELb0ELb1ELb1ELb1ELb0EEENS1_21CollectiveEpilogueFwdINS6_IJSA_SC_SB_EEES9_SE_SG_Li384ELb1ELb1ELb1ELb0EEENS1_36VarlenDynamicPersistentTileSchedulerILi192ELi128ELi384ELi128ELb1ELb1ELb1ELb1ELb0ELb1EEEEEEEEEvNT_6ParamsE,(.L_x_77 - _ZN7cutlass13device_kernelIN5flash11enable_sm90INS1_16FlashAttnFwdSm90INS1_25CollectiveMainloopFwdSm90ILi2EN4cute5tupleIJNS5_1CILi1EEES8_S8_EEENS6_IJNS7_ILi192EEENS7_ILi128EEENS7_ILi96EEEEEELi96ENS_6half_tEfNS_4arch4Sm90ELb0ELb1ELb1ELb1ELb1ELb1ELb0ELb0ELb1ELb1ELb1ELb0EEENS1_21CollectiveEpilogueFwdINS6_IJSA_SC_SB_EEES9_SE_SG_Li384ELb1ELb1ELb1ELb0EEENS1_36VarlenDynamicPersistentTileSchedulerILi192ELi128ELi384ELi128ELb1ELb1ELb1ELb1ELb0ELb1EEEEEEEEEvNT_6ParamsE)
        .other          _ZN7cutlass13device_kernelIN5flash11enable_sm90INS1_16FlashAttnFwdSm90INS1_25CollectiveMainloopFwdSm90ILi2EN4cute5tupleIJNS5_1CILi1EEES8_S8_EEENS6_IJNS7_ILi192EEENS7_ILi128EEENS7_ILi96EEEEEELi96ENS_6half_tEfNS_4arch4Sm90ELb0ELb1ELb1ELb1ELb1ELb1ELb0ELb0ELb1ELb1ELb1ELb0EEENS1_21CollectiveEpilogueFwdINS6_IJSA_SC_SB_EEES9_SE_SG_Li384ELb1ELb1ELb1ELb0EEENS1_36VarlenDynamicPersistentTileSchedulerILi192ELi128ELi384ELi128ELb1ELb1ELb1ELb1ELb0ELb1EEEEEEEEEvNT_6ParamsE,@"STO_CUDA_ENTRY STV_DEFAULT"
_ZN7cutlass13device_kernelIN5flash11enable_sm90INS1_16FlashAttnFwdSm90INS1_25CollectiveMainloopFwdSm90ILi2EN4cute5tupleIJNS5_1CILi1EEES8_S8_EEENS6_IJNS7_ILi192EEENS7_ILi128EEENS7_ILi96EEEEEELi96ENS_6half_tEfNS_4arch4Sm90ELb0ELb1ELb1ELb1ELb1ELb1ELb0ELb0ELb1ELb1ELb1ELb0EEENS1_21CollectiveEpilogueFwdINS6_IJSA_SC_SB_EEES9_SE_SG_Li384ELb1ELb1ELb1ELb0EEENS1_36VarlenDynamicPersistentTileSchedulerILi192ELi128ELi384ELi128ELb1ELb1ELb1ELb1ELb0ELb1EEEEEEEEEvNT_6ParamsE:
[----:B------:R-:W-:Y:S01]  /*0000*/  LDC R1, c[0x0][0x37c] ;  /* 0x0000df00ff017b82 */ /* 0x000fe20000000800 */
[----:B------:R-:W-:Y:S05]  /*0010*/  EXIT ;  /* 0x000000000000794d */ /* 0x000fea0003800000 */
.L_x_32:
        /* <DEDUP_REMOVED lines=14> */
.L_x_77:


//--------------------- .text._ZN7cutlass13device_kernelIN5flash11enable_sm90INS1_16FlashAttnFwdSm90INS1_25CollectiveMainloopFwdSm90ILi2EN4cute5tupleIJNS5_1CILi1EEES8_S8_EEENS6_IJNS7_ILi192EEENS7_ILi128EEENS7_ILi96EEEEEELi96ENS_6half_tEfNS_4arch4Sm90ELb1ELb0ELb1ELb0ELb1ELb0ELb0ELb0ELb1ELb1ELb1ELb0EEENS1_21CollectiveEpilogueFwdINS6_IJSA_SC_SB_EEES9_SE_SG_Li384ELb0ELb1ELb1ELb0EEENS1_19SingleTileSchedulerILb0ELb1ELb1ELi192EEEEEEEEEvNT_6ParamsE --------------------------
	.section	.text._ZN7cutlass13device_kernelIN5flash11enable_sm90INS1_16FlashAttnFwdSm90INS1_25CollectiveMainloopFwdSm90ILi2EN4cute5tupleIJNS5_1CILi1EEES8_S8_EEENS6_IJNS7_ILi192EEENS7_ILi128EEENS7_ILi96EEEEEELi96ENS_6half_tEfNS_4arch4Sm90ELb1ELb0ELb1ELb0ELb1ELb0ELb0ELb0ELb1ELb1ELb1ELb0EEENS1_21CollectiveEpilogueFwdINS6_IJSA_SC_SB_EEES9_SE_SG_Li384ELb0ELb1ELb1ELb0EEENS1_19SingleTileSchedulerILb0ELb1ELb1ELi192EEEEEEEEEvNT_6ParamsE,"ax",@progbits
	.align	128
.text._ZN7cutlass13device_kernelIN5flash11enable_sm90INS1_16FlashAttnFwdSm90INS1_25CollectiveMainloopFwdSm90ILi2EN4cute5tupleIJNS5_1CILi1EEES8_S8_EEENS6_IJNS7_ILi192EEENS7_ILi128EEENS7_ILi96EEEEEELi96ENS_6half_tEfNS_4arch4Sm90ELb1ELb0ELb1ELb0ELb1ELb0ELb0ELb0ELb1ELb1ELb1ELb0EEENS1_21CollectiveEpilogueFwdINS6_IJSA_SC_SB_EEES9_SE_SG_Li384ELb0ELb1ELb1ELb0EEENS1_19SingleTileSchedulerILb0ELb1ELb1ELi192EEEEEEEEEvNT_6ParamsE:
        .type           _ZN7cutlass13device_kernelIN5flash11enable_sm90INS1_16FlashAttnFwdSm90INS1_25CollectiveMainloopFwdSm90ILi2EN4cute5tupleIJNS5_1CILi1EEES8_S8_EEENS6_IJNS7_ILi192EEENS7_ILi128EEENS7_ILi96EEEEEELi96ENS_6half_tEfNS_4arch4Sm90ELb1ELb0ELb1ELb0ELb1ELb0ELb0ELb0ELb1ELb1ELb1ELb0EEENS1_21CollectiveEpilogueFwdINS6_IJSA_SC_SB_EEES9_SE_SG_Li384ELb0ELb1ELb1ELb0EEENS1_19SingleTileSchedulerILb0ELb1ELb1ELi192EEEEEEEEEvNT_6ParamsE,@function
        .size           _ZN7cutlass13device_kernelIN5flash11enable_sm90INS1_16FlashAttnFwdSm90INS1_25CollectiveMainloopFwdSm90ILi2EN4cute5tupleIJNS5_1CILi1EEES8_S8_EEENS6_IJNS7_ILi192EEENS7_ILi128EEENS7_ILi96EEEEEELi96ENS_6half_tEfNS_4arch4Sm90ELb1ELb0ELb1ELb0ELb1ELb0ELb0ELb0ELb1ELb1ELb1ELb0EEENS1_21CollectiveEpilogueFwdINS6_IJSA_SC_SB_EEES9_SE_SG_Li384ELb0ELb1ELb1ELb0EEENS1_19SingleTileSchedulerILb0ELb1ELb1ELi192EEEEEEEEEvNT_6ParamsE,(.L_x_78 - _ZN7cutlass13device_kernelIN5flash11enable_sm90INS1_16FlashAttnFwdSm90INS1_25CollectiveMainloopFwdSm90ILi2EN4cute5tupleIJNS5_1CILi1EEES8_S8_EEENS6_IJNS7_ILi192EEENS7_ILi128EEENS7_ILi96EEEEEELi96ENS_6half_tEfNS_4arch4Sm90ELb1ELb0ELb1ELb0ELb1ELb0ELb0ELb0ELb1ELb1ELb1ELb0EEENS1_21CollectiveEpilogueFwdINS6_IJSA_SC_SB_EEES9_SE_SG_Li384ELb0ELb1ELb1ELb0EEENS1_19SingleTileSchedulerILb0ELb1ELb1ELi192EEEEEEEEEvNT_6ParamsE)
        .other          _ZN7cutlass13device_kernelIN5flash11enable_sm90INS1_16FlashAttnFwdSm90INS1_25CollectiveMainloopFwdSm90ILi2EN4cute5tupleIJNS5_1CILi1EEES8_S8_EEENS6_IJNS7_ILi192EEENS7_ILi128EEENS7_ILi96EEEEEELi96ENS_6half_tEfNS_4arch4Sm90ELb1ELb0ELb1ELb0ELb1ELb0ELb0ELb0ELb1ELb1ELb1ELb0EEENS1_21CollectiveEpilogueFwdINS6_IJSA_SC_SB_EEES9_SE_SG_Li384ELb0ELb1ELb1ELb0EEENS1_19SingleTileSchedulerILb0ELb1ELb1ELi192EEEEEEEEEvNT_6ParamsE,@"STO_CUDA_ENTRY STV_DEFAULT"
_ZN7cutlass13device_kernelIN5flash11enable_sm90INS1_16FlashAttnFwdSm90INS1_25CollectiveMainloopFwdSm90ILi2EN4cute5tupleIJNS5_1CILi1EEES8_S8_EEENS6_IJNS7_ILi192EEENS7_ILi128EEENS7_ILi96EEEEEELi96ENS_6half_tEfNS_4arch4Sm90ELb1ELb0ELb1ELb0ELb1ELb0ELb0ELb0ELb1ELb1ELb1ELb0EEENS1_21CollectiveEpilogueFwdINS6_IJSA_SC_SB_EEES9_SE_SG_Li384ELb0ELb1ELb1ELb0EEENS1_19SingleTileSchedulerILb0ELb1ELb1ELi192EEEEEEEEEvNT_6ParamsE:
[----:B------:R-:W-:Y:S01]  /*0000*/  LDC R1, c[0x0][0x37c] ;  /* 0x0000df00ff017b82 */ /* 0x000fe20000000800 */
[----:B------:R-:W-:Y:S05]  /*0010*/  EXIT ;  /* 0x000000000000794d */ /* 0x000fea0003800000 */
.L_x_33:
        /* <DEDUP_REMOVED lines=14> */
.L_x_78:


//--------------------- .text._ZN7cutlass13device_kernelIN5flash11enable_sm90INS1_16FlashAttnFwdSm90INS1_25CollectiveMainloopFwdSm90ILi2EN4cute5tupleIJNS5_1CILi1EEES8_S8_EEENS6_IJNS7_ILi192EEENS7_ILi128EEENS7_ILi96EEEEEELi96ENS_6half_tEfNS_4arch4Sm90ELb1ELb0ELb1ELb1ELb1ELb0ELb0ELb0ELb1ELb1ELb1ELb0EEENS1_21CollectiveEpilogueFwdINS6_IJSA_SC_SB_EEES9_SE_SG_Li384ELb1ELb1ELb1ELb0EEENS1_36VarlenDynamicPersistentTileSchedulerILi192ELi128ELi384ELi128ELb1ELb1ELb1ELb1ELb1ELb1EEEEEEEEEvNT_6ParamsE --------------------------
	.section	.text._ZN7cutlass13device_kernelIN5flash11enable_sm90INS1_16FlashAttnFwdSm90INS1_25CollectiveMainloopFwdSm90ILi2EN4cute5tupleIJNS5_1CILi1EEES8_S8_EEENS6_IJNS7_ILi192EEENS7_ILi128EEENS7_ILi96EEEEEELi96ENS_6half_tEfNS_4arch4Sm90ELb1ELb0ELb1ELb1ELb1ELb0ELb0ELb0ELb1ELb1ELb1ELb0EEENS1_21CollectiveEpilogueFwdINS6_IJSA_SC_SB_EEES9_SE_SG_Li384ELb1ELb1ELb1ELb0EEENS1_36VarlenDynamicPersistentTileSchedulerILi192ELi128ELi384ELi128ELb1ELb1ELb1ELb1ELb1ELb1EEEEEEEEEvNT_6ParamsE,"ax",@progbits
	.align	128
.text._ZN7cutlass13device_kernelIN5flash11enable_sm90INS1_16FlashAttnFwdSm90INS1_25CollectiveMainloopFwdSm90ILi2EN4cute5tupleIJNS5_1CILi1EEES8_S8_EEENS6_IJNS7_ILi192EEENS7_ILi128EEENS7_ILi96EEEEEELi96ENS_6half_tEfNS_4arch4Sm90ELb1ELb0ELb1ELb1ELb1ELb0ELb0ELb0ELb1ELb1ELb1ELb0EEENS1_21CollectiveEpilogueFwdINS6_IJSA_SC_SB_EEES9_SE_SG_Li384ELb1ELb1ELb1ELb0EEENS1_36VarlenDynamicPersistentTileSchedulerILi192ELi128ELi384ELi128ELb1ELb1ELb1ELb1ELb1ELb1EEEEEEEEEvNT_6ParamsE:
        .type           _ZN7cutlass13device_kernelIN5flash11enable_sm90INS1_16FlashAttnFwdSm90INS1_25CollectiveMainloopFwdSm90ILi2EN4cute5tupleIJNS5_1CILi1EEES8_S8_EEENS6_IJNS7_ILi192EEENS7_ILi128EEENS7_ILi96EEEEEELi96ENS_6half_tEfNS_4arch4Sm90ELb1ELb0ELb1ELb1ELb1ELb0ELb0ELb0ELb1ELb1ELb1ELb0EEENS1_21CollectiveEpilogueFwdINS6_IJSA_SC_SB_EEES9_SE_SG_Li384ELb1ELb1ELb1ELb0EEENS1_36VarlenDynamicPersistentTileSchedulerILi192ELi128ELi384ELi128ELb1ELb1ELb1ELb1ELb1ELb1EEEEEEEEEvNT_6ParamsE,@function
        .size           _ZN7cutlass13device_kernelIN5flash11enable_sm90INS1_16FlashAttnFwdSm90INS1_25CollectiveMainloopFwdSm90ILi2EN4cute5tupleIJNS5_1CILi1EEES8_S8_EEENS6_IJNS7_ILi192EEENS7_ILi128EEENS7_ILi96EEEEEELi96ENS_6half_tEfNS_4arch4Sm90ELb1ELb0ELb1ELb1ELb1ELb0ELb0ELb0ELb1ELb1ELb1ELb0EEENS1_21CollectiveEpilogueFwdINS6_IJSA_SC_SB_EEES9_SE_SG_Li384ELb1ELb1ELb1ELb0EEENS1_36VarlenDynamicPersistentTileSchedulerILi192ELi128ELi384ELi128ELb1ELb1ELb1ELb1ELb1ELb1EEEEEEEEEvNT_6ParamsE,(.L_x_79 - _ZN7cutlass13device_kernelIN5flash11enable_sm90INS1_16FlashAttnFwdSm90INS1_25CollectiveMainloopFwdSm90ILi2EN4cute5tupleIJNS5_1CILi1EEES8_S8_EEENS6_IJNS7_ILi192EEENS7_ILi128EEENS7_ILi96EEEEEELi96ENS_6half_tEfNS_4arch4Sm90ELb1ELb0ELb1ELb1ELb1ELb0ELb0ELb0ELb1ELb1ELb1ELb0EEENS1_21CollectiveEpilogueFwdINS6_IJSA_SC_SB_EEES9_SE_SG_Li384ELb1ELb1ELb1ELb0EEENS1_36VarlenDynamicPersistentTileSchedulerILi192ELi128ELi384ELi128ELb1ELb1ELb1ELb1ELb1ELb1EEEEEEEEEvNT_6ParamsE)
        .other          _ZN7cutlass13device_kernelIN5flash11enable_sm90INS1_16FlashAttnFwdSm90INS1_25CollectiveMainloopFwdSm90ILi2EN4cute5tupleIJNS5_1CILi1EEES8_S8_EEENS6_IJNS7_ILi192EEENS7_ILi128EEENS7_ILi96EEEEEELi96ENS_6half_tEfNS_4arch4Sm90ELb1ELb0ELb1ELb1ELb1ELb0ELb0ELb0ELb1ELb1ELb1ELb0EEENS1_21CollectiveEpilogueFwdINS6_IJSA_SC_SB_EEES9_SE_SG_Li384ELb1ELb1ELb1ELb0EEENS1_36VarlenDynamicPersistentTileSchedulerILi192ELi128ELi384ELi128ELb1ELb1ELb1ELb1ELb1ELb1EEEEEEEEEvNT_6ParamsE,@"STO_CUDA_ENTRY STV_DEFAULT"
_ZN7cutlass13device_kernelIN5flash11enable_sm90INS1_16FlashAttnFwdSm90INS1_25CollectiveMainloopFwdSm90ILi2EN4cute5tupleIJNS5_1CILi1EEES8_S8_EEENS6_IJNS7_ILi192EEENS7_ILi128EEENS7_ILi96EEEEEELi96ENS_6half_tEfNS_4arch4Sm90ELb1ELb0ELb1ELb1ELb1ELb0ELb0ELb0ELb1ELb1ELb1ELb0EEENS1_21CollectiveEpilogueFwdINS6_IJSA_SC_SB_EEES9_SE_SG_Li384ELb1ELb1ELb1ELb0EEENS1_36VarlenDynamicPersistentTileSchedulerILi192ELi128ELi384ELi128ELb1ELb1ELb1ELb1ELb1ELb1EEEEEEEEEvNT_6ParamsE:
[----:B------:R-:W-:Y:S01]  /*0000*/  LDC R1, c[0x0][0x37c] ;  /* 0x0000df00ff017b82 */ /* 0x000fe20000000800 */
[----:B------:R-:W-:Y:S05]  /*0010*/  EXIT ;  /* 0x000000000000794d */ /* 0x000fea0003800000 */
.L_x_34:
        /* <DEDUP_REMOVED lines=14> */
.L_x_79:


//--------------------- .text._ZN7cutlass13device_kernelIN5flash11enable_sm90INS1_16FlashAttnFwdSm90INS1_25CollectiveMainloopFwdSm90ILi2EN4cute5tupleIJNS5_1CILi1EEES8_S8_EEENS6_IJNS7_ILi192EEENS7_ILi128EEENS7_ILi96EEEEEELi96ENS_6half_tEfNS_4arch4Sm90ELb1ELb0ELb1ELb1ELb1ELb1ELb0ELb0ELb1ELb1ELb1ELb0EEENS1_21CollectiveEpilogueFwdINS6_IJSA_SC_SB_EEES9_SE_SG_Li384ELb1ELb1ELb1ELb0EEENS1_36VarlenDynamicPersistentTileSchedulerILi192ELi128ELi384ELi128ELb1ELb1ELb1ELb1ELb1ELb1EEEEEEEEEvNT_6ParamsE --------------------------
	.section	.text._ZN7cutlass13device_kernelIN5flash11enable_sm90INS1_16FlashAttnFwdSm90INS1_25CollectiveMainloopFwdSm90ILi2EN4cute5tupleIJNS5_1CILi1EEES8_S8_EEENS6_IJNS7_ILi192EEENS7_ILi128EEENS7_ILi96EEEEEELi96ENS_6half_tEfNS_4arch4Sm90ELb1ELb0ELb1ELb1ELb1ELb1ELb0ELb0ELb1ELb1ELb1ELb0EEENS1_21CollectiveEpilogueFwdINS6_IJSA_SC_SB_EEES9_SE_SG_Li384ELb1ELb1ELb1ELb0EEENS1_36VarlenDynamicPersistentTileSchedulerILi192ELi128ELi384ELi128ELb1ELb1ELb1ELb1ELb1ELb1EEEEEEEEEvNT_6ParamsE,"ax",@progbits
	.align	128
.text._ZN7cutlass13device_kernelIN5flash11enable_sm90INS1_16FlashAttnFwdSm90INS1_25CollectiveMainloopFwdSm90ILi2EN4cute5tupleIJNS5_1CILi1EEES8_S8_EEENS6_IJNS7_ILi192EEENS7_ILi128EEENS7_ILi96EEEEEELi96ENS_6half_tEfNS_4arch4Sm90ELb1ELb0ELb1ELb1ELb1ELb1ELb0ELb0ELb1ELb1ELb1ELb0EEENS1_21CollectiveEpilogueFwdINS6_IJSA_SC_SB_EEES9_SE_SG_Li384ELb1ELb1ELb1ELb0EEENS1_36VarlenDynamicPersistentTileSchedulerILi192ELi128ELi384ELi128ELb1ELb1ELb1ELb1ELb1ELb1EEEEEEEEEvNT_6ParamsE:
        .type           _ZN7cutlass13device_kernelIN5flash11enable_sm90INS1_16FlashAttnFwdSm90INS1_25CollectiveMainloopFwdSm90ILi2EN4cute5tupleIJNS5_1CILi1EEES8_S8_EEENS6_IJNS7_ILi192EEENS7_ILi128EEENS7_ILi96EEEEEELi96ENS_6half_tEfNS_4arch4Sm90ELb1ELb0ELb1ELb1ELb1ELb1ELb0ELb0ELb1ELb1ELb1ELb0EEENS1_21CollectiveEpilogueFwdINS6_IJSA_SC_SB_EEES9_SE_SG_Li384ELb1ELb1ELb1ELb0EEENS1_36VarlenDynamicPersistentTileSchedulerILi192ELi128ELi384ELi128ELb1ELb1ELb1ELb1ELb1ELb1EEEEEEEEEvNT_6ParamsE,@function
        .size           _ZN7cutlass13device_kernelIN5flash11enable_sm90INS1_16FlashAttnFwdSm90INS1_25CollectiveMainloopFwdSm90ILi2EN4cute5tupleIJNS5_1CILi1EEES8_S8_EEENS6_IJNS7_ILi192EEENS7_ILi128EEENS7_ILi96EEEEEELi96ENS_6half_tEfNS_4arch4Sm90ELb1ELb0ELb1ELb1ELb1ELb1ELb0ELb0ELb1ELb1ELb1ELb0EEENS1_21CollectiveEpilogueFwdINS6_IJSA_SC_SB_EEES9_SE_SG_Li384ELb1ELb1ELb1ELb0EEENS1_36VarlenDynamicPersistentTileSchedulerILi192ELi128ELi384ELi128ELb1ELb1ELb1ELb1ELb1ELb1EEEEEEEEEvNT_6ParamsE,(.L_x_80 - _ZN7cutlass13device_kernelIN5flash11enable_sm90INS1_16FlashAttnFwdSm90INS1_25CollectiveMainloopFwdSm90ILi2EN4cute5tupleIJNS5_1CILi1EEES8_S8_EEENS6_IJNS7_ILi192EEENS7_ILi128EEENS7_ILi96EEEEEELi96ENS_6half_tEfNS_4arch4Sm90ELb1ELb0ELb1ELb1ELb1ELb1ELb0ELb0ELb1ELb1ELb1ELb0EEENS1_21CollectiveEpilogueFwdINS6_IJSA_SC_SB_EEES9_SE_SG_Li384ELb1ELb1ELb1ELb0EEENS1_36VarlenDynamicPersistentTileSchedulerILi192ELi128ELi384ELi128ELb1ELb1ELb1ELb1ELb1ELb1EEEEEEEEEvNT_6ParamsE)
        .other          _ZN7cutlass13device_kernelIN5flash11enable_sm90INS1_16FlashAttnFwdSm90INS1_25CollectiveMainloopFwdSm90ILi2EN4cute5tupleIJNS5_1CILi1EEES8_S8_EEENS6_IJNS7_ILi192EEENS7_ILi128EEENS7_ILi96EEEEEELi96ENS_6half_tEfNS_4arch4Sm90ELb1ELb0ELb1ELb1ELb1ELb1ELb0ELb0ELb1ELb1ELb1ELb0EEENS1_21CollectiveEpilogueFwdINS6_IJSA_SC_SB_EEES9_SE_SG_Li384ELb1ELb1ELb1ELb0EEENS1_36VarlenDynamicPersistentTileSchedulerILi192ELi128ELi384ELi128ELb1ELb1ELb1ELb1ELb1ELb1EEEEEEEEEvNT_6ParamsE,@"STO_CUDA_ENTRY STV_DEFAULT"
_ZN7cutlass13device_kernelIN5flash11enable_sm90INS1_16FlashAttnFwdSm90INS1_25CollectiveMainloopFwdSm90ILi2EN4cute5tupleIJNS5_1CILi1EEES8_S8_EEENS6_IJNS7_ILi192EEENS7_ILi128EEENS7_ILi96EEEEEELi96ENS_6half_tEfNS_4arch4Sm90ELb1ELb0ELb1ELb1ELb1ELb1ELb0ELb0ELb1ELb1ELb1ELb0EEENS1_21CollectiveEpilogueFwdINS6_IJSA_SC_SB_EEES9_SE_SG_Li384ELb1ELb1ELb1ELb0EEENS1_36VarlenDynamicPersistentTileSchedulerILi192ELi128ELi384ELi128ELb1ELb1ELb1ELb1ELb1ELb1EEEEEEEEEvNT_6ParamsE:
[----:B------:R-:W-:Y:S01]  /*0000*/  LDC R1, c[0x0][0x37c] ;  /* 0x0000df00ff017b82 */ /* 0x000fe20000000800 */
[----:B------:R-:W-:Y:S05]  /*0010*/  EXIT ;  /* 0x000000000000794d */ /* 0x000fea0003800000 */
.L_x_35:
        /* <DEDUP_REMOVED lines=14> */
.L_x_80:


//--------------------- .text._ZN7cutlass13device_kernelIN5flash11enable_sm90INS1_16FlashAttnFwdSm90INS1_25CollectiveMainloopFwdSm90ILi2EN4cute5tupleIJNS5_1CILi1EEES8_S8_EEENS6_IJNS7_ILi192EEENS7_ILi128EEENS7_ILi64EEEEEELi64ENS_6half_tEfNS_4arch4Sm90ELb0ELb0ELb1ELb0ELb1ELb0ELb0ELb1ELb1ELb1ELb1ELb0EEENS1_21CollectiveEpilogueFwdINS6_IJSA_SC_SB_EEES9_SE_SG_Li384ELb0ELb1ELb1ELb0EEENS1_19SingleTileSchedulerILb0ELb1ELb1ELi192EEEEEEEEEvNT_6ParamsE --------------------------
	.section	.text._ZN7cutlass13device_kernelIN5flash11enable_sm90INS1_16FlashAttnFwdSm90INS1_25CollectiveMainloopFwdSm90ILi2EN4cute5tupleIJNS5_1CILi1EEES8_S8_EEENS6_IJNS7_ILi192EEENS7_ILi128EEENS7_ILi64EEEEEELi64ENS_6half_tEfNS_4arch4Sm90ELb0ELb0ELb1ELb0ELb1ELb0ELb0ELb1ELb1ELb1ELb1ELb0EEENS1_21CollectiveEpilogueFwdINS6_IJSA_SC_SB_EEES9_SE_SG_Li384ELb0ELb1ELb1ELb0EEENS1_19SingleTileSchedulerILb0ELb1ELb1ELi192EEEEEEEEEvNT_6ParamsE,"ax",@progbits
	.align	128
.text._ZN7cutlass13device_kernelIN5flash11enable_sm90INS1_16FlashAttnFwdSm90INS1_25CollectiveMainloopFwdSm90ILi2EN4cute5tupleIJNS5_1CILi1EEES8_S8_EEENS6_IJNS7_ILi192EEENS7_ILi128EEENS7_ILi64EEEEEELi64ENS_6half_tEfNS_4arch4Sm90ELb0ELb0ELb1ELb0ELb1ELb0ELb0ELb1ELb1ELb1ELb1ELb0EEENS1_21CollectiveEpilogueFwdINS6_IJSA_SC_SB_EEES9_SE_SG_Li384ELb0ELb1ELb1ELb0EEENS1_19SingleTileSchedulerILb0ELb1ELb1ELi192EEEEEEEEEvNT_6ParamsE:
        .type           _ZN7cutlass13device_kernelIN5flash11enable_sm90INS1_16FlashAttnFwdSm90INS1_25CollectiveMainloopFwdSm90ILi2EN4cute5tupleIJNS5_1CILi1EEES8_S8_EEENS6_IJNS7_ILi192EEENS7_ILi128EEENS7_ILi64EEEEEELi64ENS_6half_tEfNS_4arch4Sm90ELb0ELb0ELb1ELb0ELb1ELb0ELb0ELb1ELb1ELb1ELb1ELb0EEENS1_21CollectiveEpilogueFwdINS6_IJSA_SC_SB_EEES9_SE_SG_Li384ELb0ELb1ELb1ELb0EEENS1_19SingleTileSchedulerILb0ELb1ELb1ELi192EEEEEEEEEvNT_6ParamsE,@function
        .size           _ZN7cutlass13device_kernelIN5flash11enable_sm90INS1_16FlashAttnFwdSm90INS1_25CollectiveMainloopFwdSm90ILi2EN4cute5tupleIJNS5_1CILi1EEES8_S8_EEENS6_IJNS7_ILi192EEENS7_ILi128EEENS7_ILi64EEEEEELi64ENS_6half_tEfNS_4arch4Sm90ELb0ELb0ELb1ELb0ELb1ELb0ELb0ELb1ELb1ELb1ELb1ELb0EEENS1_21CollectiveEpilogueFwdINS6_IJSA_SC_SB_EEES9_SE_SG_Li384ELb0ELb1ELb1ELb0EEENS1_19SingleTileSchedulerILb0ELb1ELb1ELi192EEEEEEEEEvNT_6ParamsE,(.L_x_81 - _ZN7cutlass13device_kernelIN5flash11enable_sm90INS1_16FlashAttnFwdSm90INS1_25CollectiveMainloopFwdSm90ILi2EN4cute5tupleIJNS5_1CILi1EEES8_S8_EEENS6_IJNS7_ILi192EEENS7_ILi128EEENS7_ILi64EEEEEELi64ENS_6half_tEfNS_4arch4Sm90ELb0ELb0ELb1ELb0ELb1ELb0ELb0ELb1ELb1ELb1ELb1ELb0EEENS1_21CollectiveEpilogueFwdINS6_IJSA_SC_SB_EEES9_SE_SG_Li384ELb0ELb1ELb1ELb0EEENS1_19SingleTileSchedulerILb0ELb1ELb1ELi192EEEEEEEEEvNT_6ParamsE)
        .other          _ZN7cutlass13device_kernelIN5flash11enable_sm90INS1_16FlashAttnFwdSm90INS1_25CollectiveMainloopFwdSm90ILi2EN4cute5tupleIJNS5_1CILi1EEES8_S8_EEENS6_IJNS7_ILi192EEENS7_ILi128EEENS7_ILi64EEEEEELi64ENS_6half_tEfNS_4arch4Sm90ELb0ELb0ELb1ELb0ELb1ELb0ELb0ELb1ELb1ELb1ELb1ELb0EEENS1_21CollectiveEpilogueFwdINS6_IJSA_SC_SB_EEES9_SE_SG_Li384ELb0ELb1ELb1ELb0EEENS1_19SingleTileSchedulerILb0ELb1ELb1ELi192EEEEEEEEEvNT_6ParamsE,@"STO_CUDA_ENTRY STV_DEFAULT"
_ZN7cutlass13device_kernelIN5flash11enable_sm90INS1_16FlashAttnFwdSm90INS1_25CollectiveMainloopFwdSm90ILi2EN4cute5tupleIJNS5_1CILi1EEES8_S8_EEENS6_IJNS7_ILi192EEENS7_ILi128EEENS7_ILi64EEEEEELi64ENS_6half_tEfNS_4arch4Sm90ELb0ELb0ELb1ELb0ELb1ELb0ELb0ELb1ELb1ELb1ELb1ELb0EEENS1_21CollectiveEpilogueFwdINS6_IJSA_SC_SB_EEES9_SE_SG_Li384ELb0ELb1ELb1ELb0EEENS1_19SingleTileSchedulerILb0ELb1ELb1ELi192EEEEEEEEEvNT_6ParamsE:
[----:B------:R-:W-:Y:S01]  /*0000*/  LDC R1, c[0x0][0x37c] ;  /* 0x0000df00ff017b82 */ /* 0x000fe20000000800 */
[----:B------:R-:W-:Y:S05]  /*0010*/  EXIT ;  /* 0x000000000000794d */ /* 0x000fea0003800000 */
.L_x_36:
        /* <DEDUP_REMOVED lines=14> */
.L_x_81:


//--------------------- .text._ZN7cutlass13device_kernelIN5flash11enable_sm90INS1_16FlashAttnFwdSm90INS1_25CollectiveMainloopFwdSm90ILi2EN4cute5tupleIJNS5_1CILi1EEES8_S8_EEENS6_IJNS7_ILi192EEENS7_ILi128EEENS7_ILi64EEEEEELi64ENS_6half_tEfNS_4arch4Sm90ELb0ELb0ELb1ELb1ELb1ELb0ELb0ELb1ELb1ELb1ELb1ELb0EEENS1_21CollectiveEpilogueFwdINS6_IJSA_SC_SB_EEES9_SE_SG_Li384ELb1ELb1ELb1ELb0EEENS1_36VarlenDynamicPersistentTileSchedulerILi192ELi128ELi384ELi128ELb1ELb1ELb1ELb0ELb1ELb1EEEEEEEEEvNT_6ParamsE --------------------------
	.section	.text._ZN7cutlass13device_kernelIN5flash11enable_sm90INS1_16FlashAttnFwdSm90INS1_25CollectiveMainloopFwdSm90ILi2EN4cute5tupleIJNS5_1CILi1EEES8_S8_EEENS6_IJNS7_ILi192EEENS7_ILi128EEENS7_ILi64EEEEEELi64ENS_6half_tEfNS_4arch4Sm90ELb0ELb0ELb1ELb1ELb1ELb0ELb0ELb1ELb1ELb1ELb1ELb0EEENS1_21CollectiveEpilogueFwdINS6_IJSA_SC_SB_EEES9_SE_SG_Li384ELb1ELb1ELb1ELb0EEENS1_36VarlenDynamicPersistentTileSchedulerILi192ELi128ELi384ELi128ELb1ELb1ELb1ELb0ELb1ELb1EEEEEEEEEvNT_6ParamsE,"ax",@progbits
	.align	128
.text._ZN7cutlass13device_kernelIN5flash11enable_sm90INS1_16FlashAttnFwdSm90INS1_25CollectiveMainloopFwdSm90ILi2EN4cute5tupleIJNS5_1CILi1EEES8_S8_EEENS6_IJNS7_ILi192EEENS7_ILi128EEENS7_ILi64EEEEEELi64ENS_6half_tEfNS_4arch4Sm90ELb0ELb0ELb1ELb1ELb1ELb0ELb0ELb1ELb1ELb1ELb1ELb0EEENS1_21CollectiveEpilogueFwdINS6_IJSA_SC_SB_EEES9_SE_SG_Li384ELb1ELb1ELb1ELb0EEENS1_36VarlenDynamicPersistentTileSchedulerILi192ELi128ELi384ELi128ELb1ELb1ELb1ELb0ELb1ELb1EEEEEEEEEvNT_6ParamsE:
        .type           _ZN7cutlass13device_kernelIN5flash11enable_sm90INS1_16FlashAttnFwdSm90INS1_25CollectiveMainloopFwdSm90ILi2EN4cute5tupleIJNS5_1CILi1EEES8_S8_EEENS6_IJNS7_ILi192EEENS7_ILi128EEENS7_ILi64EEEEEELi64ENS_6half_tEfNS_4arch4Sm90ELb0ELb0ELb1ELb1ELb1ELb0ELb0ELb1ELb1ELb1ELb1ELb0EEENS1_21CollectiveEpilogueFwdINS6_IJSA_SC_SB_EEES9_SE_SG_Li384ELb1ELb1ELb1ELb0EEENS1_36VarlenDynamicPersistentTileSchedulerILi192ELi128ELi384ELi128ELb1ELb1ELb1ELb0ELb1ELb1EEEEEEEEEvNT_6ParamsE,@function
        .size           _ZN7cutlass13device_kernelIN5flash11enable_sm90INS1_16FlashAttnFwdSm90INS1_25CollectiveMainloopFwdSm90ILi2EN4cute5tupleIJNS5_1CILi1EEES8_S8_EEENS6_IJNS7_ILi192EEENS7_ILi128EEENS7_ILi64EEEEEELi64ENS_6half_tEfNS_4arch4Sm90ELb0ELb0ELb1ELb1ELb1ELb0ELb0ELb1ELb1ELb1ELb1ELb0EEENS1_21CollectiveEpilogueFwdINS6_IJSA_SC_SB_EEES9_SE_SG_Li384ELb1ELb1ELb1ELb0EEENS1_36VarlenDynamicPersistentTileSchedulerILi192ELi128ELi384ELi128ELb1ELb1ELb1ELb0ELb1ELb1EEEEEEEEEvNT_6ParamsE,(.L_x_82 - _ZN7cutlass13device_kernelIN5flash11enable_sm90INS1_16FlashAttnFwdSm90INS1_25CollectiveMainloopFwdSm90ILi2EN4cute5tupleIJNS5_1CILi1EEES8_S8_EEENS6_IJNS7_ILi192EEENS7_ILi128EEENS7_ILi64EEEEEELi64ENS_6half_tEfNS_4arch4Sm90ELb0ELb0ELb1ELb1ELb1ELb0ELb0ELb1ELb1ELb1ELb1ELb0EEENS1_21CollectiveEpilogueFwdINS6_IJSA_SC_SB_EEES9_SE_SG_Li384ELb1ELb1ELb1ELb0EEENS1_36VarlenDynamicPersistentTileSchedulerILi192ELi128ELi384ELi128ELb1ELb1ELb1ELb0ELb1ELb1EEEEEEEEEvNT_6ParamsE)
        .other          _ZN7cutlass13device_kernelIN5flash11enable_sm90INS1_16FlashAttnFwdSm90INS1_25CollectiveMainloopFwdSm90ILi2EN4cute5tupleIJNS5_1CILi1EEES8_S8_EEENS6_IJNS7_ILi192EEENS7_ILi128EEENS7_ILi64EEEEEELi64ENS_6half_tEfNS_4arch4Sm90ELb0ELb0ELb1ELb1ELb1ELb0ELb0ELb1ELb1ELb1ELb1ELb0EEENS1_21CollectiveEpilogueFwdINS6_IJSA_SC_SB_EEES9_SE_SG_Li384ELb1ELb1ELb1ELb0EEENS1_36VarlenDynamicPersistentTileSchedulerILi192ELi128ELi384ELi128ELb1ELb1ELb1ELb0ELb1ELb1EEEEEEEEEvNT_6ParamsE,@"STO_CUDA_ENTRY STV_DEFAULT"
_ZN7cutlass13device_kernelIN5flash11enable_sm90INS1_16FlashAttnFwdSm90INS1_25CollectiveMainloopFwdSm90ILi2EN4cute5tupleIJNS5_1CILi1EEES8_S8_EEENS6_IJNS7_ILi192EEENS7_ILi128EEENS7_ILi64EEEEEELi64ENS_6half_tEfNS_4arch4Sm90ELb0ELb0ELb1ELb1ELb1ELb0ELb0ELb1ELb1ELb1ELb1ELb0EEENS1_21CollectiveEpilogueFwdINS6_IJSA_SC_SB_EEES9_SE_SG_Li384ELb1ELb1ELb1ELb0EEENS1_36VarlenDynamicPersistentTileSchedulerILi192ELi128ELi384ELi128ELb1ELb1ELb1ELb0ELb1ELb1EEEEEEEEEvNT_6ParamsE:
[----:B------:R-:W-:Y:S01]  /*0000*/  LDC R1, c[0x0][0x37c] ;  /* 0x0000df00ff017b82 */ /* 0x000fe20000000800 */
[----:B------:R-:W-:Y:S05]  /*0010*/  EXIT ;  /* 0x000000000000794d */ /* 0x000fea0003800000 */
.L_x_37:
        /* <DEDUP_REMOVED lines=14> */
.L_x_82:


//--------------------- .text._ZN7cutlass13device_kernelIN5flash11enable_sm90INS1_16FlashAttnFwdSm90INS1_25CollectiveMainloopFwdSm90ILi2EN4cute5tupleIJNS5_1CILi1EEES8_S8_EEENS6_IJNS7_ILi192EEENS7_ILi128EEENS7_ILi64EEEEEELi64ENS_6half_tEfNS_4arch4Sm90ELb0ELb0ELb1ELb1ELb1ELb1ELb0ELb1ELb1ELb1ELb1ELb0EEENS1_21CollectiveEpilogueFwdINS6_IJSA_SC_SB_EEES9_SE_SG_Li384ELb1ELb1ELb1ELb0EEENS1_36VarlenDynamicPersistentTileSchedulerILi192ELi128ELi384ELi128ELb1ELb1ELb1ELb0ELb1ELb1EEEEEEEEEvNT_6ParamsE --------------------------
	.section	.text._ZN7cutlass13device_kernelIN5flash11enable_sm90INS1_16FlashAttnFwdSm90INS1_25CollectiveMainloopFwdSm90ILi2EN4cute5tupleIJNS5_1CILi1EEES8_S8_EEENS6_IJNS7_ILi192EEENS7_ILi128EEENS7_ILi64EEEEEELi64ENS_6half_tEfNS_4arch4Sm90ELb0ELb0ELb1ELb1ELb1ELb1ELb0ELb1ELb1ELb1ELb1ELb0EEENS1_21CollectiveEpilogueFwdINS6_IJSA_SC_SB_EEES9_SE_SG_Li384ELb1ELb1ELb1ELb0EEENS1_36VarlenDynamicPersistentTileSchedulerILi192ELi128ELi384ELi128ELb1ELb1ELb1ELb0ELb1ELb1EEEEEEEEEvNT_6ParamsE,"ax",@progbits
	.align	128
.text._ZN7cutlass13device_kernelIN5flash11enable_sm90INS1_16FlashAttnFwdSm90INS1_25CollectiveMainloopFwdSm90ILi2EN4cute5tupleIJNS5_1CILi1EEES8_S8_EEENS6_IJNS7_ILi192EEENS7_ILi128EEENS7_ILi64EEEEEELi64ENS_6half_tEfNS_4arch4Sm90ELb0ELb0ELb1ELb1ELb1ELb1ELb0ELb1ELb1ELb1ELb1ELb0EEENS1_21CollectiveEpilogueFwdINS6_IJSA_SC_SB_EEES9_SE_SG_Li384ELb1ELb1ELb1ELb0EEENS1_36VarlenDynamicPersistentTileSchedulerILi192ELi128ELi384ELi128ELb1ELb1ELb1ELb0ELb1ELb1EEEEEEEEEvNT_6ParamsE:
        .type           _ZN7cutlass13device_kernelIN5flash11enable_sm90INS1_16FlashAttnFwdSm90INS1_25CollectiveMainloopFwdSm90ILi2EN4cute5tupleIJNS5_1CILi1EEES8_S8_EEENS6_IJNS7_ILi192EEENS7_ILi128EEENS7_ILi64EEEEEELi64ENS_6half_tEfNS_4arch4Sm90ELb0ELb0ELb1ELb1ELb1ELb1ELb0ELb1ELb1ELb1ELb1ELb0EEENS1_21CollectiveEpilogueFwdINS6_IJSA_SC_SB_EEES9_SE_SG_Li384ELb1ELb1ELb1ELb0EEENS1_36VarlenDynamicPersistentTileSchedulerILi192ELi128ELi384ELi128ELb1ELb1ELb1ELb0ELb1ELb1EEEEEEEEEvNT_6ParamsE,@function
        .size           _ZN7cutlass13device_kernelIN5flash11enable_sm90INS1_16FlashAttnFwdSm90INS1_25CollectiveMainloopFwdSm90ILi2EN4cute5tupleIJNS5_1CILi1EEES8_S8_EEENS6_IJNS7_ILi192EEENS7_ILi128EEENS7_ILi64EEEEEELi64ENS_6half_tEfNS_4arch4Sm90ELb0ELb0ELb1ELb1ELb1ELb1ELb0ELb1ELb1ELb1ELb1ELb0EEENS1_21CollectiveEpilogueFwdINS6_IJSA_SC_SB_EEES9_SE_SG_Li384ELb1ELb1ELb1ELb0EEENS1_36VarlenDynamicPersistentTileSchedulerILi192ELi128ELi384ELi128ELb1ELb1ELb1ELb0ELb1ELb1EEEEEEEEEvNT_6ParamsE,(.L_x_83 - _ZN7cutlass13device_kernelIN5flash11enable_sm90INS1_16FlashAttnFwdSm90INS1_25CollectiveMainloopFwdSm90ILi2EN4cute5tupleIJNS5_1CILi1EEES8_S8_EEENS6_IJNS7_ILi192EEENS7_ILi128EEENS7_ILi64EEEEEELi64ENS_6half_tEfNS_4arch4Sm90ELb0ELb0ELb1ELb1ELb1ELb1ELb0ELb1ELb1ELb1ELb1ELb0EEENS1_21CollectiveEpilogueFwdINS6_IJSA_SC_SB_EEES9_SE_SG_Li384ELb1ELb1ELb1ELb0EEENS1_36VarlenDynamicPersistentTileSchedulerILi192ELi128ELi384ELi128ELb1ELb1ELb1ELb0ELb1ELb1EEEEEEEEEvNT_6ParamsE)
        .other          _ZN7cutlass13device_kernelIN5flash11enable_sm90INS1_16FlashAttnFwdSm90INS1_25CollectiveMainloopFwdSm90ILi2EN4cute5tupleIJNS5_1CILi1EEES8_S8_EEENS6_IJNS7_ILi192EEENS7_ILi128EEENS7_ILi64EEEEEELi64ENS_6half_tEfNS_4arch4Sm90ELb0ELb0ELb1ELb1ELb1ELb1ELb0ELb1ELb1ELb1ELb1ELb0EEENS1_21CollectiveEpilogueFwdINS6_IJSA_SC_SB_EEES9_SE_SG_Li384ELb1ELb1ELb1ELb0EEENS1_36VarlenDynamicPersistentTileSchedulerILi192ELi128ELi384ELi128ELb1ELb1ELb1ELb0ELb1ELb1EEEEEEEEEvNT_6ParamsE,@"STO_CUDA_ENTRY STV_DEFAULT"
_ZN7cutlass13device_kernelIN5flash11enable_sm90INS1_16FlashAttnFwdSm90INS1_25CollectiveMainloopFwdSm90ILi2EN4cute5tupleIJNS5_1CILi1EEES8_S8_EEENS6_IJNS7_ILi192EEENS7_ILi128EEENS7_ILi64EEEEEELi64ENS_6half_tEfNS_4arch4Sm90ELb0ELb0ELb1ELb1ELb1ELb1ELb0ELb1ELb1ELb1ELb1ELb0EEENS1_21CollectiveEpilogueFwdINS6_IJSA_SC_SB_EEES9_SE_SG_Li384ELb1ELb1ELb1ELb0EEENS1_36VarlenDynamicPersistentTileSchedulerILi192ELi128ELi384ELi128ELb1ELb1ELb1ELb0ELb1ELb1EEEEEEEEEvNT_6ParamsE:
[----:B------:R-:W-:Y:S01]  /*0000*/  LDC R1, c[0x0][0x37c] ;  /* 0x0000df00ff017b82 */ /* 0x000fe20000000800 */
[----:B------:R-:W-:Y:S05]  /*0010*/  EXIT ;  /* 0x000000000000794d */ /* 0x000fea0003800000 */
.L_x_38:
        /* <DEDUP_REMOVED lines=14> */
.L_x_83:


//--------------------- .text._ZN7cutlass13device_kernelIN5flash11enable_sm90INS1_16FlashAttnFwdSm90INS1_25CollectiveMainloopFwdSm90ILi2EN4cute5tupleIJNS5_1CILi1EEES8_S8_EEENS6_IJNS7_ILi192EEENS7_ILi128EEENS7_ILi64EEEEEELi64ENS_6half_tEfNS_4arch4Sm90ELb0ELb1ELb1ELb0ELb1ELb0ELb0ELb1ELb1ELb1ELb1ELb0EEENS1_21CollectiveEpilogueFwdINS6_IJSA_SC_SB_EEES9_SE_SG_Li384ELb0ELb1ELb1ELb0EEENS1_19SingleTileSchedulerILb0ELb1ELb1ELi192EEEEEEEEEvNT_6ParamsE --------------------------
	.section	.text._ZN7cutlass13device_kernelIN5flash11enable_sm90INS1_16FlashAttnFwdSm90INS1_25CollectiveMainloopFwdSm90ILi2EN4cute5tupleIJNS5_1CILi1EEES8_S8_EEENS6_IJNS7_ILi192EEENS7_ILi128EEENS7_ILi64EEEEEELi64ENS_6half_tEfNS_4arch4Sm90ELb0ELb1ELb1ELb0ELb1ELb0ELb0ELb1ELb1ELb1ELb1ELb0EEENS1_21CollectiveEpilogueFwdINS6_IJSA_SC_SB_EEES9_SE_SG_Li384ELb0ELb1ELb1ELb0EEENS1_19SingleTileSchedulerILb0ELb1ELb1ELi192EEEEEEEEEvNT_6ParamsE,"ax",@progbits
	.align	128
.text._ZN7cutlass13device_kernelIN5flash11enable_sm90INS1_16FlashAttnFwdSm90INS1_25CollectiveMainloopFwdSm90ILi2EN4cute5tupleIJNS5_1CILi1EEES8_S8_EEENS6_IJNS7_ILi192EEENS7_ILi128EEENS7_ILi64EEEEEELi64ENS_6half_tEfNS_4arch4Sm90ELb0ELb1ELb1ELb0ELb1ELb0ELb0ELb1ELb1ELb1ELb1ELb0EEENS1_21CollectiveEpilogueFwdINS6_IJSA_SC_SB_EEES9_SE_SG_Li384ELb0ELb1ELb1ELb0EEENS1_19SingleTileSchedulerILb0ELb1ELb1ELi192EEEEEEEEEvNT_6ParamsE:
        .type           _ZN7cutlass13device_kernelIN5flash11enable_sm90INS1_16FlashAttnFwdSm90INS1_25CollectiveMainloopFwdSm90ILi2EN4cute5tupleIJNS5_1CILi1EEES8_S8_EEENS6_IJNS7_ILi192EEENS7_ILi128EEENS7_ILi64EEEEEELi64ENS_6half_tEfNS_4arch4Sm90ELb0ELb1ELb1ELb0ELb1ELb0ELb0ELb1ELb1ELb1ELb1ELb0EEENS1_21CollectiveEpilogueFwdINS6_IJSA_SC_SB_EEES9_SE_SG_Li384ELb0ELb1ELb1ELb0EEENS1_19SingleTileSchedulerILb0ELb1ELb1ELi192EEEEEEEEEvNT_6ParamsE,@function
        .size           _ZN7cutlass13device_kernelIN5flash11enable_sm90INS1_16FlashAttnFwdSm90INS1_25CollectiveMainloopFwdSm90ILi2EN4cute5tupleIJNS5_1CILi1EEES8_S8_EEENS6_IJNS7_ILi192EEENS7_ILi128EEENS7_ILi64EEEEEELi64ENS_6half_tEfNS_4arch4Sm90ELb0ELb1ELb1ELb0ELb1ELb0ELb0ELb1ELb1ELb1ELb1ELb0EEENS1_21CollectiveEpilogueFwdINS6_IJSA_SC_SB_EEES9_SE_SG_Li384ELb0ELb1ELb1ELb0EEENS1_19SingleTileSchedulerILb0ELb1ELb1ELi192EEEEEEEEEvNT_6ParamsE,(.L_x_84 - _ZN7cutlass13device_kernelIN5flash11enable_sm90INS1_16FlashAttnFwdSm90INS1_25CollectiveMainloopFwdSm90ILi2EN4cute5tupleIJNS5_1CILi1EEES8_S8_EEENS6_IJNS7_ILi192EEENS7_ILi128EEENS7_ILi64EEEEEELi64ENS_6half_tEfNS_4arch4Sm90ELb0ELb1ELb1ELb0ELb1ELb0ELb0ELb1ELb1ELb1ELb1ELb0EEENS1_21CollectiveEpilogueFwdINS6_IJSA_SC_SB_EEES9_SE_SG_Li384ELb0ELb1ELb1ELb0EEENS1_19SingleTileSchedulerILb0ELb1ELb1ELi192EEEEEEEEEvNT_6ParamsE)
        .other          _ZN7cutlass13device_kernelIN5flash11enable_sm90INS1_16FlashAttnFwdSm90INS1_25CollectiveMainloopFwdSm90ILi2EN4cute5tupleIJNS5_1CILi1EEES8_S8_EEENS6_IJNS7_ILi192EEENS7_ILi128EEENS7_ILi64EEEEEELi64ENS_6half_tEfNS_4arch4Sm90ELb0ELb1ELb1ELb0ELb1ELb0ELb0ELb1ELb1ELb1ELb1ELb0EEENS1_21CollectiveEpilogueFwdINS6_IJSA_SC_SB_EEES9_SE_SG_Li384ELb0ELb1ELb1ELb0EEENS1_19SingleTileSchedulerILb0ELb1ELb1ELi192EEEEEEEEEvNT_6ParamsE,@"STO_CUDA_ENTRY STV_DEFAULT"
_ZN7cutlass13device_kernelIN5flash11enable_sm90INS1_16FlashAttnFwdSm90INS1_25CollectiveMainloopFwdSm90ILi2EN4cute5tupleIJNS5_1CILi1EEES8_S8_EEENS6_IJNS7_ILi192EEENS7_ILi128EEENS7_ILi64EEEEEELi64ENS_6half_tEfNS_4arch4Sm90ELb0ELb1ELb1ELb0ELb1ELb0ELb0ELb1ELb1ELb1ELb1ELb0EEENS1_21CollectiveEpilogueFwdINS6_IJSA_SC_SB_EEES9_SE_SG_Li384ELb0ELb1ELb1ELb0EEENS1_19SingleTileSchedulerILb0ELb1ELb1ELi192EEEEEEEEEvNT_6ParamsE:
[----:B------:R-:W-:Y:S01]  /*0000*/  LDC R1, c[0x0][0x37c] ;  /* 0x0000df00ff017b82 */ /* 0x000fe20000000800 */
[----:B------:R-:W-:Y:S05]  /*0010*/  EXIT ;  /* 0x000000000000794d */ /* 0x000fea0003800000 */
.L_x_39:
        /* <DEDUP_REMOVED lines=14> */
.L_x_84:


//--------------------- .text._ZN7cutlass13device_kernelIN5flash11enable_sm90INS1_16FlashAttnFwdSm90INS1_25CollectiveMainloopFwdSm90ILi2EN4cute5tupleIJNS5_1CILi1EEES8_S8_EEENS6_IJNS7_ILi192EEENS7_ILi128EEENS7_ILi64EEEEEELi64ENS_6half_tEfNS_4arch4Sm90ELb0ELb1ELb1ELb1ELb1ELb0ELb0ELb1ELb1ELb1ELb1ELb0EEENS1_21CollectiveEpilogueFwdINS6_IJSA_SC_SB_EEES9_SE_SG_Li384ELb1ELb1ELb1ELb0EEENS1_36VarlenDynamicPersistentTileSchedulerILi192ELi128ELi384ELi128ELb1ELb1ELb1ELb1ELb0ELb1EEEEEEEEEvNT_6ParamsE --------------------------
	.section	.text._ZN7cutlass13device_kernelIN5flash11enable_sm90INS1_16FlashAttnFwdSm90INS1_25CollectiveMainloopFwdSm90ILi2EN4cute5tupleIJNS5_1CILi1EEES8_S8_EEENS6_IJNS7_ILi192EEENS7_ILi128EEENS7_ILi64EEEEEELi64ENS_6half_tEfNS_4arch4Sm90ELb0ELb1ELb1ELb1ELb1ELb0ELb0ELb1ELb1ELb1ELb1ELb0EEENS1_21CollectiveEpilogueFwdINS6_IJSA_SC_SB_EEES9_SE_SG_Li384ELb1ELb1ELb1ELb0EEENS1_36VarlenDynamicPersistentTileSchedulerILi192ELi128ELi384ELi128ELb1ELb1ELb1ELb1ELb0ELb1EEEEEEEEEvNT_6ParamsE,"ax",@progbits
	.align	128
.text._ZN7cutlass13device_kernelIN5flash11enable_sm90INS1_16FlashAttnFwdSm90INS1_25CollectiveMainloopFwdSm90ILi2EN4cute5tupleIJNS5_1CILi1EEES8_S8_EEENS6_IJNS7_ILi192EEENS7_ILi128EEENS7_ILi64EEEEEELi64ENS_6half_tEfNS_4arch4Sm90ELb0ELb1ELb1ELb1ELb1ELb0ELb0ELb1ELb1ELb1ELb1ELb0EEENS1_21CollectiveEpilogueFwdINS6_IJSA_SC_SB_EEES9_SE_SG_Li384ELb1ELb1ELb1ELb0EEENS1_36VarlenDynamicPersistentTileSchedulerILi192ELi128ELi384ELi128ELb1ELb1ELb1ELb1ELb0ELb1EEEEEEEEEvNT_6ParamsE:
        .type           _ZN7cutlass13device_kernelIN5flash11enable_sm90INS1_16FlashAttnFwdSm90INS1_25CollectiveMainloopFwdSm90ILi2EN4cute5tupleIJNS5_1CILi1EEES8_S8_EEENS6_IJNS7_ILi192EEENS7_ILi128EEENS7_ILi64EEEEEELi64ENS_6half_tEfNS_4arch4Sm90ELb0ELb1ELb1ELb1ELb1ELb0ELb0ELb1ELb1ELb1ELb1ELb0EEENS1_21CollectiveEpilogueFwdINS6_IJSA_SC_SB_EEES9_SE_SG_Li384ELb1ELb1ELb1ELb0EEENS1_36VarlenDynamicPersistentTileSchedulerILi192ELi128ELi384ELi128ELb1ELb1ELb1ELb1ELb0ELb1EEEEEEEEEvNT_6ParamsE,@function
        .size           _ZN7cutlass13device_kernelIN5flash11enable_sm90INS1_16FlashAttnFwdSm90INS1_25CollectiveMainloopFwdSm90ILi2EN4cute5tupleIJNS5_1CILi1EEES8_S8_EEENS6_IJNS7_ILi192EEENS7_ILi128EEENS7_ILi64EEEEEELi64ENS_6half_tEfNS_4arch4Sm90ELb0ELb1ELb1ELb1ELb1ELb0ELb0ELb1ELb1ELb1ELb1ELb0EEENS1_21CollectiveEpilogueFwdINS6_IJSA_SC_SB_EEES9_SE_SG_Li384ELb1ELb1ELb1ELb0EEENS1_36VarlenDynamicPersistentTileSchedulerILi192ELi128ELi384ELi128ELb1ELb1ELb1ELb1ELb0ELb1EEEEEEEEEvNT_6ParamsE,(.L_x_85 - _ZN7cutlass13device_kernelIN5flash11enable_sm90INS1_16FlashAttnFwdSm90INS1_25CollectiveMainloopFwdSm90ILi2EN4cute5tupleIJNS5_1CILi1EEES8_S8_EEENS6_IJNS7_ILi192EEENS7_ILi128EEENS7_ILi64EEEEEELi64ENS_6half_tEfNS_4arch4Sm90ELb0ELb1ELb1ELb1ELb1ELb0ELb0ELb1ELb1ELb1ELb1ELb0EEENS1_21CollectiveEpilogueFwdINS6_IJSA_SC_SB_EEES9_SE_SG_Li384ELb1ELb1ELb1ELb0EEENS1_36VarlenDynamicPersistentTileSchedulerILi192ELi128ELi384ELi128ELb1ELb1ELb1ELb1ELb0ELb1EEEEEEEEEvNT_6ParamsE)
        .other          _ZN7cutlass13device_kernelIN5flash11enable_sm90INS1_16FlashAttnFwdSm90INS1_25CollectiveMainloopFwdSm90ILi2EN4cute5tupleIJNS5_1CILi1EEES8_S8_EEENS6_IJNS7_ILi192EEENS7_ILi128EEENS7_ILi64EEEEEELi64ENS_6half_tEfNS_4arch4Sm90ELb0ELb1ELb1ELb1ELb1ELb0ELb0ELb1ELb1ELb1ELb1ELb0EEENS1_21CollectiveEpilogueFwdINS6_IJSA_SC_SB_EEES9_SE_SG_Li384ELb1ELb1ELb1ELb0EEENS1_36VarlenDynamicPersistentTileSchedulerILi192ELi128ELi384ELi128ELb1ELb1ELb1ELb1ELb0ELb1EEEEEEEEEvNT_6ParamsE,@"STO_CUDA_ENTRY STV_DEFAULT"
_ZN7cutlass13device_kernelIN5flash11enable_sm90INS1_16FlashAttnFwdSm90INS1_25CollectiveMainloopFwdSm90ILi2EN4cute5tupleIJNS5_1CILi1EEES8_S8_EEENS6_IJNS7_ILi192EEENS7_ILi128EEENS7_ILi64EEEEEELi64ENS_6half_tEfNS_4arch4Sm90ELb0ELb1ELb1ELb1ELb1ELb0ELb0ELb1ELb1ELb1ELb1ELb0EEENS1_21CollectiveEpilogueFwdINS6_IJSA_SC_SB_EEES9_SE_SG_Li384ELb1ELb1ELb1ELb0EEENS1_36VarlenDynamicPersistentTileSchedulerILi192ELi128ELi384ELi128ELb1ELb1ELb1ELb1ELb0ELb1EEEEEEEEEvNT_6ParamsE:
[----:B------:R-:W-:Y:S01]  /*0000*/  LDC R1, c[0x0][0x37c] ;  /* 0x0000df00ff017b82 */ /* 0x000fe20000000800 */
[----:B------:R-:W-:Y:S05]  /*0010*/  EXIT ;  /* 0x000000000000794d */ /* 0x000fea0003800000 */
.L_x_40:
        /* <DEDUP_REMOVED lines=14> */
.L_x_85:


//--------------------- .text._ZN7cutlass13device_kernelIN5flash11enable_sm90INS1_16FlashAttnFwdSm90INS1_25CollectiveMainloopFwdSm90ILi2EN4cute5tupleIJNS5_1CILi1EEES8_S8_EEENS6_IJNS7_ILi192EEENS7_ILi128EEENS7_ILi64EEEEEELi64ENS_6half_tEfNS_4arch4Sm90ELb0ELb1ELb1ELb1ELb1ELb1ELb0ELb1ELb1ELb1ELb1ELb0EEENS1_21CollectiveEpilogueFwdINS6_IJSA_SC_SB_EEES9_SE_SG_Li384ELb1ELb1ELb1ELb0EEENS1_36VarlenDynamicPersistentTileSchedulerILi192ELi128ELi384ELi128ELb1ELb1ELb1ELb1ELb0ELb1EEEEEEEEEvNT_6ParamsE --------------------------
	.section	.text._ZN7cutlass13device_kernelIN5flash11enable_sm90INS1_16FlashAttnFwdSm90INS1_25CollectiveMainloopFwdSm90ILi2EN4cute5tupleIJNS5_1CILi1EEES8_S8_EEENS6_IJNS7_ILi192EEENS7_ILi128EEENS7_ILi64EEEEEELi64ENS_6half_tEfNS_4arch4Sm90ELb0ELb1ELb1ELb1ELb1ELb1ELb0ELb1ELb1ELb1ELb1ELb0EEENS1_21CollectiveEpilogueFwdINS6_IJSA_SC_SB_EEES9_SE_SG_Li384ELb1ELb1ELb1ELb0EEENS1_36VarlenDynamicPersistentTileSchedulerILi192ELi128ELi384ELi128ELb1ELb1ELb1ELb1ELb0ELb1EEEEEEEEEvNT_6ParamsE,"ax",@progbits
	.align	128
.text._ZN7cutlass13device_kernelIN5flash11enable_sm90INS1_16FlashAttnFwdSm90INS1_25CollectiveMainloopFwdSm90ILi2EN4cute5tupleIJNS5_1CILi1EEES8_S8_EEENS6_IJNS7_ILi192EEENS7_ILi128EEENS7_ILi64EEEEEELi64ENS_6half_tEfNS_4arch4Sm90ELb0ELb1ELb1ELb1ELb1ELb1ELb0ELb1ELb1ELb1ELb1ELb0EEENS1_21CollectiveEpilogueFwdINS6_IJSA_SC_SB_EEES9_SE_SG_Li384ELb1ELb1ELb1ELb0EEENS1_36VarlenDynamicPersistentTileSchedulerILi192ELi128ELi384ELi128ELb1ELb1ELb1ELb1ELb0ELb1EEEEEEEEEvNT_6ParamsE:
        .type           _ZN7cutlass13device_kernelIN5flash11enable_sm90INS1_16FlashAttnFwdSm90INS1_25CollectiveMainloopFwdSm90ILi2EN4cute5tupleIJNS5_1CILi1EEES8_S8_EEENS6_IJNS7_ILi192EEENS7_ILi128EEENS7_ILi64EEEEEELi64ENS_6half_tEfNS_4arch4Sm90ELb0ELb1ELb1ELb1ELb1ELb1ELb0ELb1ELb1ELb1ELb1ELb0EEENS1_21CollectiveEpilogueFwdINS6_IJSA_SC_SB_EEES9_SE_SG_Li384ELb1ELb1ELb1ELb0EEENS1_36VarlenDynamicPersistentTileSchedulerILi192ELi128ELi384ELi128ELb1ELb1ELb1ELb1ELb0ELb1EEEEEEEEEvNT_6ParamsE,@function
        .size           _ZN7cutlass13device_kernelIN5flash11enable_sm90INS1_16FlashAttnFwdSm90INS1_25CollectiveMainloopFwdSm90ILi2EN4cute5tupleIJNS5_1CILi1EEES8_S8_EEENS6_IJNS7_ILi192EEENS7_ILi128EEENS7_ILi64EEEEEELi64ENS_6half_tEfNS_4arch4Sm90ELb0ELb1ELb1ELb1ELb1ELb1ELb0ELb1ELb1ELb1ELb1ELb0EEENS1_21CollectiveEpilogueFwdINS6_IJSA_SC_SB_EEES9_SE_SG_Li384ELb1ELb1ELb1ELb0EEENS1_36VarlenDynamicPersistentTileSchedulerILi192ELi128ELi384ELi128ELb1ELb1ELb1ELb1ELb0ELb1EEEEEEEEEvNT_6ParamsE,(.L_x_86 - _ZN7cutlass13device_kernelIN5flash11enable_sm90INS1_16FlashAttnFwdSm90INS1_25CollectiveMainloopFwdSm90ILi2EN4cute5tupleIJNS5_1CILi1EEES8_S8_EEENS6_IJNS7_ILi192EEENS7_ILi128EEENS7_ILi64EEEEEELi64ENS_6half_tEfNS_4arch4Sm90ELb0ELb1ELb1ELb1ELb1ELb1ELb0ELb1ELb1ELb1ELb1ELb0EEENS1_21CollectiveEpilogueFwdINS6_IJSA_SC_SB_EEES9_SE_SG_Li384ELb1ELb1ELb1ELb0EEENS1_36VarlenDynamicPersistentTileSchedulerILi192ELi128ELi384ELi128ELb1ELb1ELb1ELb1ELb0ELb1EEEEEEEEEvNT_6ParamsE)
        .other          _ZN7cutlass13device_kernelIN5flash11enable_sm90INS1_16FlashAttnFwdSm90INS1_25CollectiveMainloopFwdSm90ILi2EN4cute5tupleIJNS5_1CILi1EEES8_S8_EEENS6_IJNS7_ILi192EEENS7_ILi128EEENS7_ILi64EEEEEELi64ENS_6half_tEfNS_4arch4Sm90ELb0ELb1ELb1ELb1ELb1ELb1ELb0ELb1ELb1ELb1ELb1ELb0EEENS1_21CollectiveEpilogueFwdINS6_IJSA_SC_SB_EEES9_SE_SG_Li384ELb1ELb1ELb1ELb0EEENS1_36VarlenDynamicPersistentTileSchedulerILi192ELi128ELi384ELi128ELb1ELb1ELb1ELb1ELb0ELb1EEEEEEEEEvNT_6ParamsE,@"STO_CUDA_ENTRY STV_DEFAULT"
_ZN7cutlass13device_kernelIN5flash11enable_sm90INS1_16FlashAttnFwdSm90INS1_25CollectiveMainloopFwdSm90ILi2EN4cute5tupleIJNS5_1CILi1EEES8_S8_EEENS6_IJNS7_ILi192EEENS7_ILi128EEENS7_ILi64EEEEEELi64ENS_6half_tEfNS_4arch4Sm90ELb0ELb1ELb1ELb1ELb1ELb1ELb0ELb1ELb1ELb1ELb1ELb0EEENS1_21CollectiveEpilogueFwdINS6_IJSA_SC_SB_EEES9_SE_SG_Li384ELb1ELb1ELb1ELb0EEENS1_36VarlenDynamicPersistentTileSchedulerILi192ELi128ELi384ELi128ELb1ELb1ELb1ELb1ELb0ELb1EEEEEEEEEvNT_6ParamsE:
[----:B------:R-:W-:Y:S01]  /*0000*/  LDC R1, c[0x0][0x37c] ;  /* 0x0000df00ff017b82 */ /* 0x000fe20000000800 */
[----:B------:R-:W-:Y:S05]  /*0010*/  EXIT ;  /* 0x000000000000794d */ /* 0x000fea0003800000 */
.L_x_41:
        /* <DEDUP_REMOVED lines=14> */
.L_x_86:


//--------------------- .text._ZN7cutlass13device_kernelIN5flash11enable_sm90INS1_16FlashAttnFwdSm90INS1_25CollectiveMainloopFwdSm90ILi2EN4cute5tupleIJNS5_1CILi1EEES8_S8_EEENS6_IJNS7_ILi192EEENS7_ILi128EEENS7_ILi64EEEEEELi64ENS_6half_tEfNS_4arch4Sm90ELb1ELb0ELb1ELb0ELb1ELb0ELb0ELb1ELb1ELb1ELb1ELb0EEENS1_21CollectiveEpilogueFwdINS6_IJSA_SC_SB_EEES9_SE_SG_Li384ELb0ELb1ELb1ELb0EEENS1_19SingleTileSchedulerILb0ELb1ELb1ELi192EEEEEEEEEvNT_6ParamsE --------------------------
	.section	.text._ZN7cutlass13device_kernelIN5flash11enable_sm90INS1_16FlashAttnFwdSm90INS1_25CollectiveMainloopFwdSm90ILi2EN4cute5tupleIJNS5_1CILi1EEES8_S8_EEENS6_IJNS7_ILi192EEENS7_ILi128EEENS7_ILi64EEEEEELi64ENS_6half_tEfNS_4arch4Sm90ELb1ELb0ELb1ELb0ELb1ELb0ELb0ELb1ELb1ELb1ELb1ELb0EEENS1_21CollectiveEpilogueFwdINS6_IJSA_SC_SB_EEES9_SE_SG_Li384ELb0ELb1ELb1ELb0EEENS1_19SingleTileSchedulerILb0ELb1ELb1ELi192EEEEEEEEEvNT_6ParamsE,"ax",@progbits
	.align	128
.text._ZN7cutlass13device_kernelIN5flash11enable_sm90INS1_16FlashAttnFwdSm90INS1_25CollectiveMainloopFwdSm90ILi2EN4cute5tupleIJNS5_1CILi1EEES8_S8_EEENS6_IJNS7_ILi192EEENS7_ILi128EEENS7_ILi64EEEEEELi64ENS_6half_tEfNS_4arch4Sm90ELb1ELb0ELb1ELb0ELb1ELb0ELb0ELb1ELb1ELb1ELb1ELb0EEENS1_21CollectiveEpilogueFwdINS6_IJSA_SC_SB_EEES9_SE_SG_Li384ELb0ELb1ELb1ELb0EEENS1_19SingleTileSchedulerILb0ELb1ELb1ELi192EEEEEEEEEvNT_6ParamsE:
        .type           _ZN7cutlass13device_kernelIN5flash11enable_sm90INS1_16FlashAttnFwdSm90INS1_25CollectiveMainloopFwdSm90ILi2EN4cute5tupleIJNS5_1CILi1EEES8_S8_EEENS6_IJNS7_ILi192EEENS7_ILi128EEENS7_ILi64EEEEEELi64ENS_6half_tEfNS_4arch4Sm90ELb1ELb0ELb1ELb0ELb1ELb0ELb0ELb1ELb1ELb1ELb1ELb0EEENS1_21CollectiveEpilogueFwdINS6_IJSA_SC_SB_EEES9_SE_SG_Li384ELb0ELb1ELb1ELb0EEENS1_19SingleTileSchedulerILb0ELb1ELb1ELi192EEEEEEEEEvNT_6ParamsE,@function
        .size           _ZN7cutlass13device_kernelIN5flash11enable_sm90INS1_16FlashAttnFwdSm90INS1_25CollectiveMainloopFwdSm90ILi2EN4cute5tupleIJNS5_1CILi1EEES8_S8_EEENS6_IJNS7_ILi192EEENS7_ILi128EEENS7_ILi64EEEEEELi64ENS_6half_tEfNS_4arch4Sm90ELb1ELb0ELb1ELb0ELb1ELb0ELb0ELb1ELb1ELb1ELb1ELb0EEENS1_21CollectiveEpilogueFwdINS6_IJSA_SC_SB_EEES9_SE_SG_Li384ELb0ELb1ELb1ELb0EEENS1_19SingleTileSchedulerILb0ELb1ELb1ELi192EEEEEEEEEvNT_6ParamsE,(.L_x_87 - _ZN7cutlass13device_kernelIN5flash11enable_sm90INS1_16FlashAttnFwdSm90INS1_25CollectiveMainloopFwdSm90ILi2EN4cute5tupleIJNS5_1CILi1EEES8_S8_EEENS6_IJNS7_ILi192EEENS7_ILi128EEENS7_ILi64EEEEEELi64ENS_6half_tEfNS_4arch4Sm90ELb1ELb0ELb1ELb0ELb1ELb0ELb0ELb1ELb1ELb1ELb1ELb0EEENS1_21CollectiveEpilogueFwdINS6_IJSA_SC_SB_EEES9_SE_SG_Li384ELb0ELb1ELb1ELb0EEENS1_19SingleTileSchedulerILb0ELb1ELb1ELi192EEEEEEEEEvNT_6ParamsE)
        .other          _ZN7cutlass13device_kernelIN5flash11enable_sm90INS1_16FlashAttnFwdSm90INS1_25CollectiveMainloopFwdSm90ILi2EN4cute5tupleIJNS5_1CILi1EEES8_S8_EEENS6_IJNS7_ILi192EEENS7_ILi128EEENS7_ILi64EEEEEELi64ENS_6half_tEfNS_4arch4Sm90ELb1ELb0ELb1ELb0ELb1ELb0ELb0ELb1ELb1ELb1ELb1ELb0EEENS1_21CollectiveEpilogueFwdINS6_IJSA_SC_SB_EEES9_SE_SG_Li384ELb0ELb1ELb1ELb0EEENS1_19SingleTileSchedulerILb0ELb1ELb1ELi192EEEEEEEEEvNT_6ParamsE,@"STO_CUDA_ENTRY STV_DEFAULT"
_ZN7cutlass13device_kernelIN5flash11enable_sm90INS1_16FlashAttnFwdSm90INS1_25CollectiveMainloopFwdSm90ILi2EN4cute5tupleIJNS5_1CILi1EEES8_S8_EEENS6_IJNS7_ILi192EEENS7_ILi128EEENS7_ILi64EEEEEELi64ENS_6half_tEfNS_4arch4Sm90ELb1ELb0ELb1ELb0ELb1ELb0ELb0ELb1ELb1ELb1ELb1ELb0EEENS1_21CollectiveEpilogueFwdINS6_IJSA_SC_SB_EEES9_SE_SG_Li384ELb0ELb1ELb1ELb0EEENS1_19SingleTileSchedulerILb0ELb1ELb1ELi192EEEEEEEEEvNT_6ParamsE:
[----:B------:R-:W-:Y:S01]  /*0000*/  LDC R1, c[0x0][0x37c] ;  /* 0x0000df00ff017b82 */ /* 0x000fe20000000800 */
[----:B------:R-:W-:Y:S05]  /*0010*/  EXIT ;  /* 0x000000000000794d */ /* 0x000fea0003800000 */
.L_x_42:
        /* <DEDUP_REMOVED lines=14> */
.L_x_87:


//--------------------- .text._ZN7cutlass13device_kernelIN5flash11enable_sm90INS1_16FlashAttnFwdSm90INS1_25CollectiveMainloopFwdSm90ILi2EN4cute5tupleIJNS5_1CILi1EEES8_S8_EEENS6_IJNS7_ILi192EEENS7_ILi128EEENS7_ILi64EEEEEELi64ENS_6half_tEfNS_4arch4Sm90ELb1ELb0ELb1ELb1ELb1ELb0ELb0ELb1ELb1ELb1ELb1ELb0EEENS1_21CollectiveEpilogueFwdINS6_IJSA_SC_SB_EEES9_SE_SG_Li384ELb1ELb1ELb1ELb0EEENS1_36VarlenDynamicPersistentTileSchedulerILi192ELi128ELi384ELi128ELb1ELb1ELb1ELb1ELb1ELb1EEEEEEEEEvNT_6ParamsE --------------------------
	.section	.text._ZN7cutlass13device_kernelIN5flash11enable_sm90INS1_16FlashAttnFwdSm90INS1_25CollectiveMainloopFwdSm90ILi2EN4cute5tupleIJNS5_1CILi1EEES8_S8_EEENS6_IJNS7_ILi192EEENS7_ILi128EEENS7_ILi64EEEEEELi64ENS_6half_tEfNS_4arch4Sm90ELb1ELb0ELb1ELb1ELb1ELb0ELb0ELb1ELb1ELb1ELb1ELb0EEENS1_21CollectiveEpilogueFwdINS6_IJSA_SC_SB_EEES9_SE_SG_Li384ELb1ELb1ELb1ELb0EEENS1_36VarlenDynamicPersistentTileSchedulerILi192ELi128ELi384ELi128ELb1ELb1ELb1ELb1ELb1ELb1EEEEEEEEEvNT_6ParamsE,"ax",@progbits
	.align	128
.text._ZN7cutlass13device_kernelIN5flash11enable_sm90INS1_16FlashAttnFwdSm90INS1_25CollectiveMainloopFwdSm90ILi2EN4cute5tupleIJNS5_1CILi1EEES8_S8_EEENS6_IJNS7_ILi192EEENS7_ILi128EEENS7_ILi64EEEEEELi64ENS_6half_tEfNS_4arch4Sm90ELb1ELb0ELb1ELb1ELb1ELb0ELb0ELb1ELb1ELb1ELb1ELb0EEENS1_21CollectiveEpilogueFwdINS6_IJSA_SC_SB_EEES9_SE_SG_Li384ELb1ELb1ELb1ELb0EEENS1_36VarlenDynamicPersistentTileSchedulerILi192ELi128ELi384ELi128ELb1ELb1ELb1ELb1ELb1ELb1EEEEEEEEEvNT_6ParamsE:
        .type           _ZN7cutlass13device_kernelIN5flash11enable_sm90INS1_16FlashAttnFwdSm90INS1_25CollectiveMainloopFwdSm90ILi2EN4cute5tupleIJNS5_1CILi1EEES8_S8_EEENS6_IJNS7_ILi192EEENS7_ILi128EEENS7_ILi64EEEEEELi64ENS_6half_tEfNS_4arch4Sm90ELb1ELb0ELb1ELb1ELb1ELb0ELb0ELb1ELb1ELb1ELb1ELb0EEENS1_21CollectiveEpilogueFwdINS6_IJSA_SC_SB_EEES9_SE_SG_Li384ELb1ELb1ELb1ELb0EEENS1_36VarlenDynamicPersistentTileSchedulerILi192ELi128ELi384ELi128ELb1ELb1ELb1ELb1ELb1ELb1EEEEEEEEEvNT_6ParamsE,@function
        .size           _ZN7cutlass13device_kernelIN5flash11enable_sm90INS1_16FlashAttnFwdSm90INS1_25CollectiveMainloopFwdSm90ILi2EN4cute5tupleIJNS5_1CILi1EEES8_S8_EEENS6_IJNS7_ILi192EEENS7_ILi128EEENS7_ILi64EEEEEELi64ENS_6half_tEfNS_4arch4Sm90ELb1ELb0ELb1ELb1ELb1ELb0ELb0ELb1ELb1ELb1ELb1ELb0EEENS1_21CollectiveEpilogueFwdINS6_IJSA_SC_SB_EEES9_SE_SG_Li384ELb1ELb1ELb1ELb0EEENS1_36VarlenDynamicPersistentTileSchedulerILi192ELi128ELi384ELi128ELb1ELb1ELb1ELb1ELb1ELb1EEEEEEEEEvNT_6ParamsE,(.L_x_88 - _ZN7cutlass13device_kernelIN5flash11enable_sm90INS1_16FlashAttnFwdSm90INS1_25CollectiveMainloopFwdSm90ILi2EN4cute5tupleIJNS5_1CILi1EEES8_S8_EEENS6_IJNS7_ILi192EEENS7_ILi128EEENS7_ILi64EEEEEELi64ENS_6half_tEfNS_4arch4Sm90ELb1ELb0ELb1ELb1ELb1ELb0ELb0ELb1ELb1ELb1ELb1ELb0EEENS1_21CollectiveEpilogueFwdINS6_IJSA_SC_SB_EEES9_SE_SG_Li384ELb1ELb1ELb1ELb0EEENS1_36VarlenDynamicPersistentTileSchedulerILi192ELi128ELi384ELi128ELb1ELb1ELb1ELb1ELb1ELb1EEEEEEEEEvNT_6ParamsE)
        .other          _ZN7cutlass13device_kernelIN5flash11enable_sm90INS1_16FlashAttnFwdSm90INS1_25CollectiveMainloopFwdSm90ILi2EN4cute5tupleIJNS5_1CILi1EEES8_S8_EEENS6_IJNS7_ILi192EEENS7_ILi128EEENS7_ILi64EEEEEELi64ENS_6half_tEfNS_4arch4Sm90ELb1ELb0ELb1ELb1ELb1ELb0ELb0ELb1ELb1ELb1ELb1ELb0EEENS1_21CollectiveEpilogueFwdINS6_IJSA_SC_SB_EEES9_SE_SG_Li384ELb1ELb1ELb1ELb0EEENS1_36VarlenDynamicPersistentTileSchedulerILi192ELi128ELi384ELi128ELb1ELb1ELb1ELb1ELb1ELb1EEEEEEEEEvNT_6ParamsE,@"STO_CUDA_ENTRY STV_DEFAULT"
_ZN7cutlass13device_kernelIN5flash11enable_sm90INS1_16FlashAttnFwdSm90INS1_25CollectiveMainloopFwdSm90ILi2EN4cute5tupleIJNS5_1CILi1EEES8_S8_EEENS6_IJNS7_ILi192EEENS7_ILi128EEENS7_ILi64EEEEEELi64ENS_6half_tEfNS_4arch4Sm90ELb1ELb0ELb1ELb1ELb1ELb0ELb0ELb1ELb1ELb1ELb1ELb0EEENS1_21CollectiveEpilogueFwdINS6_IJSA_SC_SB_EEES9_SE_SG_Li384ELb1ELb1ELb1ELb0EEENS1_36VarlenDynamicPersistentTileSchedulerILi192ELi128ELi384ELi128ELb1ELb1ELb1ELb1ELb1ELb1EEEEEEEEEvNT_6ParamsE:
[----:B------:R-:W-:Y:S01]  /*0000*/  LDC R1, c[0x0][0x37c] ;  /* 0x0000df00ff017b82 */ /* 0x000fe20000000800 */
[----:B------:R-:W-:Y:S05]  /*0010*/  EXIT ;  /* 0x000000000000794d */ /* 0x000fea0003800000 */
.L_x_43:
        /* <DEDUP_REMOVED lines=14> */
.L_x_88:


//--------------------- .text._ZN7cutlass13device_kernelIN5flash11enable_sm90INS1_16FlashAttnFwdSm90INS1_25CollectiveMainloopFwdSm90ILi2EN4cute5tupleIJNS5_1CILi1EEES8_S8_EEENS6_IJNS7_ILi192EEENS7_ILi128EEENS7_ILi64EEEEEELi64ENS_6half_tEfNS_4arch4Sm90ELb1ELb0ELb1ELb1ELb1ELb1ELb0ELb1ELb1ELb1ELb1ELb0EEENS1_21CollectiveEpilogueFwdINS6_IJSA_SC_SB_EEES9_SE_SG_Li384ELb1ELb1ELb1ELb0EEENS1_36VarlenDynamicPersistentTileSchedulerILi192ELi128ELi384ELi128ELb1ELb1ELb1ELb1ELb1ELb1EEEEEEEEEvNT_6ParamsE --------------------------
	.section	.text._ZN7cutlass13device_kernelIN5flash11enable_sm90INS1_16FlashAttnFwdSm90INS1_25CollectiveMainloopFwdSm90ILi2EN4cute5tupleIJNS5_1CILi1EEES8_S8_EEENS6_IJNS7_ILi192EEENS7_ILi128EEENS7_ILi64EEEEEELi64ENS_6half_tEfNS_4arch4Sm90ELb1ELb0ELb1ELb1ELb1ELb1ELb0ELb1ELb1ELb1ELb1ELb0EEENS1_21CollectiveEpilogueFwdINS6_IJSA_SC_SB_EEES9_SE_SG_Li384ELb1ELb1ELb1ELb0EEENS1_36VarlenDynamicPersistentTileSchedulerILi192ELi128ELi384ELi128ELb1ELb1ELb1ELb1ELb1ELb1EEEEEEEEEvNT_6ParamsE,"ax",@progbits
	.align	128
.text._ZN7cutlass13device_kernelIN5flash11enable_sm90INS1_16FlashAttnFwdSm90INS1_25CollectiveMainloopFwdSm90ILi2EN4cute5tupleIJNS5_1CILi1EEES8_S8_EEENS6_IJNS7_ILi192EEENS7_ILi128EEENS7_ILi64EEEEEELi64ENS_6half_tEfNS_4arch4Sm90ELb1ELb0ELb1ELb1ELb1ELb1ELb0ELb1ELb1ELb1ELb1ELb0EEENS1_21CollectiveEpilogueFwdINS6_IJSA_SC_SB_EEES9_SE_SG_Li384ELb1ELb1ELb1ELb0EEENS1_36VarlenDynamicPersistentTileSchedulerILi192ELi128ELi384ELi128ELb1ELb1ELb1ELb1ELb1ELb1EEEEEEEEEvNT_6ParamsE:
        .type           _ZN7cutlass13device_kernelIN5flash11enable_sm90INS1_16FlashAttnFwdSm90INS1_25CollectiveMainloopFwdSm90ILi2EN4cute5tupleIJNS5_1CILi1EEES8_S8_EEENS6_IJNS7_ILi192EEENS7_ILi128EEENS7_ILi64EEEEEELi64ENS_6half_tEfNS_4arch4Sm90ELb1ELb0ELb1ELb1ELb1ELb1ELb0ELb1ELb1ELb1ELb1ELb0EEENS1_21CollectiveEpilogueFwdINS6_IJSA_SC_SB_EEES9_SE_SG_Li384ELb1ELb1ELb1ELb0EEENS1_36VarlenDynamicPersistentTileSchedulerILi192ELi128ELi384ELi128ELb1ELb1ELb1ELb1ELb1ELb1EEEEEEEEEvNT_6ParamsE,@function
        .size           _ZN7cutlass13device_kernelIN5flash11enable_sm90INS1_16FlashAttnFwdSm90INS1_25CollectiveMainloopFwdSm90ILi2EN4cute5tupleIJNS5_1CILi1EEES8_S8_EEENS6_IJNS7_ILi192EEENS7_ILi128EEENS7_ILi64EEEEEELi64ENS_6half_tEfNS_4arch4Sm90ELb1ELb0ELb1ELb1ELb1ELb1ELb0ELb1ELb1ELb1ELb1ELb0EEENS1_21CollectiveEpilogueFwdINS6_IJSA_SC_SB_EEES9_SE_SG_Li384ELb1ELb1ELb1ELb0EEENS1_36VarlenDynamicPersistentTileSchedulerILi192ELi128ELi384ELi128ELb1ELb1ELb1ELb1ELb1ELb1EEEEEEEEEvNT_6ParamsE,(.L_x_89 - _ZN7cutlass13device_kernelIN5flash11enable_sm90INS1_16FlashAttnFwdSm90INS1_25CollectiveMainloopFwdSm90ILi2EN4cute5tupleIJNS5_1CILi1EEES8_S8_EEENS6_IJNS7_ILi192EEENS7_ILi128EEENS7_ILi64EEEEEELi64ENS_6half_tEfNS_4arch4Sm90ELb1ELb0ELb1ELb1ELb1ELb1ELb0ELb1ELb1ELb1ELb1ELb0EEENS1_21CollectiveEpilogueFwdINS6_IJSA_SC_SB_EEES9_SE_SG_Li384ELb1ELb1ELb1ELb0EEENS1_36VarlenDynamicPersistentTileSchedulerILi192ELi128ELi384ELi128ELb1ELb1ELb1ELb1ELb1ELb1EEEEEEEEEvNT_6ParamsE)
        .other          _ZN7cutlass13device_kernelIN5flash11enable_sm90INS1_16FlashAttnFwdSm90INS1_25CollectiveMainloopFwdSm90ILi2EN4cute5tupleIJNS5_1CILi1EEES8_S8_EEENS6_IJNS7_ILi192EEENS7_ILi128EEENS7_ILi64EEEEEELi64ENS_6half_tEfNS_4arch4Sm90ELb1ELb0ELb1ELb1ELb1ELb1ELb0ELb1ELb1ELb1ELb1ELb0EEENS1_21CollectiveEpilogueFwdINS6_IJSA_SC_SB_EEES9_SE_SG_Li384ELb1ELb1ELb1ELb0EEENS1_36VarlenDynamicPersistentTileSchedulerILi192ELi128ELi384ELi128ELb1ELb1ELb1ELb1ELb1ELb1EEEEEEEEEvNT_6ParamsE,@"STO_CUDA_ENTRY STV_DEFAULT"
_ZN7cutlass13device_kernelIN5flash11enable_sm90INS1_16FlashAttnFwdSm90INS1_25CollectiveMainloopFwdSm90ILi2EN4cute5tupleIJNS5_1CILi1EEES8_S8_EEENS6_IJNS7_ILi192EEENS7_ILi128EEENS7_ILi64EEEEEELi64ENS_6half_tEfNS_4arch4Sm90ELb1ELb0ELb1ELb1ELb1ELb1ELb0ELb1ELb1ELb1ELb1ELb0EEENS1_21CollectiveEpilogueFwdINS6_IJSA_SC_SB_EEES9_SE_SG_Li384ELb1ELb1ELb1ELb0EEENS1_36VarlenDynamicPersistentTileSchedulerILi192ELi128ELi384ELi128ELb1ELb1ELb1ELb1ELb1ELb1EEEEEEEEEvNT_6ParamsE:
[----:B------:R-:W-:Y:S01]  /*0000*/  LDC R1, c[0x0][0x37c] ;  /* 0x0000df00ff017b82 */ /* 0x000fe20000000800 */
[----:B------:R-:W-:Y:S05]  /*0010*/  EXIT ;  /* 0x000000000000794d */ /* 0x000fea0003800000 */
.L_x_44:
        /* <DEDUP_REMOVED lines=14> */
.L_x_89:


//--------------------- .nv.shared.reserved.0     --------------------------
	.section	.nv.shared.reserved.0,"aw",@nobits
	.weak		__nv_reservedSMEM_offset_0_alias
	.size		__nv_reservedSMEM_offset_0_alias, 0, 64
	.other		__nv_reservedSMEM_offset_0_alias,@"STO_CUDA_RESERVED_SHARED STV_DEFAULT"
__nv_reservedSMEM_offset_0_alias:
	.zero		0
	.zero		64


//--------------------- .nv.global                --------------------------
	.section	.nv.global,"aw",@nobits
.nv.global:
	.type		_ZN86_INTERNAL_b72b0b08_50_flash_fwd_hdimall_fp16_paged_split_softcap_sm90_cu_49158569_37864cute1_E,@object
	.size		_ZN86_INTERNAL_b72b0b08_50_flash_fwd_hdimall_fp16_paged_split_softcap_sm90_cu_49158569_37864cute1_E,(_ZN86_INTERNAL_b72b0b08_50_flash_fwd_hdimall_fp16_paged_split_softcap_sm90_cu_49158569_37864cuda3std3__45__cpo6cbeginE - _ZN86_INTERNAL_b72b0b08_50_flash_fwd_hdimall_fp16_paged_split_softcap_sm90_cu_49158569_37864cute1_E)
_ZN86_INTERNAL_b72b0b08_50_flash_fwd_hdimall_fp16_paged_split_softcap_sm90_cu_49158569_37864cute1_E:
	.zero		1
	.type		_ZN86_INTERNAL_b72b0b08_50_flash_fwd_hdimall_fp16_paged_split_softcap_sm90_cu_49158569_37864cuda3std3__45__cpo6cbeginE,@object
	.size		_ZN86_INTERNAL_b72b0b08_50_flash_fwd_hdimall_fp16_paged_split_softcap_sm90_cu_49158569_37864cuda3std3__45__cpo6cbeginE,(_ZN86_INTERNAL_b72b0b08_50_flash_fwd_hdimall_fp16_paged_split_softcap_sm90_cu_49158569_37864cuda3std3__48in_placeE - _ZN86_INTERNAL_b72b0b08_50_flash_fwd_hdimall_fp16_paged_split_softcap_sm90_cu_49158569_37864cuda3std3__45__cpo6cbeginE)
_ZN86_INTERNAL_b72b0b08_50_flash_fwd_hdimall_fp16_paged_split_softcap_sm90_cu_49158569_37864cuda3std3__45__cpo6cbeginE:
	.zero		1
	.type		_ZN86_INTERNAL_b72b0b08_50_flash_fwd_hdimall_fp16_paged_split_softcap_sm90_cu_49158569_37864cuda3std3__48in_placeE,@object
	.size		_ZN86_INTERNAL_b72b0b08_50_flash_fwd_hdimall_fp16_paged_split_softcap_sm90_cu_49158569_37864cuda3std3__48in_placeE,(_ZN86_INTERNAL_b72b0b08_50_flash_fwd_hdimall_fp16_paged_split_softcap_sm90_cu_49158569_37864cuda3std6ranges3__45__cpo9iter_moveE - _ZN86_INTERNAL_b72b0b08_50_flash_fwd_hdimall_fp16_paged_split_softcap_sm90_cu_49158569_37864cuda3std3__48in_placeE)
_ZN86_INTERNAL_b72b0b08_50_flash_fwd_hdimall_fp16_paged_split_softcap_sm90_cu_49158569_37864cuda3std3__48in_placeE:
	.zero		1
	.type		_ZN86_INTERNAL_b72b0b08_50_flash_fwd_hdimall_fp16_paged_split_softcap_sm90_cu_49158569_37864cuda3std6ranges3__45__cpo9iter_moveE,@object
	.size		_ZN86_INTERNAL_b72b0b08_50_flash_fwd_hdimall_fp16_paged_split_softcap_sm90_cu_49158569_37864cuda3std6ranges3__45__cpo9iter_moveE,(_ZN86_INTERNAL_b72b0b08_50_flash_fwd_hdimall_fp16_paged_split_softcap_sm90_cu_49158569_37864cuda3std3__45__cpo5beginE - _ZN86_INTERNAL_b72b0b08_50_flash_fwd_hdimall_fp16_paged_split_softcap_sm90_cu_49158569_37864cuda3std6ranges3__45__cpo9iter_moveE)
_ZN86_INTERNAL_b72b0b08_50_flash_fwd_hdimall_fp16_paged_split_softcap_sm90_cu_49158569_37864cuda3std6ranges3__45__cpo9iter_moveE:
	.zero		1
	.type		_ZN86_INTERNAL_b72b0b08_50_flash_fwd_hdimall_fp16_paged_split_softcap_sm90_cu_49158569_37864cuda3std3__45__cpo5beginE,@object
	.size		_ZN86_INTERNAL_b72b0b08_50_flash_fwd_hdimall_fp16_paged_split_softcap_sm90_cu_49158569_37864cuda3std3__45__cpo5beginE,(_ZN86_INTERNAL_b72b0b08_50_flash_fwd_hdimall_fp16_paged_split_softcap_sm90_cu_49158569_37864cuda3std3__488_GLOBAL__N__b72b0b08_50_flash_fwd_hdimall_fp16_paged_split_softcap_sm90_cu_49158569_37866ignoreE - _ZN86_INTERNAL_b72b0b08_50_flash_fwd_hdimall_fp16_paged_split_softcap_sm90_cu_49158569_37864cuda3std3__45__cpo5beginE)
_ZN86_INTERNAL_b72b0b08_50_flash_fwd_hdimall_fp16_paged_split_softcap_sm90_cu_49158569_37864cuda3std3__45__cpo5beginE:
	.zero		1
	.type		_ZN86_INTERNAL_b72b0b08_50_flash_fwd_hdimall_fp16_paged_split_softcap_sm90_cu_49158569_37864cuda3std3__488_GLOBAL__N__b72b0b08_50_flash_fwd_hdimall_fp16_paged_split_softcap_sm90_cu_49158569_37866ignoreE,@object
	.size		_ZN86_INTERNAL_b72b0b08_50_flash_fwd_hdimall_fp16_paged_split_softcap_sm90_cu_49158569_37864cuda3std3__488_GLOBAL__N__b72b0b08_50_flash_fwd_hdimall_fp16_paged_split_softcap_sm90_cu_49158569_37866ignoreE,(_ZN86_INTERNAL_b72b0b08_50_flash_fwd_hdimall_fp16_paged_split_softcap_sm90_cu_49158569_37864cute7productE - _ZN86_INTERNAL_b72b0b08_50_flash_fwd_hdimall_fp16_paged_split_softcap_sm90_cu_49158569_37864cuda3std3__488_GLOBAL__N__b72b0b08_50_flash_fwd_hdimall_fp16_paged_split_softcap_sm90_cu_49158569_37866ignoreE)
_ZN86_INTERNAL_b72b0b08_50_flash_fwd_hdimall_fp16_paged_split_softcap_sm90_cu_49158569_37864cuda3std3__488_GLOBAL__N__b72b0b08_50_flash_fwd_hdimall_fp16_paged_split_softcap_sm90_cu_49158569_37866ignoreE:
	.zero		1
	.type		_ZN86_INTERNAL_b72b0b08_50_flash_fwd_hdimall_fp16_paged_split_softcap_sm90_cu_49158569_37864cute7productE,@object
	.size		_ZN86_INTERNAL_b72b0b08_50_flash_fwd_hdimall_fp16_paged_split_softcap_sm90_cu_49158569_37864cute7productE,(_ZN86_INTERNAL_b72b0b08_50_flash_fwd_hdimall_fp16_paged_split_softcap_sm90_cu_49158569_37864cuda3std3__45__cpo3endE - _ZN86_INTERNAL_b72b0b08_50_flash_fwd_hdimall_fp16_paged_split_softcap_sm90_cu_49158569_37864cute7productE)
_ZN86_INTERNAL_b72b0b08_50_flash_fwd_hdimall_fp16_paged_split_softcap_sm90_cu_49158569_37864cute7productE:
	.zero		1
	.type		_ZN86_INTERNAL_b72b0b08_50_flash_fwd_hdimall_fp16_paged_split_softcap_sm90_cu_49158569_37864cuda3std3__45__cpo3endE,@object
	.size		_ZN86_INTERNAL_b72b0b08_50_flash_fwd_hdimall_fp16_paged_split_softcap_sm90_cu_49158569_37864cuda3std3__45__cpo3endE,(_ZN86_INTERNAL_b72b0b08_50_flash_fwd_hdimall_fp16_paged_split_softcap_sm90_cu_49158569_37864cuda3std3__419piecewise_constructE - _ZN86_INTERNAL_b72b0b08_50_flash_fwd_hdimall_fp16_paged_split_softcap_sm90_cu_49158569_37864cuda3std3__45__cpo3endE)
_ZN86_INTERNAL_b72b0b08_50_flash_fwd_hdimall_fp16_paged_split_softcap_sm90_cu_49158569_37864cuda3std3__45__cpo3endE:
	.zero		1
	.type		_ZN86_INTERNAL_b72b0b08_50_flash_fwd_hdimall_fp16_paged_split_softcap_sm90_cu_49158569_37864cuda3std3__419piecewise_constructE,@object
	.size		_ZN86_INTERNAL_b72b0b08_50_flash_fwd_hdimall_fp16_paged_split_softcap_sm90_cu_49158569_37864cuda3std3__419piecewise_constructE,(_ZN86_INTERNAL_b72b0b08_50_flash_fwd_hdimall_fp16_paged_split_softcap_sm90_cu_49158569_37864cuda3std3__45__cpo4cendE - _ZN86_INTERNAL_b72b0b08_50_flash_fwd_hdimall_fp16_paged_split_softcap_sm90_cu_49158569_37864cuda3std3__419piecewise_constructE)
_ZN86_INTERNAL_b72b0b08_50_flash_fwd_hdimall_fp16_paged_split_softcap_sm90_cu_49158569_37864cuda3std3__419piecewise_constructE:
	.zero		1
	.type		_ZN86_INTERNAL_b72b0b08_50_flash_fwd_hdimall_fp16_paged_split_softcap_sm90_cu_49158569_37864cuda3std3__45__cpo4cendE,@object
	.size		_ZN86_INTERNAL_b72b0b08_50_flash_fwd_hdimall_fp16_paged_split_softcap_sm90_cu_49158569_37864cuda3std3__45__cpo4cendE,(_ZN86_INTERNAL_b72b0b08_50_flash_fwd_hdimall_fp16_paged_split_softcap_sm90_cu_49158569_37864cuda3std6ranges3__45__cpo4swapE - _ZN86_INTERNAL_b72b0b08_50_flash_fwd_hdimall_fp16_paged_split_softcap_sm90_cu_49158569_37864cuda3std3__45__cpo4cendE)
_ZN86_INTERNAL_b72b0b08_50_flash_fwd_hdimall_fp16_paged_split_softcap_sm90_cu_49158569_37864cuda3std3__45__cpo4cendE:
	.zero		1
	.type		_ZN86_INTERNAL_b72b0b08_50_flash_fwd_hdimall_fp16_paged_split_softcap_sm90_cu_49158569_37864cuda3std6ranges3__45__cpo4swapE,@object
	.size		_ZN86_INTERNAL_b72b0b08_50_flash_fwd_hdimall_fp16_paged_split_softcap_sm90_cu_49158569_37864cuda3std6ranges3__45__cpo4swapE,(.L_7 - _ZN86_INTERNAL_b72b0b08_50_flash_fwd_hdimall_fp16_paged_split_softcap_sm90_cu_49158569_37864cuda3std6ranges3__45__cpo4swapE)
_ZN86_INTERNAL_b72b0b08_50_flash_fwd_hdimall_fp16_paged_split_softcap_sm90_cu_49158569_37864cuda3std6ranges3__45__cpo4swapE:
	.zero		1
.L_7:


//--------------------- .nv.constant0._ZN7cutlass13device_kernelIN5flash11enable_sm90INS1_16FlashAttnFwdSm90INS1_25CollectiveMainloopFwdSm90ILi2EN4cute5tupleIJNS5_1CILi1EEES8_S8_EEENS6_IJNS7_ILi128EEENS7_ILi80EEENS7_ILi256EEEEEELi256ENS_6half_tEfNS_4arch4Sm90ELb0ELb0ELb1ELb0ELb1ELb0ELb0ELb1ELb1ELb1ELb1ELb0EEENS1_21CollectiveEpilogueFwdINS6_IJSA_SC_SB_EEES9_SE_SG_Li256ELb0ELb1ELb1ELb0EEENS1_19SingleTileSchedulerILb0ELb1ELb1ELi128EEEEEEEEEvNT_6ParamsE --------------------------
	.section	.nv.constant0._ZN7cutlass13device_kernelIN5flash11enable_sm90INS1_16FlashAttnFwdSm90INS1_25CollectiveMainloopFwdSm90ILi2EN4cute5tupleIJNS5_1CILi1EEES8_S8_EEENS6_IJNS7_ILi128EEENS7_ILi80EEENS7_ILi256EEEEEELi256ENS_6half_tEfNS_4arch4Sm90ELb0ELb0ELb1ELb0ELb1ELb0ELb0ELb1ELb1ELb1ELb1ELb0EEENS1_21CollectiveEpilogueFwdINS6_IJSA_SC_SB_EEES9_SE_SG_Li256ELb0ELb1ELb1ELb0EEENS1_19SingleTileSchedulerILb0ELb1ELb1ELi128EEEEEEEEEvNT_6ParamsE,"a",@progbits
	.sectionflags	@""
	.align	4
.nv.constant0._ZN7cutlass13device_kernelIN5flash11enable_sm90INS1_16FlashAttnFwdSm90INS1_25CollectiveMainloopFwdSm90ILi2EN4cute5tupleIJNS5_1CILi1EEES8_S8_EEENS6_IJNS7_ILi128EEENS7_ILi80EEENS7_ILi256EEEEEELi256ENS_6half_tEfNS_4arch4Sm90ELb0ELb0ELb1ELb0ELb1ELb0ELb0ELb1ELb1ELb1ELb1ELb0EEENS1_21CollectiveEpilogueFwdINS6_IJSA_SC_SB_EEES9_SE_SG_Li256ELb0ELb1ELb1ELb0EEENS1_19SingleTileSchedulerILb0ELb1ELb1ELi128EEEEEEEEEvNT_6ParamsE:
	.zero		3456


//--------------------- .nv.constant0._ZN7cutlass13device_kernelIN5flash11enable_sm90INS1_16FlashAttnFwdSm90INS1_25CollectiveMainloopFwdSm90ILi2EN4cute5tupleIJNS5_1CILi1EEES8_S8_EEENS6_IJNS7_ILi128EEENS7_ILi80EEENS7_ILi256EEEEEELi256ENS_6half_tEfNS_4arch4Sm90ELb0ELb0ELb1ELb1ELb1ELb0ELb0ELb1ELb1ELb1ELb1ELb0EEENS1_21CollectiveEpilogueFwdINS6_IJSA_SC_SB_EEES9_SE_SG_Li256ELb1ELb1ELb1ELb0EEENS1_36VarlenDynamicPersistentTileSchedulerILi128ELi80ELi256ELi128ELb1ELb1ELb1ELb0ELb1ELb1EEEEEEEEEvNT_6ParamsE --------------------------
	.section	.nv.constant0._ZN7cutlass13device_kernelIN5flash11enable_sm90INS1_16FlashAttnFwdSm90INS1_25CollectiveMainloopFwdSm90ILi2EN4cute5tupleIJNS5_1CILi1EEES8_S8_EEENS6_IJNS7_ILi128EEENS7_ILi80EEENS7_ILi256EEEEEELi256ENS_6half_tEfNS_4arch4Sm90ELb0ELb0ELb1ELb1ELb1ELb0ELb0ELb1ELb1ELb1ELb1ELb0EEENS1_21CollectiveEpilogueFwdINS6_IJSA_SC_SB_EEES9_SE_SG_Li256ELb1ELb1ELb1ELb0EEENS1_36VarlenDynamicPersistentTileSchedulerILi128ELi80ELi256ELi128ELb1ELb1ELb1ELb0ELb1ELb1EEEEEEEEEvNT_6ParamsE,"a",@progbits
	.sectionflags	@""
	.align	4
.nv.constant0._ZN7cutlass13device_kernelIN5flash11enable_sm90INS1_16FlashAttnFwdSm90INS1_25CollectiveMainloopFwdSm90ILi2EN4cute5tupleIJNS5_1CILi1EEES8_S8_EEENS6_IJNS7_ILi128EEENS7_ILi80EEENS7_ILi256EEEEEELi256ENS_6half_tEfNS_4arch4Sm90ELb0ELb0ELb1ELb1ELb1ELb0ELb0ELb1ELb1ELb1ELb1ELb0EEENS1_21CollectiveEpilogueFwdINS6_IJSA_SC_SB_EEES9_SE_SG_Li256ELb1ELb1ELb1ELb0EEENS1_36VarlenDynamicPersistentTileSchedulerILi128ELi80ELi256ELi128ELb1ELb1ELb1ELb0ELb1ELb1EEEEEEEEEvNT_6ParamsE:
	.zero		3584


//--------------------- .nv.constant0._ZN7cutlass13device_kernelIN5flash11enable_sm90INS1_16FlashAttnFwdSm90INS1_25CollectiveMainloopFwdSm90ILi2EN4cute5tupleIJNS5_1CILi1EEES8_S8_EEENS6_IJNS7_ILi128EEENS7_ILi80EEENS7_ILi256EEEEEELi256ENS_6half_tEfNS_4arch4Sm90ELb0ELb0ELb1ELb1ELb1ELb1ELb0ELb1ELb1ELb1ELb1ELb0EEENS1_21CollectiveEpilogueFwdINS6_IJSA_SC_SB_EEES9_SE_SG_Li256ELb1ELb1ELb1ELb0EEENS1_36VarlenDynamicPersistentTileSchedulerILi128ELi80ELi256ELi128ELb1ELb1ELb1ELb0ELb1ELb1EEEEEEEEEvNT_6ParamsE --------------------------
	.section	.nv.constant0._ZN7cutlass13device_kernelIN5flash11enable_sm90INS1_16FlashAttnFwdSm90INS1_25CollectiveMainloopFwdSm90ILi2EN4cute5tupleIJNS5_1CILi1EEES8_S8_EEENS6_IJNS7_ILi128EEENS7_ILi80EEENS7_ILi256EEEEEELi256ENS_6half_tEfNS_4arch4Sm90ELb0ELb0ELb1ELb1ELb1ELb1ELb0ELb1ELb1ELb1ELb1ELb0EEENS1_21CollectiveEpilogueFwdINS6_IJSA_SC_SB_EEES9_SE_SG_Li256ELb1ELb1ELb1ELb0EEENS1_36VarlenDynamicPersistentTileSchedulerILi128ELi80ELi256ELi128ELb1ELb1ELb1ELb0ELb1ELb1EEEEEEEEEvNT_6ParamsE,"a",@progbits
	.sectionflags	@""
	.align	4
.nv.constant0._ZN7cutlass13device_kernelIN5flash11enable_sm90INS1_16FlashAttnFwdSm90INS1_25CollectiveMainloopFwdSm90ILi2EN4cute5tupleIJNS5_1CILi1EEES8_S8_EEENS6_IJNS7_ILi128EEENS7_ILi80EEENS7_ILi256EEEEEELi256ENS_6half_tEfNS_4arch4Sm90ELb0ELb0ELb1ELb1ELb1ELb1ELb0ELb1ELb1ELb1ELb1ELb0EEENS1_21CollectiveEpilogueFwdINS6_IJSA_SC_SB_EEES9_SE_SG_Li256ELb1ELb1ELb1ELb0EEENS1_36VarlenDynamicPersistentTileSchedulerILi128ELi80ELi256ELi128ELb1ELb1ELb1ELb0ELb1ELb1EEEEEEEEEvNT_6ParamsE:
	.zero		3584


//--------------------- .nv.constant0._ZN7cutlass13device_kernelIN5flash11enable_sm90INS1_16FlashAttnFwdSm90INS1_25CollectiveMainloopFwdSm90ILi2EN4cute5tupleIJNS5_1CILi1EEES8_S8_EEENS6_IJNS7_ILi128EEENS7_ILi64EEENS7_ILi256EEEEEELi256ENS_6half_tEfNS_4arch4Sm90ELb0ELb1ELb1ELb0ELb1ELb0ELb0ELb1ELb1ELb1ELb1ELb0EEENS1_21CollectiveEpilogueFwdINS6_IJSA_SC_SB_EEES9_SE_SG_Li256ELb0ELb1ELb1ELb0EEENS1_19SingleTileSchedulerILb0ELb1ELb1ELi128EEEEEEEEEvNT_6ParamsE --------------------------
	.section	.nv.constant0._ZN7cutlass13device_kernelIN5flash11enable_sm90INS1_16FlashAttnFwdSm90INS1_25CollectiveMainloopFwdSm90ILi2EN4cute5tupleIJNS5_1CILi1EEES8_S8_EEENS6_IJNS7_ILi128EEENS7_ILi64EEENS7_ILi256EEEEEELi256ENS_6half_tEfNS_4arch4Sm90ELb0ELb1ELb1ELb0ELb1ELb0ELb0ELb1ELb1ELb1ELb1ELb0EEENS1_21CollectiveEpilogueFwdINS6_IJSA_SC_SB_EEES9_SE_SG_Li256ELb0ELb1ELb1ELb0EEENS1_19SingleTileSchedulerILb0ELb1ELb1ELi128EEEEEEEEEvNT_6ParamsE,"a",@progbits
	.sectionflags	@""
	.align	4
.nv.constant0._ZN7cutlass13device_kernelIN5flash11enable_sm90INS1_16FlashAttnFwdSm90INS1_25CollectiveMainloopFwdSm90ILi2EN4cute5tupleIJNS5_1CILi1EEES8_S8_EEENS6_IJNS7_ILi128EEENS7_ILi64EEENS7_ILi256EEEEEELi256ENS_6half_tEfNS_4arch4Sm90ELb0ELb1ELb1ELb0ELb1ELb0ELb0ELb1ELb1ELb1ELb1ELb0EEENS1_21CollectiveEpilogueFwdINS6_IJSA_SC_SB_EEES9_SE_SG_Li256ELb0ELb1ELb1ELb0EEENS1_19SingleTileSchedulerILb0ELb1ELb1ELi128EEEEEEEEEvNT_6ParamsE:
	.zero		3456


//--------------------- .nv.constant0._ZN7cutlass13device_kernelIN5flash11enable_sm90INS1_16FlashAttnFwdSm90INS1_25CollectiveMainloopFwdSm90ILi2EN4cute5tupleIJNS5_1CILi1EEES8_S8_EEENS6_IJNS7_ILi128EEENS7_ILi64EEENS7_ILi256EEEEEELi256ENS_6half_tEfNS_4arch4Sm90ELb0ELb1ELb1ELb1ELb1ELb0ELb0ELb1ELb1ELb1ELb1ELb0EEENS1_21CollectiveEpilogueFwdINS6_IJSA_SC_SB_EEES9_SE_SG_Li256ELb1ELb1ELb1ELb0EEENS1_36VarlenDynamicPersistentTileSchedulerILi128ELi64ELi256ELi128ELb1ELb1ELb1ELb1ELb0ELb1EEEEEEEEEvNT_6ParamsE --------------------------
	.section	.nv.constant0._ZN7cutlass13device_kernelIN5flash11enable_sm90INS1_16FlashAttnFwdSm90INS1_25CollectiveMainloopFwdSm90ILi2EN4cute5tupleIJNS5_1CILi1EEES8_S8_EEENS6_IJNS7_ILi128EEENS7_ILi64EEENS7_ILi256EEEEEELi256ENS_6half_tEfNS_4arch4Sm90ELb0ELb1ELb1ELb1ELb1ELb0ELb0ELb1ELb1ELb1ELb1ELb0EEENS1_21CollectiveEpilogueFwdINS6_IJSA_SC_SB_EEES9_SE_SG_Li256ELb1ELb1ELb1ELb0EEENS1_36VarlenDynamicPersistentTileSchedulerILi128ELi64ELi256ELi128ELb1ELb1ELb1ELb1ELb0ELb1EEEEEEEEEvNT_6ParamsE,"a",@progbits
	.sectionflags	@""
	.align	4
.nv.constant0._ZN7cutlass13device_kernelIN5flash11enable_sm90INS1_16FlashAttnFwdSm90INS1_25CollectiveMainloopFwdSm90ILi2EN4cute5tupleIJNS5_1CILi1EEES8_S8_EEENS6_IJNS7_ILi128EEENS7_ILi64EEENS7_ILi256EEEEEELi256ENS_6half_tEfNS_4arch4Sm90ELb0ELb1ELb1ELb1ELb1ELb0ELb0ELb1ELb1ELb1ELb1ELb0EEENS1_21CollectiveEpilogueFwdINS6_IJSA_SC_SB_EEES9_SE_SG_Li256ELb1ELb1ELb1ELb0EEENS1_36VarlenDynamicPersistentTileSchedulerILi128ELi64ELi256ELi128ELb1ELb1ELb1ELb1ELb0ELb1EEEEEEEEEvNT_6ParamsE:
	.zero		3584


//--------------------- .nv.constant0._ZN7cutlass13device_kernelIN5flash11enable_sm90INS1_16FlashAttnFwdSm90INS1_25CollectiveMainloopFwdSm90ILi2EN4cute5tupleIJNS5_1CILi1EEES8_S8_EEENS6_IJNS7_ILi128EEENS7_ILi64EEENS7_ILi256EEEEEELi256ENS_6half_tEfNS_4arch4Sm90ELb0ELb1ELb1ELb1ELb1ELb1ELb0ELb1ELb1ELb1ELb1ELb0EEENS1_21CollectiveEpilogueFwdINS6_IJSA_SC_SB_EEES9_SE_SG_Li256ELb1ELb1ELb1ELb0EEENS1_36VarlenDynamicPersistentTileSchedulerILi128ELi64ELi256ELi128ELb1ELb1ELb1ELb1ELb0ELb1EEEEEEEEEvNT_6ParamsE --------------------------
	.section	.nv.constant0._ZN7cutlass13device_kernelIN5flash11enable_sm90INS1_16FlashAttnFwdSm90INS1_25CollectiveMainloopFwdSm90ILi2EN4cute5tupleIJNS5_1CILi1EEES8_S8_EEENS6_IJNS7_ILi128EEENS7_ILi64EEENS7_ILi256EEEEEELi256ENS_6half_tEfNS_4arch4Sm90ELb0ELb1ELb1ELb1ELb1ELb1ELb0ELb1ELb1ELb1ELb1ELb0EEENS1_21CollectiveEpilogueFwdINS6_IJSA_SC_SB_EEES9_SE_SG_Li256ELb1ELb1ELb1ELb0EEENS1_36VarlenDynamicPersistentTileSchedulerILi128ELi64ELi256ELi128ELb1ELb1ELb1ELb1ELb0ELb1EEEEEEEEEvNT_6ParamsE,"a",@progbits
	.sectionflags	@""
	.align	4
.nv.constant0._ZN7cutlass13device_kernelIN5flash11enable_sm90INS1_16FlashAttnFwdSm90INS1_25CollectiveMainloopFwdSm90ILi2EN4cute5tupleIJNS5_1CILi1EEES8_S8_EEENS6_IJNS7_ILi128EEENS7_ILi64EEENS7_ILi256EEEEEELi256ENS_6half_tEfNS_4arch4Sm90ELb0ELb1ELb1ELb1ELb1ELb1ELb0ELb1ELb1ELb1ELb1ELb0EEENS1_21CollectiveEpilogueFwdINS6_IJSA_SC_SB_EEES9_SE_SG_Li256ELb1ELb1ELb1ELb0EEENS1_36VarlenDynamicPersistentTileSchedulerILi128ELi64ELi256ELi128ELb1ELb1ELb1ELb1ELb0ELb1EEEEEEEEEvNT_6ParamsE:
	.zero		3584


//--------------------- .nv.constant0._ZN7cutlass13device_kernelIN5flash11enable_sm90INS1_16FlashAttnFwdSm90INS1_25CollectiveMainloopFwdSm90ILi2EN4cute5tupleIJNS5_1CILi1EEES8_S8_EEENS6_IJNS7_ILi128EEENS7_ILi80EEENS7_ILi256EEEEEELi256ENS_6half_tEfNS_4arch4Sm90ELb1ELb0ELb1ELb0ELb1ELb0ELb0ELb1ELb1ELb1ELb1ELb0EEENS1_21CollectiveEpilogueFwdINS6_IJSA_SC_SB_EEES9_SE_SG_Li256ELb0ELb1ELb1ELb0EEENS1_19SingleTileSchedulerILb0ELb1ELb1ELi128EEEEEEEEEvNT_6ParamsE --------------------------
	.section	.nv.constant0._ZN7cutlass13device_kernelIN5flash11enable_sm90INS1_16FlashAttnFwdSm90INS1_25CollectiveMainloopFwdSm90ILi2EN4cute5tupleIJNS5_1CILi1EEES8_S8_EEENS6_IJNS7_ILi128EEENS7_ILi80EEENS7_ILi256EEEEEELi256ENS_6half_tEfNS_4arch4Sm90ELb1ELb0ELb1ELb0ELb1ELb0ELb0ELb1ELb1ELb1ELb1ELb0EEENS1_21CollectiveEpilogueFwdINS6_IJSA_SC_SB_EEES9_SE_SG_Li256ELb0ELb1ELb1ELb0EEENS1_19SingleTileSchedulerILb0ELb1ELb1ELi128EEEEEEEEEvNT_6ParamsE,"a",@progbits
	.sectionflags	@""
	.align	4
.nv.constant0._ZN7cutlass13device_kernelIN5flash11enable_sm90INS1_16FlashAttnFwdSm90INS1_25CollectiveMainloopFwdSm90ILi2EN4cute5tupleIJNS5_1CILi1EEES8_S8_EEENS6_IJNS7_ILi128EEENS7_ILi80EEENS7_ILi256EEEEEELi256ENS_6half_tEfNS_4arch4Sm90ELb1ELb0ELb1ELb0ELb1ELb0ELb0ELb1ELb1ELb1ELb1ELb0EEENS1_21CollectiveEpilogueFwdINS6_IJSA_SC_SB_EEES9_SE_SG_Li256ELb0ELb1ELb1ELb0EEENS1_19SingleTileSchedulerILb0ELb1ELb1ELi128EEEEEEEEEvNT_6ParamsE:
	.zero		3456


//--------------------- .nv.constant0._ZN7cutlass13device_kernelIN5flash11enable_sm90INS1_16FlashAttnFwdSm90INS1_25CollectiveMainloopFwdSm90ILi2EN4cute5tupleIJNS5_1CILi1EEES8_S8_EEENS6_IJNS7_ILi128EEENS7_ILi80EEENS7_ILi256EEEEEELi256ENS_6half_tEfNS_4arch4Sm90ELb1ELb0ELb1ELb1ELb1ELb0ELb0ELb1ELb1ELb1ELb1ELb0EEENS1_21CollectiveEpilogueFwdINS6_IJSA_SC_SB_EEES9_SE_SG_Li256ELb1ELb1ELb1ELb0EEENS1_36VarlenDynamicPersistentTileSchedulerILi128ELi80ELi256ELi128ELb1ELb1ELb1ELb1ELb1ELb1EEEEEEEEEvNT_6ParamsE --------------------------
	.section	.nv.constant0._ZN7cutlass13device_kernelIN5flash11enable_sm90INS1_16FlashAttnFwdSm90INS1_25CollectiveMainloopFwdSm90ILi2EN4cute5tupleIJNS5_1CILi1EEES8_S8_EEENS6_IJNS7_ILi128EEENS7_ILi80EEENS7_ILi256EEEEEELi256ENS_6half_tEfNS_4arch4Sm90ELb1ELb0ELb1ELb1ELb1ELb0ELb0ELb1ELb1ELb1ELb1ELb0EEENS1_21CollectiveEpilogueFwdINS6_IJSA_SC_SB_EEES9_SE_SG_Li256ELb1ELb1ELb1ELb0EEENS1_36VarlenDynamicPersistentTileSchedulerILi128ELi80ELi256ELi128ELb1ELb1ELb1ELb1ELb1ELb1EEEEEEEEEvNT_6ParamsE,"a",@progbits
	.sectionflags	@""
	.align	4
.nv.constant0._ZN7cutlass13device_kernelIN5flash11enable_sm90INS1_16FlashAttnFwdSm90INS1_25CollectiveMainloopFwdSm90ILi2EN4cute5tupleIJNS5_1CILi1EEES8_S8_EEENS6_IJNS7_ILi128EEENS7_ILi80EEENS7_ILi256EEEEEELi256ENS_6half_tEfNS_4arch4Sm90ELb1ELb0ELb1ELb1ELb1ELb0ELb0ELb1ELb1ELb1ELb1ELb0EEENS1_21CollectiveEpilogueFwdINS6_IJSA_SC_SB_EEES9_SE_SG_Li256ELb1ELb1ELb1ELb0EEENS1_36VarlenDynamicPersistentTileSchedulerILi128ELi80ELi256ELi128ELb1ELb1ELb1ELb1ELb1ELb1EEEEEEEEEvNT_6ParamsE:
	.zero		3584


//--------------------- .nv.constant0._ZN7cutlass13device_kernelIN5flash11enable_sm90INS1_16FlashAttnFwdSm90INS1_25CollectiveMainloopFwdSm90ILi2EN4cute5tupleIJNS5_1CILi1EEES8_S8_EEENS6_IJNS7_ILi128EEENS7_ILi80EEENS7_ILi256EEEEEELi256ENS_6half_tEfNS_4arch4Sm90ELb1ELb0ELb1ELb1ELb1ELb1ELb0ELb1ELb1ELb1ELb1ELb0EEENS1_21CollectiveEpilogueFwdINS6_IJSA_SC_SB_EEES9_SE_SG_Li256ELb1ELb1ELb1ELb0EEENS1_36VarlenDynamicPersistentTileSchedulerILi128ELi80ELi256ELi128ELb1ELb1ELb1ELb1ELb1ELb1EEEEEEEEEvNT_6ParamsE --------------------------
	.section	.nv.constant0._ZN7cutlass13device_kernelIN5flash11enable_sm90INS1_16FlashAttnFwdSm90INS1_25CollectiveMainloopFwdSm90ILi2EN4cute5tupleIJNS5_1CILi1EEES8_S8_EEENS6_IJNS7_ILi128EEENS7_ILi80EEENS7_ILi256EEEEEELi256ENS_6half_tEfNS_4arch4Sm90ELb1ELb0ELb1ELb1ELb1ELb1ELb0ELb1ELb1ELb1ELb1ELb0EEENS1_21CollectiveEpilogueFwdINS6_IJSA_SC_SB_EEES9_SE_SG_Li256ELb1ELb1ELb1ELb0EEENS1_36VarlenDynamicPersistentTileSchedulerILi128ELi80ELi256ELi128ELb1ELb1ELb1ELb1ELb1ELb1EEEEEEEEEvNT_6ParamsE,"a",@progbits
	.sectionflags	@""
	.align	4
.nv.constant0._ZN7cutlass13device_kernelIN5flash11enable_sm90INS1_16FlashAttnFwdSm90INS1_25CollectiveMainloopFwdSm90ILi2EN4cute5tupleIJNS5_1CILi1EEES8_S8_EEENS6_IJNS7_ILi128EEENS7_ILi80EEENS7_ILi256EEEEEELi256ENS_6half_tEfNS_4arch4Sm90ELb1ELb0ELb1ELb1ELb1ELb1ELb0ELb1ELb1ELb1ELb1ELb0EEENS1_21CollectiveEpilogueFwdINS6_IJSA_SC_SB_EEES9_SE_SG_Li256ELb1ELb1ELb1ELb0EEENS1_36VarlenDynamicPersistentTileSchedulerILi128ELi80ELi256ELi128ELb1ELb1ELb1ELb1ELb1ELb1EEEEEEEEEvNT_6ParamsE:
	.zero		3584


//--------------------- .nv.constant0._ZN7cutlass13device_kernelIN5flash11enable_sm90INS1_16FlashAttnFwdSm90INS1_25CollectiveMainloopFwdSm90ILi2EN4cute5tupleIJNS5_1CILi1EEES8_S8_EEENS6_IJNS7_ILi128EEENS7_ILi96EEENS7_ILi192EEEEEELi192ENS_6half_tEfNS_4arch4Sm90ELb0ELb0ELb1ELb0ELb1ELb0ELb0ELb1ELb1ELb1ELb1ELb0EEENS1_21CollectiveEpilogueFwdINS6_IJSA_SC_SB_EEES9_SE_SG_Li256ELb0ELb1ELb1ELb0EEENS1_19SingleTileSchedulerILb0ELb1ELb1ELi128EEEEEEEEEvNT_6ParamsE --------------------------
	.section	.nv.constant0._ZN7cutlass13device_kernelIN5flash11enable_sm90INS1_16FlashAttnFwdSm90INS1_25CollectiveMainloopFwdSm90ILi2EN4cute5tupleIJNS5_1CILi1EEES8_S8_EEENS6_IJNS7_ILi128EEENS7_ILi96EEENS7_ILi192EEEEEELi192ENS_6half_tEfNS_4arch4Sm90ELb0ELb0ELb1ELb0ELb1ELb0ELb0ELb1ELb1ELb1ELb1ELb0EEENS1_21CollectiveEpilogueFwdINS6_IJSA_SC_SB_EEES9_SE_SG_Li256ELb0ELb1ELb1ELb0EEENS1_19SingleTileSchedulerILb0ELb1ELb1ELi128EEEEEEEEEvNT_6ParamsE,"a",@progbits
	.sectionflags	@""
	.align	4
.nv.constant0._ZN7cutlass13device_kernelIN5flash11enable_sm90INS1_16FlashAttnFwdSm90INS1_25CollectiveMainloopFwdSm90ILi2EN4cute5tupleIJNS5_1CILi1EEES8_S8_EEENS6_IJNS7_ILi128EEENS7_ILi96EEENS7_ILi192EEEEEELi192ENS_6half_tEfNS_4arch4Sm90ELb0ELb0ELb1ELb0ELb1ELb0ELb0ELb1ELb1ELb1ELb1ELb0EEENS1_21CollectiveEpilogueFwdINS6_IJSA_SC_SB_EEES9_SE_SG_Li256ELb0ELb1ELb1ELb0EEENS1_19SingleTileSchedulerILb0ELb1ELb1ELi128EEEEEEEEEvNT_6ParamsE:
	.zero		3456


//--------------------- .nv.constant0._ZN7cutlass13device_kernelIN5flash11enable_sm90INS1_16FlashAttnFwdSm90INS1_25CollectiveMainloopFwdSm90ILi2EN4cute5tupleIJNS5_1CILi1EEES8_S8_EEENS6_IJNS7_ILi128EEENS7_ILi96EEENS7_ILi192EEEEEELi192ENS_6half_tEfNS_4arch4Sm90ELb0ELb0ELb1ELb1ELb1ELb0ELb0ELb1ELb1ELb1ELb1ELb0EEENS1_21CollectiveEpilogueFwdINS6_IJSA_SC_SB_EEES9_SE_SG_Li256ELb1ELb1ELb1ELb0EEENS1_36VarlenDynamicPersistentTileSchedulerILi128ELi96ELi256ELi128ELb1ELb1ELb1ELb0ELb1ELb1EEEEEEEEEvNT_6ParamsE --------------------------
	.section	.nv.constant0._ZN7cutlass13device_kernelIN5flash11enable_sm90INS1_16FlashAttnFwdSm90INS1_25CollectiveMainloopFwdSm90ILi2EN4cute5tupleIJNS5_1CILi1EEES8_S8_EEENS6_IJNS7_ILi128EEENS7_ILi96EEENS7_ILi192EEEEEELi192ENS_6half_tEfNS_4arch4Sm90ELb0ELb0ELb1ELb1ELb1ELb0ELb0ELb1ELb1ELb1ELb1ELb0EEENS1_21CollectiveEpilogueFwdINS6_IJSA_SC_SB_EEES9_SE_SG_Li256ELb1ELb1ELb1ELb0EEENS1_36VarlenDynamicPersistentTileSchedulerILi128ELi96ELi256ELi128ELb1ELb1ELb1ELb0ELb1ELb1EEEEEEEEEvNT_6ParamsE,"a",@progbits
	.sectionflags	@""
	.align	4
.nv.constant0._ZN7cutlass13device_kernelIN5flash11enable_sm90INS1_16FlashAttnFwdSm90INS1_25CollectiveMainloopFwdSm90ILi2EN4cute5tupleIJNS5_1CILi1EEES8_S8_EEENS6_IJNS7_ILi128EEENS7_ILi96EEENS7_ILi192EEEEEELi192ENS_6half_tEfNS_4arch4Sm90ELb0ELb0ELb1ELb1ELb1ELb0ELb0ELb1ELb1ELb1ELb1ELb0EEENS1_21CollectiveEpilogueFwdINS6_IJSA_SC_SB_EEES9_SE_SG_Li256ELb1ELb1ELb1ELb0EEENS1_36VarlenDynamicPersistentTileSchedulerILi128ELi96ELi256ELi128ELb1ELb1ELb1ELb0ELb1ELb1EEEEEEEEEvNT_6ParamsE:
	.zero		3584


//--------------------- .nv.constant0._ZN7cutlass13device_kernelIN5flash11enable_sm90INS1_16FlashAttnFwdSm90INS1_25CollectiveMainloopFwdSm90ILi2EN4cute5tupleIJNS5_1CILi1EEES8_S8_EEENS6_IJNS7_ILi128EEENS7_ILi96EEENS7_ILi192EEEEEELi192ENS_6half_tEfNS_4arch4Sm90ELb0ELb0ELb1ELb1ELb1ELb1ELb0ELb1ELb1ELb1ELb1ELb0EEENS1_21CollectiveEpilogueFwdINS6_IJSA_SC_SB_EEES9_SE_SG_Li256ELb1ELb1ELb1ELb0EEENS1_36VarlenDynamicPersistentTileSchedulerILi128ELi96ELi256ELi128ELb1ELb1ELb1ELb0ELb1ELb1EEEEEEEEEvNT_6ParamsE --------------------------
	.section	.nv.constant0._ZN7cutlass13device_kernelIN5flash11enable_sm90INS1_16FlashAttnFwdSm90INS1_25CollectiveMainloopFwdSm90ILi2EN4cute5tupleIJNS5_1CILi1EEES8_S8_EEENS6_IJNS7_ILi128EEENS7_ILi96EEENS7_ILi192EEEEEELi192ENS_6half_tEfNS_4arch4Sm90ELb0ELb0ELb1ELb1ELb1ELb1ELb0ELb1ELb1ELb1ELb1ELb0EEENS1_21CollectiveEpilogueFwdINS6_IJSA_SC_SB_EEES9_SE_SG_Li256ELb1ELb1ELb1ELb0EEENS1_36VarlenDynamicPersistentTileSchedulerILi128ELi96ELi256ELi128ELb1ELb1ELb1ELb0ELb1ELb1EEEEEEEEEvNT_6ParamsE,"a",@progbits
	.sectionflags	@""
	.align	4
.nv.constant0._ZN7cutlass13device_kernelIN5flash11enable_sm90INS1_16FlashAttnFwdSm90INS1_25CollectiveMainloopFwdSm90ILi2EN4cute5tupleIJNS5_1CILi1EEES8_S8_EEENS6_IJNS7_ILi128EEENS7_ILi96EEENS7_ILi192EEEEEELi192ENS_6half_tEfNS_4arch4Sm90ELb0ELb0ELb1ELb1ELb1ELb1ELb0ELb1ELb1ELb1ELb1ELb0EEENS1_21CollectiveEpilogueFwdINS6_IJSA_SC_SB_EEES9_SE_SG_Li256ELb1ELb1ELb1ELb0EEENS1_36VarlenDynamicPersistentTileSchedulerILi128ELi96ELi256ELi128ELb1ELb1ELb1ELb0ELb1ELb1EEEEEEEEEvNT_6ParamsE:
	.zero		3584


//--------------------- .nv.constant0._ZN7cutlass13device_kernelIN5flash11enable_sm90INS1_16FlashAttnFwdSm90INS1_25CollectiveMainloopFwdSm90ILi2EN4cute5tupleIJNS5_1CILi1EEES8_S8_EEENS6_IJNS7_ILi128EEENS7_ILi96EEENS7_ILi192EEEEEELi192ENS_6half_tEfNS_4arch4Sm90ELb0ELb1ELb1ELb0ELb1ELb0ELb0ELb1ELb1ELb1ELb1ELb0EEENS1_21CollectiveEpilogueFwdINS6_IJSA_SC_SB_EEES9_SE_SG_Li256ELb0ELb1ELb1ELb0EEENS1_19SingleTileSchedulerILb0ELb1ELb1ELi128EEEEEEEEEvNT_6ParamsE --------------------------
	.section	.nv.constant0._ZN7cutlass13device_kernelIN5flash11enable_sm90INS1_16FlashAttnFwdSm90INS1_25CollectiveMainloopFwdSm90ILi2EN4cute5tupleIJNS5_1CILi1EEES8_S8_EEENS6_IJNS7_ILi128EEENS7_ILi96EEENS7_ILi192EEEEEELi192ENS_6half_tEfNS_4arch4Sm90ELb0ELb1ELb1ELb0ELb1ELb0ELb0ELb1ELb1ELb1ELb1ELb0EEENS1_21CollectiveEpilogueFwdINS6_IJSA_SC_SB_EEES9_SE_SG_Li256ELb0ELb1ELb1ELb0EEENS1_19SingleTileSchedulerILb0ELb1ELb1ELi128EEEEEEEEEvNT_6ParamsE,"a",@progbits
	.sectionflags	@""
	.align	4
.nv.constant0._ZN7cutlass13device_kernelIN5flash11enable_sm90INS1_16FlashAttnFwdSm90INS1_25CollectiveMainloopFwdSm90ILi2EN4cute5tupleIJNS5_1CILi1EEES8_S8_EEENS6_IJNS7_ILi128EEENS7_ILi96EEENS7_ILi192EEEEEELi192ENS_6half_tEfNS_4arch4Sm90ELb0ELb1ELb1ELb0ELb1ELb0ELb0ELb1ELb1ELb1ELb1ELb0EEENS1_21CollectiveEpilogueFwdINS6_IJSA_SC_SB_EEES9_SE_SG_Li256ELb0ELb1ELb1ELb0EEENS1_19SingleTileSchedulerILb0ELb1ELb1ELi128EEEEEEEEEvNT_6ParamsE:
	.zero		3456


//--------------------- .nv.constant0._ZN7cutlass13device_kernelIN5flash11enable_sm90INS1_16FlashAttnFwdSm90INS1_25CollectiveMainloopFwdSm90ILi2EN4cute5tupleIJNS5_1CILi1EEES8_S8_EEENS6_IJNS7_ILi128EEENS7_ILi96EEENS7_ILi192EEEEEELi192ENS_6half_tEfNS_4arch4Sm90ELb0ELb1ELb1ELb1ELb1ELb0ELb0ELb1ELb1ELb1ELb1ELb0EEENS1_21CollectiveEpilogueFwdINS6_IJSA_SC_SB_EEES9_SE_SG_Li256ELb1ELb1ELb1ELb0EEENS1_36VarlenDynamicPersistentTileSchedulerILi128ELi96ELi256ELi128ELb1ELb1ELb1ELb1ELb0ELb1EEEEEEEEEvNT_6ParamsE --------------------------
	.section	.nv.constant0._ZN7cutlass13device_kernelIN5flash11enable_sm90INS1_16FlashAttnFwdSm90INS1_25CollectiveMainloopFwdSm90ILi2EN4cute5tupleIJNS5_1CILi1EEES8_S8_EEENS6_IJNS7_ILi128EEENS7_ILi96EEENS7_ILi192EEEEEELi192ENS_6half_tEfNS_4arch4Sm90ELb0ELb1ELb1ELb1ELb1ELb0ELb0ELb1ELb1ELb1ELb1ELb0EEENS1_21CollectiveEpilogueFwdINS6_IJSA_SC_SB_EEES9_SE_SG_Li256ELb1ELb1ELb1ELb0EEENS1_36VarlenDynamicPersistentTileSchedulerILi128ELi96ELi256ELi128ELb1ELb1ELb1ELb1ELb0ELb1EEEEEEEEEvNT_6ParamsE,"a",@progbits
	.sectionflags	@""
	.align	4
.nv.constant0._ZN7cutlass13device_kernelIN5flash11enable_sm90INS1_16FlashAttnFwdSm90INS1_25CollectiveMainloopFwdSm90ILi2EN4cute5tupleIJNS5_1CILi1EEES8_S8_EEENS6_IJNS7_ILi128EEENS7_ILi96EEENS7_ILi192EEEEEELi192ENS_6half_tEfNS_4arch4Sm90ELb0ELb1ELb1ELb1ELb1ELb0ELb0ELb1ELb1ELb1ELb1ELb0EEENS1_21CollectiveEpilogueFwdINS6_IJSA_SC_SB_EEES9_SE_SG_Li256ELb1ELb1ELb1ELb0EEENS1_36VarlenDynamicPersistentTileSchedulerILi128ELi96ELi256ELi128ELb1ELb1ELb1ELb1ELb0ELb1EEEEEEEEEvNT_6ParamsE:
	.zero		3584


//--------------------- .nv.constant0._ZN7cutlass13device_kernelIN5flash11enable_sm90INS1_16FlashAttnFwdSm90INS1_25CollectiveMainloopFwdSm90ILi2EN4cute5tupleIJNS5_1CILi1EEES8_S8_EEENS6_IJNS7_ILi128EEENS7_ILi96EEENS7_ILi192EEEEEELi192ENS_6half_tEfNS_4arch4Sm90ELb0ELb1ELb1ELb1ELb1ELb1ELb0ELb1ELb1ELb1ELb1ELb0EEENS1_21CollectiveEpilogueFwdINS6_IJSA_SC_SB_EEES9_SE_SG_Li256ELb1ELb1ELb1ELb0EEENS1_36VarlenDynamicPersistentTileSchedulerILi128ELi96ELi256ELi128ELb1ELb1ELb1ELb1ELb0ELb1EEEEEEEEEvNT_6ParamsE --------------------------
	.section	.nv.constant0._ZN7cutlass13device_kernelIN5flash11enable_sm90INS1_16FlashAttnFwdSm90INS1_25CollectiveMainloopFwdSm90ILi2EN4cute5tupleIJNS5_1CILi1EEES8_S8_EEENS6_IJNS7_ILi128EEENS7_ILi96EEENS7_ILi192EEEEEELi192ENS_6half_tEfNS_4arch4Sm90ELb0ELb1ELb1ELb1ELb1ELb1ELb0ELb1ELb1ELb1ELb1ELb0EEENS1_21CollectiveEpilogueFwdINS6_IJSA_SC_SB_EEES9_SE_SG_Li256ELb1ELb1ELb1ELb0EEENS1_36VarlenDynamicPersistentTileSchedulerILi128ELi96ELi256ELi128ELb1ELb1ELb1ELb1ELb0ELb1EEEEEEEEEvNT_6ParamsE,"a",@progbits
	.sectionflags	@""
	.align	4
.nv.constant0._ZN7cutlass13device_kernelIN5flash11enable_sm90INS1_16FlashAttnFwdSm90INS1_25CollectiveMainloopFwdSm90ILi2EN4cute5tupleIJNS5_1CILi1EEES8_S8_EEENS6_IJNS7_ILi128EEENS7_ILi96EEENS7_ILi192EEEEEELi192ENS_6half_tEfNS_4arch4Sm90ELb0ELb1ELb1ELb1ELb1ELb1ELb0ELb1ELb1ELb1ELb1ELb0EEENS1_21CollectiveEpilogueFwdINS6_IJSA_SC_SB_EEES9_SE_SG_Li256ELb1ELb1ELb1ELb0EEENS1_36VarlenDynamicPersistentTileSchedulerILi128ELi96ELi256ELi128ELb1ELb1ELb1ELb1ELb0ELb1EEEEEEEEEvNT_6ParamsE:
	.zero		3584


//--------------------- .nv.constant0._ZN7cutlass13device_kernelIN5flash11enable_sm90INS1_16FlashAttnFwdSm90INS1_25CollectiveMainloopFwdSm90ILi2EN4cute5tupleIJNS5_1CILi1EEES8_S8_EEENS6_IJNS7_ILi128EEENS7_ILi96EEENS7_ILi192EEEEEELi192ENS_6half_tEfNS_4arch4Sm90ELb1ELb0ELb1ELb0ELb1ELb0ELb0ELb1ELb1ELb1ELb1ELb0EEENS1_21CollectiveEpilogueFwdINS6_IJSA_SC_SB_EEES9_SE_SG_Li256ELb0ELb1ELb1ELb0EEENS1_19SingleTileSchedulerILb0ELb1ELb1ELi128EEEEEEEEEvNT_6ParamsE --------------------------
	.section	.nv.constant0._ZN7cutlass13device_kernelIN5flash11enable_sm90INS1_16FlashAttnFwdSm90INS1_25CollectiveMainloopFwdSm90ILi2EN4cute5tupleIJNS5_1CILi1EEES8_S8_EEENS6_IJNS7_ILi128EEENS7_ILi96EEENS7_ILi192EEEEEELi192ENS_6half_tEfNS_4arch4Sm90ELb1ELb0ELb1ELb0ELb1ELb0ELb0ELb1ELb1ELb1ELb1ELb0EEENS1_21CollectiveEpilogueFwdINS6_IJSA_SC_SB_EEES9_SE_SG_Li256ELb0ELb1ELb1ELb0EEENS1_19SingleTileSchedulerILb0ELb1ELb1ELi128EEEEEEEEEvNT_6ParamsE,"a",@progbits
	.sectionflags	@""
	.align	4
.nv.constant0._ZN7cutlass13device_kernelIN5flash11enable_sm90INS1_16FlashAttnFwdSm90INS1_25CollectiveMainloopFwdSm90ILi2EN4cute5tupleIJNS5_1CILi1EEES8_S8_EEENS6_IJNS7_ILi128EEENS7_ILi96EEENS7_ILi192EEEEEELi192ENS_6half_tEfNS_4arch4Sm90ELb1ELb0ELb1ELb0ELb1ELb0ELb0ELb1ELb1ELb1ELb1ELb0EEENS1_21CollectiveEpilogueFwdINS6_IJSA_SC_SB_EEES9_SE_SG_Li256ELb0ELb1ELb1ELb0EEENS1_19SingleTileSchedulerILb0ELb1ELb1ELi128EEEEEEEEEvNT_6ParamsE:
	.zero		3456


//--------------------- .nv.constant0._ZN7cutlass13device_kernelIN5flash11enable_sm90INS1_16FlashAttnFwdSm90INS1_25CollectiveMainloopFwdSm90ILi2EN4cute5tupleIJNS5_1CILi1EEES8_S8_EEENS6_IJNS7_ILi128EEENS7_ILi96EEENS7_ILi192EEEEEELi192ENS_6half_tEfNS_4arch4Sm90ELb1ELb0ELb1ELb1ELb1ELb0ELb0ELb1ELb1ELb1ELb1ELb0EEENS1_21CollectiveEpilogueFwdINS6_IJSA_SC_SB_EEES9_SE_SG_Li256ELb1ELb1ELb1ELb0EEENS1_36VarlenDynamicPersistentTileSchedulerILi128ELi96ELi256ELi128ELb1ELb1ELb1ELb1ELb1ELb1EEEEEEEEEvNT_6ParamsE --------------------------
	.section	.nv.constant0._ZN7cutlass13device_kernelIN5flash11enable_sm90INS1_16FlashAttnFwdSm90INS1_25CollectiveMainloopFwdSm90ILi2EN4cute5tupleIJNS5_1CILi1EEES8_S8_EEENS6_IJNS7_ILi128EEENS7_ILi96EEENS7_ILi192EEEEEELi192ENS_6half_tEfNS_4arch4Sm90ELb1ELb0ELb1ELb1ELb1ELb0ELb0ELb1ELb1ELb1ELb1ELb0EEENS1_21CollectiveEpilogueFwdINS6_IJSA_SC_SB_EEES9_SE_SG_Li256ELb1ELb1ELb1ELb0EEENS1_36VarlenDynamicPersistentTileSchedulerILi128ELi96ELi256ELi128ELb1ELb1ELb1ELb1ELb1ELb1EEEEEEEEEvNT_6ParamsE,"a",@progbits
	.sectionflags	@""
	.align	4
.nv.constant0._ZN7cutlass13device_kernelIN5flash11enable_sm90INS1_16FlashAttnFwdSm90INS1_25CollectiveMainloopFwdSm90ILi2EN4cute5tupleIJNS5_1CILi1EEES8_S8_EEENS6_IJNS7_ILi128EEENS7_ILi96EEENS7_ILi192EEEEEELi192ENS_6half_tEfNS_4arch4Sm90ELb1ELb0ELb1ELb1ELb1ELb0ELb0ELb1ELb1ELb1ELb1ELb0EEENS1_21CollectiveEpilogueFwdINS6_IJSA_SC_SB_EEES9_SE_SG_Li256ELb1ELb1ELb1ELb0EEENS1_36VarlenDynamicPersistentTileSchedulerILi128ELi96ELi256ELi128ELb1ELb1ELb1ELb1ELb1ELb1EEEEEEEEEvNT_6ParamsE:
	.zero		3584


//--------------------- .nv.constant0._ZN7cutlass13device_kernelIN5flash11enable_sm90INS1_16FlashAttnFwdSm90INS1_25CollectiveMainloopFwdSm90ILi2EN4cute5tupleIJNS5_1CILi1EEES8_S8_EEENS6_IJNS7_ILi128EEENS7_ILi96EEENS7_ILi192EEEEEELi192ENS_6half_tEfNS_4arch4Sm90ELb1ELb0ELb1ELb1ELb1ELb1ELb0ELb1ELb1ELb1ELb1ELb0EEENS1_21CollectiveEpilogueFwdINS6_IJSA_SC_SB_EEES9_SE_SG_Li256ELb1ELb1ELb1ELb0EEENS1_36VarlenDynamicPersistentTileSchedulerILi128ELi96ELi256ELi128ELb1ELb1ELb1ELb1ELb1ELb1EEEEEEEEEvNT_6ParamsE --------------------------
	.section	.nv.constant0._ZN7cutlass13device_kernelIN5flash11enable_sm90INS1_16FlashAttnFwdSm90INS1_25CollectiveMainloopFwdSm90ILi2EN4cute5tupleIJNS5_1CILi1EEES8_S8_EEENS6_IJNS7_ILi128EEENS7_ILi96EEENS7_ILi192EEEEEELi192ENS_6half_tEfNS_4arch4Sm90ELb1ELb0ELb1ELb1ELb1ELb1ELb0ELb1ELb1ELb1ELb1ELb0EEENS1_21CollectiveEpilogueFwdINS6_IJSA_SC_SB_EEES9_SE_SG_Li256ELb1ELb1ELb1ELb0EEENS1_36VarlenDynamicPersistentTileSchedulerILi128ELi96ELi256ELi128ELb1ELb1ELb1ELb1ELb1ELb1EEEEEEEEEvNT_6ParamsE,"a",@progbits
	.sectionflags	@""
	.align	4
.nv.constant0._ZN7cutlass13device_kernelIN5flash11enable_sm90INS1_16FlashAttnFwdSm90INS1_25CollectiveMainloopFwdSm90ILi2EN4cute5tupleIJNS5_1CILi1EEES8_S8_EEENS6_IJNS7_ILi128EEENS7_ILi96EEENS7_ILi192EEEEEELi192ENS_6half_tEfNS_4arch4Sm90ELb1ELb0ELb1ELb1ELb1ELb1ELb0ELb1ELb1ELb1ELb1ELb0EEENS1_21CollectiveEpilogueFwdINS6_IJSA_SC_SB_EEES9_SE_SG_Li256ELb1ELb1ELb1ELb0EEENS1_36VarlenDynamicPersistentTileSchedulerILi128ELi96ELi256ELi128ELb1ELb1ELb1ELb1ELb1ELb1EEEEEEEEEvNT_6ParamsE:
	.zero		3584


//--------------------- .nv.constant0._ZN7cutlass13device_kernelIN5flash11enable_sm90INS1_16FlashAttnFwdSm90INS1_25CollectiveMainloopFwdSm90ILi2EN4cute5tupleIJNS5_1CILi1EEES8_S8_EEENS6_IJNS7_ILi128EEESA_SA_EEELi128ENS_6half_tEfNS_4arch4Sm90ELb0ELb0ELb1ELb0ELb1ELb0ELb0ELb1ELb1ELb1ELb1ELb0EEENS1_21CollectiveEpilogueFwdISB_S9_SC_SE_Li256ELb0ELb1ELb1ELb0EEENS1_19SingleTileSchedulerILb0ELb1ELb1ELi128EEEEEEEEEvNT_6ParamsE --------------------------
	.section	.nv.constant0._ZN7cutlass13device_kernelIN5flash11enable_sm90INS1_16FlashAttnFwdSm90INS1_25CollectiveMainloopFwdSm90ILi2EN4cute5tupleIJNS5_1CILi1EEES8_S8_EEENS6_IJNS7_ILi128EEESA_SA_EEELi128ENS_6half_tEfNS_4arch4Sm90ELb0ELb0ELb1ELb0ELb1ELb0ELb0ELb1ELb1ELb1ELb1ELb0EEENS1_21CollectiveEpilogueFwdISB_S9_SC_SE_Li256ELb0ELb1ELb1ELb0EEENS1_19SingleTileSchedulerILb0ELb1ELb1ELi128EEEEEEEEEvNT_6ParamsE,"a",@progbits
	.sectionflags	@""
	.align	4
.nv.constant0._ZN7cutlass13device_kernelIN5flash11enable_sm90INS1_16FlashAttnFwdSm90INS1_25CollectiveMainloopFwdSm90ILi2EN4cute5tupleIJNS5_1CILi1EEES8_S8_EEENS6_IJNS7_ILi128EEESA_SA_EEELi128ENS_6half_tEfNS_4arch4Sm90ELb0ELb0ELb1ELb0ELb1ELb0ELb0ELb1ELb1ELb1ELb1ELb0EEENS1_21CollectiveEpilogueFwdISB_S9_SC_SE_Li256ELb0ELb1ELb1ELb0EEENS1_19SingleTileSchedulerILb0ELb1ELb1ELi128EEEEEEEEEvNT_6ParamsE:
	.zero		3456


//--------------------- .nv.constant0._ZN7cutlass13device_kernelIN5flash11enable_sm90INS1_16FlashAttnFwdSm90INS1_25CollectiveMainloopFwdSm90ILi2EN4cute5tupleIJNS5_1CILi1EEES8_S8_EEENS6_IJNS7_ILi128EEESA_SA_EEELi128ENS_6half_tEfNS_4arch4Sm90ELb0ELb0ELb1ELb1ELb1ELb0ELb0ELb1ELb1ELb1ELb1ELb0EEENS1_21CollectiveEpilogueFwdISB_S9_SC_SE_Li256ELb1ELb1ELb1ELb0EEENS1_36VarlenDynamicPersistentTileSchedulerILi128ELi128ELi256ELi128ELb1ELb1ELb1ELb0ELb1ELb1EEEEEEEEEvNT_6ParamsE --------------------------
	.section	.nv.constant0._ZN7cutlass13device_kernelIN5flash11enable_sm90INS1_16FlashAttnFwdSm90INS1_25CollectiveMainloopFwdSm90ILi2EN4cute5tupleIJNS5_1CILi1EEES8_S8_EEENS6_IJNS7_ILi128EEESA_SA_EEELi128ENS_6half_tEfNS_4arch4Sm90ELb0ELb0ELb1ELb1ELb1ELb0ELb0ELb1ELb1ELb1ELb1ELb0EEENS1_21CollectiveEpilogueFwdISB_S9_SC_SE_Li256ELb1ELb1ELb1ELb0EEENS1_36VarlenDynamicPersistentTileSchedulerILi128ELi128ELi256ELi128ELb1ELb1ELb1ELb0ELb1ELb1EEEEEEEEEvNT_6ParamsE,"a",@progbits
	.sectionflags	@""
	.align	4
.nv.constant0._ZN7cutlass13device_kernelIN5flash11enable_sm90INS1_16FlashAttnFwdSm90INS1_25CollectiveMainloopFwdSm90ILi2EN4cute5tupleIJNS5_1CILi1EEES8_S8_EEENS6_IJNS7_ILi128EEESA_SA_EEELi128ENS_6half_tEfNS_4arch4Sm90ELb0ELb0ELb1ELb1ELb1ELb0ELb0ELb1ELb1ELb1ELb1ELb0EEENS1_21CollectiveEpilogueFwdISB_S9_SC_SE_Li256ELb1ELb1ELb1ELb0EEENS1_36VarlenDynamicPersistentTileSchedulerILi128ELi128ELi256ELi128ELb1ELb1ELb1ELb0ELb1ELb1EEEEEEEEEvNT_6ParamsE:
	.zero		3584


//--------------------- .nv.constant0._ZN7cutlass13device_kernelIN5flash11enable_sm90INS1_16FlashAttnFwdSm90INS1_25CollectiveMainloopFwdSm90ILi2EN4cute5tupleIJNS5_1CILi1EEES8_S8_EEENS6_IJNS7_ILi128EEESA_SA_EEELi128ENS_6half_tEfNS_4arch4Sm90ELb0ELb0ELb1ELb1ELb1ELb1ELb0ELb1ELb1ELb1ELb1ELb0EEENS1_21CollectiveEpilogueFwdISB_S9_SC_SE_Li256ELb1ELb1ELb1ELb0EEENS1_36VarlenDynamicPersistentTileSchedulerILi128ELi128ELi256ELi128ELb1ELb1ELb1ELb0ELb1ELb1EEEEEEEEEvNT_6ParamsE --------------------------
	.section	.nv.constant0._ZN7cutlass13device_kernelIN5flash11enable_sm90INS1_16FlashAttnFwdSm90INS1_25CollectiveMainloopFwdSm90ILi2EN4cute5tupleIJNS5_1CILi1EEES8_S8_EEENS6_IJNS7_ILi128EEESA_SA_EEELi128ENS_6half_tEfNS_4arch4Sm90ELb0ELb0ELb1ELb1ELb1ELb1ELb0ELb1ELb1ELb1ELb1ELb0EEENS1_21CollectiveEpilogueFwdISB_S9_SC_SE_Li256ELb1ELb1ELb1ELb0EEENS1_36VarlenDynamicPersistentTileSchedulerILi128ELi128ELi256ELi128ELb1ELb1ELb1ELb0ELb1ELb1EEEEEEEEEvNT_6ParamsE,"a",@progbits
	.sectionflags	@""
	.align	4
.nv.constant0._ZN7cutlass13device_kernelIN5flash11enable_sm90INS1_16FlashAttnFwdSm90INS1_25CollectiveMainloopFwdSm90ILi2EN4cute5tupleIJNS5_1CILi1EEES8_S8_EEENS6_IJNS7_ILi128EEESA_SA_EEELi128ENS_6half_tEfNS_4arch4Sm90ELb0ELb0ELb1ELb1ELb1ELb1ELb0ELb1ELb1ELb1ELb1ELb0EEENS1_21CollectiveEpilogueFwdISB_S9_SC_SE_Li256ELb1ELb1ELb1ELb0EEENS1_36VarlenDynamicPersistentTileSchedulerILi128ELi128ELi256ELi128ELb1ELb1ELb1ELb0ELb1ELb1EEEEEEEEEvNT_6ParamsE:
	.zero		3584


//--------------------- .nv.constant0._ZN7cutlass13device_kernelIN5flash11enable_sm90INS1_16FlashAttnFwdSm90INS1_25CollectiveMainloopFwdSm90ILi2EN4cute5tupleIJNS5_1CILi1EEES8_S8_EEENS6_IJNS7_ILi128EEESA_SA_EEELi128ENS_6half_tEfNS_4arch4Sm90ELb0ELb1ELb1ELb0ELb1ELb0ELb0ELb1ELb1ELb1ELb1ELb0EEENS1_21CollectiveEpilogueFwdISB_S9_SC_SE_Li256ELb0ELb1ELb1ELb0EEENS1_19SingleTileSchedulerILb0ELb1ELb1ELi128EEEEEEEEEvNT_6ParamsE --------------------------
	.section	.nv.constant0._ZN7cutlass13device_kernelIN5flash11enable_sm90INS1_16FlashAttnFwdSm90INS1_25CollectiveMainloopFwdSm90ILi2EN4cute5tupleIJNS5_1CILi1EEES8_S8_EEENS6_IJNS7_ILi128EEESA_SA_EEELi128ENS_6half_tEfNS_4arch4Sm90ELb0ELb1ELb1ELb0ELb1ELb0ELb0ELb1ELb1ELb1ELb1ELb0EEENS1_21CollectiveEpilogueFwdISB_S9_SC_SE_Li256ELb0ELb1ELb1ELb0EEENS1_19SingleTileSchedulerILb0ELb1ELb1ELi128EEEEEEEEEvNT_6ParamsE,"a",@progbits
	.sectionflags	@""
	.align	4
.nv.constant0._ZN7cutlass13device_kernelIN5flash11enable_sm90INS1_16FlashAttnFwdSm90INS1_25CollectiveMainloopFwdSm90ILi2EN4cute5tupleIJNS5_1CILi1EEES8_S8_EEENS6_IJNS7_ILi128EEESA_SA_EEELi128ENS_6half_tEfNS_4arch4Sm90ELb0ELb1ELb1ELb0ELb1ELb0ELb0ELb1ELb1ELb1ELb1ELb0EEENS1_21CollectiveEpilogueFwdISB_S9_SC_SE_Li256ELb0ELb1ELb1ELb0EEENS1_19SingleTileSchedulerILb0ELb1ELb1ELi128EEEEEEEEEvNT_6ParamsE:
	.zero		3456


//--------------------- .nv.constant0._ZN7cutlass13device_kernelIN5flash11enable_sm90INS1_16FlashAttnFwdSm90INS1_25CollectiveMainloopFwdSm90ILi2EN4cute5tupleIJNS5_1CILi1EEES8_S8_EEENS6_IJNS7_ILi128EEESA_SA_EEELi128ENS_6half_tEfNS_4arch4Sm90ELb0ELb1ELb1ELb1ELb1ELb0ELb0ELb1ELb1ELb1ELb1ELb0EEENS1_21CollectiveEpilogueFwdISB_S9_SC_SE_Li256ELb1ELb1ELb1ELb0EEENS1_36VarlenDynamicPersistentTileSchedulerILi128ELi128ELi256ELi128ELb1ELb1ELb1ELb1ELb0ELb1EEEEEEEEEvNT_6ParamsE --------------------------
	.section	.nv.constant0._ZN7cutlass13device_kernelIN5flash11enable_sm90INS1_16FlashAttnFwdSm90INS1_25CollectiveMainloopFwdSm90ILi2EN4cute5tupleIJNS5_1CILi1EEES8_S8_EEENS6_IJNS7_ILi128EEESA_SA_EEELi128ENS_6half_tEfNS_4arch4Sm90ELb0ELb1ELb1ELb1ELb1ELb0ELb0ELb1ELb1ELb1ELb1ELb0EEENS1_21CollectiveEpilogueFwdISB_S9_SC_SE_Li256ELb1ELb1ELb1ELb0EEENS1_36VarlenDynamicPersistentTileSchedulerILi128ELi128ELi256ELi128ELb1ELb1ELb1ELb1ELb0ELb1EEEEEEEEEvNT_6ParamsE,"a",@progbits
	.sectionflags	@""
	.align	4
.nv.constant0._ZN7cutlass13device_kernelIN5flash11enable_sm90INS1_16FlashAttnFwdSm90INS1_25CollectiveMainloopFwdSm90ILi2EN4cute5tupleIJNS5_1CILi1EEES8_S8_EEENS6_IJNS7_ILi128EEESA_SA_EEELi128ENS_6half_tEfNS_4arch4Sm90ELb0ELb1ELb1ELb1ELb1ELb0ELb0ELb1ELb1ELb1ELb1ELb0EEENS1_21CollectiveEpilogueFwdISB_S9_SC_SE_Li256ELb1ELb1ELb1ELb0EEENS1_36VarlenDynamicPersistentTileSchedulerILi128ELi128ELi256ELi128ELb1ELb1ELb1ELb1ELb0ELb1EEEEEEEEEvNT_6ParamsE:
	.zero		3584


//--------------------- .nv.constant0._ZN7cutlass13device_kernelIN5flash11enable_sm90INS1_16FlashAttnFwdSm90INS1_25CollectiveMainloopFwdSm90ILi2EN4cute5tupleIJNS5_1CILi1EEES8_S8_EEENS6_IJNS7_ILi128EEESA_SA_EEELi128ENS_6half_tEfNS_4arch4Sm90ELb0ELb1ELb1ELb1ELb1ELb1ELb0ELb1ELb1ELb1ELb1ELb0EEENS1_21CollectiveEpilogueFwdISB_S9_SC_SE_Li256ELb1ELb1ELb1ELb0EEENS1_36VarlenDynamicPersistentTileSchedulerILi128ELi128ELi256ELi128ELb1ELb1ELb1ELb1ELb0ELb1EEEEEEEEEvNT_6ParamsE --------------------------
	.section	.nv.constant0._ZN7cutlass13device_kernelIN5flash11enable_sm90INS1_16FlashAttnFwdSm90INS1_25CollectiveMainloopFwdSm90ILi2EN4cute5tupleIJNS5_1CILi1EEES8_S8_EEENS6_IJNS7_ILi128EEESA_SA_EEELi128ENS_6half_tEfNS_4arch4Sm90ELb0ELb1ELb1ELb1ELb1ELb1ELb0ELb1ELb1ELb1ELb1ELb0EEENS1_21CollectiveEpilogueFwdISB_S9_SC_SE_Li256ELb1ELb1ELb1ELb0EEENS1_36VarlenDynamicPersistentTileSchedulerILi128ELi128ELi256ELi128ELb1ELb1ELb1ELb1ELb0ELb1EEEEEEEEEvNT_6ParamsE,"a",@progbits
	.sectionflags	@""
	.align	4
.nv.constant0._ZN7cutlass13device_kernelIN5flash11enable_sm90INS1_16FlashAttnFwdSm90INS1_25CollectiveMainloopFwdSm90ILi2EN4cute5tupleIJNS5_1CILi1EEES8_S8_EEENS6_IJNS7_ILi128EEESA_SA_EEELi128ENS_6half_tEfNS_4arch4Sm90ELb0ELb1ELb1ELb1ELb1ELb1ELb0ELb1ELb1ELb1ELb1ELb0EEENS1_21CollectiveEpilogueFwdISB_S9_SC_SE_Li256ELb1ELb1ELb1ELb0EEENS1_36VarlenDynamicPersistentTileSchedulerILi128ELi128ELi256ELi128ELb1ELb1ELb1ELb1ELb0ELb1EEEEEEEEEvNT_6ParamsE:
	.zero		3584


//--------------------- .nv.constant0._ZN7cutlass13device_kernelIN5flash11enable_sm90INS1_16FlashAttnFwdSm90INS1_25CollectiveMainloopFwdSm90ILi2EN4cute5tupleIJNS5_1CILi1EEES8_S8_EEENS6_IJNS7_ILi128EEESA_SA_EEELi128ENS_6half_tEfNS_4arch4Sm90ELb1ELb0ELb1ELb0ELb1ELb0ELb0ELb1ELb1ELb1ELb1ELb0EEENS1_21CollectiveEpilogueFwdISB_S9_SC_SE_Li256ELb0ELb1ELb1ELb0EEENS1_19SingleTileSchedulerILb0ELb1ELb1ELi128EEEEEEEEEvNT_6ParamsE --------------------------
	.section	.nv.constant0._ZN7cutlass13device_kernelIN5flash11enable_sm90INS1_16FlashAttnFwdSm90INS1_25CollectiveMainloopFwdSm90ILi2EN4cute5tupleIJNS5_1CILi1EEES8_S8_EEENS6_IJNS7_ILi128EEESA_SA_EEELi128ENS_6half_tEfNS_4arch4Sm90ELb1ELb0ELb1ELb0ELb1ELb0ELb0ELb1ELb1ELb1ELb1ELb0EEENS1_21CollectiveEpilogueFwdISB_S9_SC_SE_Li256ELb0ELb1ELb1ELb0EEENS1_19SingleTileSchedulerILb0ELb1ELb1ELi128EEEEEEEEEvNT_6ParamsE,"a",@progbits
	.sectionflags	@""
	.align	4
.nv.constant0._ZN7cutlass13device_kernelIN5flash11enable_sm90INS1_16FlashAttnFwdSm90INS1_25CollectiveMainloopFwdSm90ILi2EN4cute5tupleIJNS5_1CILi1EEES8_S8_EEENS6_IJNS7_ILi128EEESA_SA_EEELi128ENS_6half_tEfNS_4arch4Sm90ELb1ELb0ELb1ELb0ELb1ELb0ELb0ELb1ELb1ELb1ELb1ELb0EEENS1_21CollectiveEpilogueFwdISB_S9_SC_SE_Li256ELb0ELb1ELb1ELb0EEENS1_19SingleTileSchedulerILb0ELb1ELb1ELi128EEEEEEEEEvNT_6ParamsE:
	.zero		3456


//--------------------- .nv.constant0._ZN7cutlass13device_kernelIN5flash11enable_sm90INS1_16FlashAttnFwdSm90INS1_25CollectiveMainloopFwdSm90ILi2EN4cute5tupleIJNS5_1CILi1EEES8_S8_EEENS6_IJNS7_ILi128EEESA_SA_EEELi128ENS_6half_tEfNS_4arch4Sm90ELb1ELb0ELb1ELb1ELb1ELb0ELb0ELb1ELb1ELb1ELb1ELb0EEENS1_21CollectiveEpilogueFwdISB_S9_SC_SE_Li256ELb1ELb1ELb1ELb0EEENS1_36VarlenDynamicPersistentTileSchedulerILi128ELi128ELi256ELi128ELb1ELb1ELb1ELb1ELb1ELb1EEEEEEEEEvNT_6ParamsE --------------------------
	.section	.nv.constant0._ZN7cutlass13device_kernelIN5flash11enable_sm90INS1_16FlashAttnFwdSm90INS1_25CollectiveMainloopFwdSm90ILi2EN4cute5tupleIJNS5_1CILi1EEES8_S8_EEENS6_IJNS7_ILi128EEESA_SA_EEELi128ENS_6half_tEfNS_4arch4Sm90ELb1ELb0ELb1ELb1ELb1ELb0ELb0ELb1ELb1ELb1ELb1ELb0EEENS1_21CollectiveEpilogueFwdISB_S9_SC_SE_Li256ELb1ELb1ELb1ELb0EEENS1_36VarlenDynamicPersistentTileSchedulerILi128ELi128ELi256ELi128ELb1ELb1ELb1ELb1ELb1ELb1EEEEEEEEEvNT_6ParamsE,"a",@progbits
	.sectionflags	@""
	.align	4
.nv.constant0._ZN7cutlass13device_kernelIN5flash11enable_sm90INS1_16FlashAttnFwdSm90INS1_25CollectiveMainloopFwdSm90ILi2EN4cute5tupleIJNS5_1CILi1EEES8_S8_EEENS6_IJNS7_ILi128EEESA_SA_EEELi128ENS_6half_tEfNS_4arch4Sm90ELb1ELb0ELb1ELb1ELb1ELb0ELb0ELb1ELb1ELb1ELb1ELb0EEENS1_21CollectiveEpilogueFwdISB_S9_SC_SE_Li256ELb1ELb1ELb1ELb0EEENS1_36VarlenDynamicPersistentTileSchedulerILi128ELi128ELi256ELi128ELb1ELb1ELb1ELb1ELb1ELb1EEEEEEEEEvNT_6ParamsE:
	.zero		3584


//--------------------- .nv.constant0._ZN7cutlass13device_kernelIN5flash11enable_sm90INS1_16FlashAttnFwdSm90INS1_25CollectiveMainloopFwdSm90ILi2EN4cute5tupleIJNS5_1CILi1EEES8_S8_EEENS6_IJNS7_ILi128EEESA_SA_EEELi128ENS_6half_tEfNS_4arch4Sm90ELb1ELb0ELb1ELb1ELb1ELb1ELb0ELb1ELb1ELb1ELb1ELb0EEENS1_21CollectiveEpilogueFwdISB_S9_SC_SE_Li256ELb1ELb1ELb1ELb0EEENS1_36VarlenDynamicPersistentTileSchedulerILi128ELi128ELi256ELi128ELb1ELb1ELb1ELb1ELb1ELb1EEEEEEEEEvNT_6ParamsE --------------------------
	.section	.nv.constant0._ZN7cutlass13device_kernelIN5flash11enable_sm90INS1_16FlashAttnFwdSm90INS1_25CollectiveMainloopFwdSm90ILi2EN4cute5tupleIJNS5_1CILi1EEES8_S8_EEENS6_IJNS7_ILi128EEESA_SA_EEELi128ENS_6half_tEfNS_4arch4Sm90ELb1ELb0ELb1ELb1ELb1ELb1ELb0ELb1ELb1ELb1ELb1ELb0EEENS1_21CollectiveEpilogueFwdISB_S9_SC_SE_Li256ELb1ELb1ELb1ELb0EEENS1_36VarlenDynamicPersistentTileSchedulerILi128ELi128ELi256ELi128ELb1ELb1ELb1ELb1ELb1ELb1EEEEEEEEEvNT_6ParamsE,"a",@progbits
	.sectionflags	@""
	.align	4
.nv.constant0._ZN7cutlass13device_kernelIN5flash11enable_sm90INS1_16FlashAttnFwdSm90INS1_25CollectiveMainloopFwdSm90ILi2EN4cute5tupleIJNS5_1CILi1EEES8_S8_EEENS6_IJNS7_ILi128EEESA_SA_EEELi128ENS_6half_tEfNS_4arch4Sm90ELb1ELb0ELb1ELb1ELb1ELb1ELb0ELb1ELb1ELb1ELb1ELb0EEENS1_21CollectiveEpilogueFwdISB_S9_SC_SE_Li256ELb1ELb1ELb1ELb0EEENS1_36VarlenDynamicPersistentTileSchedulerILi128ELi128ELi256ELi128ELb1ELb1ELb1ELb1ELb1ELb1EEEEEEEEEvNT_6ParamsE:
	.zero		3584


//--------------------- .nv.constant0._ZN7cutlass13device_kernelIN5flash11enable_sm90INS1_16FlashAttnFwdSm90INS1_25CollectiveMainloopFwdSm90ILi2EN4cute5tupleIJNS5_1CILi1EEES8_S8_EEENS6_IJNS7_ILi192EEENS7_ILi128EEENS7_ILi96EEEEEELi96ENS_6half_tEfNS_4arch4Sm90ELb0ELb0ELb1ELb0ELb1ELb0ELb0ELb0ELb1ELb1ELb1ELb0EEENS1_21CollectiveEpilogueFwdINS6_IJSA_SC_SB_EEES9_SE_SG_Li384ELb0ELb1ELb1ELb0EEENS1_19SingleTileSchedulerILb0ELb1ELb1ELi192EEEEEEEEEvNT_6ParamsE --------------------------
	.section	.nv.constant0._ZN7cutlass13device_kernelIN5flash11enable_sm90INS1_16FlashAttnFwdSm90INS1_25CollectiveMainloopFwdSm90ILi2EN4cute5tupleIJNS5_1CILi1EEES8_S8_EEENS6_IJNS7_ILi192EEENS7_ILi128EEENS7_ILi96EEEEEELi96ENS_6half_tEfNS_4arch4Sm90ELb0ELb0ELb1ELb0ELb1ELb0ELb0ELb0ELb1ELb1ELb1ELb0EEENS1_21CollectiveEpilogueFwdINS6_IJSA_SC_SB_EEES9_SE_SG_Li384ELb0ELb1ELb1ELb0EEENS1_19SingleTileSchedulerILb0ELb1ELb1ELi192EEEEEEEEEvNT_6ParamsE,"a",@progbits
	.sectionflags	@""
	.align	4
.nv.constant0._ZN7cutlass13device_kernelIN5flash11enable_sm90INS1_16FlashAttnFwdSm90INS1_25CollectiveMainloopFwdSm90ILi2EN4cute5tupleIJNS5_1CILi1EEES8_S8_EEENS6_IJNS7_ILi192EEENS7_ILi128EEENS7_ILi96EEEEEELi96ENS_6half_tEfNS_4arch4Sm90ELb0ELb0ELb1ELb0ELb1ELb0ELb0ELb0ELb1ELb1ELb1ELb0EEENS1_21CollectiveEpilogueFwdINS6_IJSA_SC_SB_EEES9_SE_SG_Li384ELb0ELb1ELb1ELb0EEENS1_19SingleTileSchedulerILb0ELb1ELb1ELi192EEEEEEEEEvNT_6ParamsE:
	.zero		3456


//--------------------- .nv.constant0._ZN7cutlass13device_kernelIN5flash11enable_sm90INS1_16FlashAttnFwdSm90INS1_25CollectiveMainloopFwdSm90ILi2EN4cute5tupleIJNS5_1CILi1EEES8_S8_EEENS6_IJNS7_ILi192EEENS7_ILi128EEENS7_ILi96EEEEEELi96ENS_6half_tEfNS_4arch4Sm90ELb0ELb0ELb1ELb1ELb1ELb0ELb0ELb0ELb1ELb1ELb1ELb0EEENS1_21CollectiveEpilogueFwdINS6_IJSA_SC_SB_EEES9_SE_SG_Li384ELb1ELb1ELb1ELb0EEENS1_36VarlenDynamicPersistentTileSchedulerILi192ELi128ELi384ELi128ELb1ELb1ELb1ELb0ELb1ELb1EEEEEEEEEvNT_6ParamsE --------------------------
	.section	.nv.constant0._ZN7cutlass13device_kernelIN5flash11enable_sm90INS1_16FlashAttnFwdSm90INS1_25CollectiveMainloopFwdSm90ILi2EN4cute5tupleIJNS5_1CILi1EEES8_S8_EEENS6_IJNS7_ILi192EEENS7_ILi128EEENS7_ILi96EEEEEELi96ENS_6half_tEfNS_4arch4Sm90ELb0ELb0ELb1ELb1ELb1ELb0ELb0ELb0ELb1ELb1ELb1ELb0EEENS1_21CollectiveEpilogueFwdINS6_IJSA_SC_SB_EEES9_SE_SG_Li384ELb1ELb1ELb1ELb0EEENS1_36VarlenDynamicPersistentTileSchedulerILi192ELi128ELi384ELi128ELb1ELb1ELb1ELb0ELb1ELb1EEEEEEEEEvNT_6ParamsE,"a",@progbits
	.sectionflags	@""
	.align	4
.nv.constant0._ZN7cutlass13device_kernelIN5flash11enable_sm90INS1_16FlashAttnFwdSm90INS1_25CollectiveMainloopFwdSm90ILi2EN4cute5tupleIJNS5_1CILi1EEES8_S8_EEENS6_IJNS7_ILi192EEENS7_ILi128EEENS7_ILi96EEEEEELi96ENS_6half_tEfNS_4arch4Sm90ELb0ELb0ELb1ELb1ELb1ELb0ELb0ELb0ELb1ELb1ELb1ELb0EEENS1_21CollectiveEpilogueFwdINS6_IJSA_SC_SB_EEES9_SE_SG_Li384ELb1ELb1ELb1ELb0EEENS1_36VarlenDynamicPersistentTileSchedulerILi192ELi128ELi384ELi128ELb1ELb1ELb1ELb0ELb1ELb1EEEEEEEEEvNT_6ParamsE:
	.zero		3584


//--------------------- .nv.constant0._ZN7cutlass13device_kernelIN5flash11enable_sm90INS1_16FlashAttnFwdSm90INS1_25CollectiveMainloopFwdSm90ILi2EN4cute5tupleIJNS5_1CILi1EEES8_S8_EEENS6_IJNS7_ILi192EEENS7_ILi128EEENS7_ILi96EEEEEELi96ENS_6half_tEfNS_4arch4Sm90ELb0ELb0ELb1ELb1ELb1ELb1ELb0ELb0ELb1ELb1ELb1ELb0EEENS1_21CollectiveEpilogueFwdINS6_IJSA_SC_SB_EEES9_SE_SG_Li384ELb1ELb1ELb1ELb0EEENS1_36VarlenDynamicPersistentTileSchedulerILi192ELi128ELi384ELi128ELb1ELb1ELb1ELb0ELb1ELb1EEEEEEEEEvNT_6ParamsE --------------------------
	.section	.nv.constant0._ZN7cutlass13device_kernelIN5flash11enable_sm90INS1_16FlashAttnFwdSm90INS1_25CollectiveMainloopFwdSm90ILi2EN4cute5tupleIJNS5_1CILi1EEES8_S8_EEENS6_IJNS7_ILi192EEENS7_ILi128EEENS7_ILi96EEEEEELi96ENS_6half_tEfNS_4arch4Sm90ELb0ELb0ELb1ELb1ELb1ELb1ELb0ELb0ELb1ELb1ELb1ELb0EEENS1_21CollectiveEpilogueFwdINS6_IJSA_SC_SB_EEES9_SE_SG_Li384ELb1ELb1ELb1ELb0EEENS1_36VarlenDynamicPersistentTileSchedulerILi192ELi128ELi384ELi128ELb1ELb1ELb1ELb0ELb1ELb1EEEEEEEEEvNT_6ParamsE,"a",@progbits
	.sectionflags	@""
	.align	4
.nv.constant0._ZN7cutlass13device_kernelIN5flash11enable_sm90INS1_16FlashAttnFwdSm90INS1_25CollectiveMainloopFwdSm90ILi2EN4cute5tupleIJNS5_1CILi1EEES8_S8_EEENS6_IJNS7_ILi192EEENS7_ILi128EEENS7_ILi96EEEEEELi96ENS_6half_tEfNS_4arch4Sm90ELb0ELb0ELb1ELb1ELb1ELb1ELb0ELb0ELb1ELb1ELb1ELb0EEENS1_21CollectiveEpilogueFwdINS6_IJSA_SC_SB_EEES9_SE_SG_Li384ELb1ELb1ELb1ELb0EEENS1_36VarlenDynamicPersistentTileSchedulerILi192ELi128ELi384ELi128ELb1ELb1ELb1ELb0ELb1ELb1EEEEEEEEEvNT_6ParamsE:
	.zero		3584


//--------------------- .nv.constant0._ZN7cutlass13device_kernelIN5flash11enable_sm90INS1_16FlashAttnFwdSm90INS1_25CollectiveMainloopFwdSm90ILi2EN4cute5tupleIJNS5_1CILi1EEES8_S8_EEENS6_IJNS7_ILi192EEENS7_ILi128EEENS7_ILi96EEEEEELi96ENS_6half_tEfNS_4arch4Sm90ELb0ELb1ELb1ELb0ELb1ELb0ELb0ELb0ELb1ELb1ELb1ELb0EEENS1_21CollectiveEpilogueFwdINS6_IJSA_SC_SB_EEES9_SE_SG_Li384ELb0ELb1ELb1ELb0EEENS1_19SingleTileSchedulerILb0ELb1ELb1ELi192EEEEEEEEEvNT_6ParamsE --------------------------
	.section	.nv.constant0._ZN7cutlass13device_kernelIN5flash11enable_sm90INS1_16FlashAttnFwdSm90INS1_25CollectiveMainloopFwdSm90ILi2EN4cute5tupleIJNS5_1CILi1EEES8_S8_EEENS6_IJNS7_ILi192EEENS7_ILi128EEENS7_ILi96EEEEEELi96ENS_6half_tEfNS_4arch4Sm90ELb0ELb1ELb1ELb0ELb1ELb0ELb0ELb0ELb1ELb1ELb1ELb0EEENS1_21CollectiveEpilogueFwdINS6_IJSA_SC_SB_EEES9_SE_SG_Li384ELb0ELb1ELb1ELb0EEENS1_19SingleTileSchedulerILb0ELb1ELb1ELi192EEEEEEEEEvNT_6ParamsE,"a",@progbits
	.sectionflags	@""
	.align	4
.nv.constant0._ZN7cutlass13device_kernelIN5flash11enable_sm90INS1_16FlashAttnFwdSm90INS1_25CollectiveMainloopFwdSm90ILi2EN4cute5tupleIJNS5_1CILi1EEES8_S8_EEENS6_IJNS7_ILi192EEENS7_ILi128EEENS7_ILi96EEEEEELi96ENS_6half_tEfNS_4arch4Sm90ELb0ELb1ELb1ELb0ELb1ELb0ELb0ELb0ELb1ELb1ELb1ELb0EEENS1_21CollectiveEpilogueFwdINS6_IJSA_SC_SB_EEES9_SE_SG_Li384ELb0ELb1ELb1ELb0EEENS1_19SingleTileSchedulerILb0ELb1ELb1ELi192EEEEEEEEEvNT_6ParamsE:
	.zero		3456


//--------------------- .nv.constant0._ZN7cutlass13device_kernelIN5flash11enable_sm90INS1_16FlashAttnFwdSm90INS1_25CollectiveMainloopFwdSm90ILi2EN4cute5tupleIJNS5_1CILi1EEES8_S8_EEENS6_IJNS7_ILi192EEENS7_ILi128EEENS7_ILi96EEEEEELi96ENS_6half_tEfNS_4arch4Sm90ELb0ELb1ELb1ELb1ELb1ELb0ELb0ELb0ELb1ELb1ELb1ELb0EEENS1_21CollectiveEpilogueFwdINS6_IJSA_SC_SB_EEES9_SE_SG_Li384ELb1ELb1ELb1ELb0EEENS1_36VarlenDynamicPersistentTileSchedulerILi192ELi128ELi384ELi128ELb1ELb1ELb1ELb1ELb0ELb1EEEEEEEEEvNT_6ParamsE --------------------------
	.section	.nv.constant0._ZN7cutlass13device_kernelIN5flash11enable_sm90INS1_16FlashAttnFwdSm90INS1_25CollectiveMainloopFwdSm90ILi2EN4cute5tupleIJNS5_1CILi1EEES8_S8_EEENS6_IJNS7_ILi192EEENS7_ILi128EEENS7_ILi96EEEEEELi96ENS_6half_tEfNS_4arch4Sm90ELb0ELb1ELb1ELb1ELb1ELb0ELb0ELb0ELb1ELb1ELb1ELb0EEENS1_21CollectiveEpilogueFwdINS6_IJSA_SC_SB_EEES9_SE_SG_Li384ELb1ELb1ELb1ELb0EEENS1_36VarlenDynamicPersistentTileSchedulerILi192ELi128ELi384ELi128ELb1ELb1ELb1ELb1ELb0ELb1EEEEEEEEEvNT_6ParamsE,"a",@progbits
	.sectionflags	@""
	.align	4
.nv.constant0._ZN7cutlass13device_kernelIN5flash11enable_sm90INS1_16FlashAttnFwdSm90INS1_25CollectiveMainloopFwdSm90ILi2EN4cute5tupleIJNS5_1CILi1EEES8_S8_EEENS6_IJNS7_ILi192EEENS7_ILi128EEENS7_ILi96EEEEEELi96ENS_6half_tEfNS_4arch4Sm90ELb0ELb1ELb1ELb1ELb1ELb0ELb0ELb0ELb1ELb1ELb1ELb0EEENS1_21CollectiveEpilogueFwdINS6_IJSA_SC_SB_EEES9_SE_SG_Li384ELb1ELb1ELb1ELb0EEENS1_36VarlenDynamicPersistentTileSchedulerILi192ELi128ELi384ELi128ELb1ELb1ELb1ELb1ELb0ELb1EEEEEEEEEvNT_6ParamsE:
	.zero		3584


//--------------------- .nv.constant0._ZN7cutlass13device_kernelIN5flash11enable_sm90INS1_16FlashAttnFwdSm90INS1_25CollectiveMainloopFwdSm90ILi2EN4cute5tupleIJNS5_1CILi1EEES8_S8_EEENS6_IJNS7_ILi192EEENS7_ILi128EEENS7_ILi96EEEEEELi96ENS_6half_tEfNS_4arch4Sm90ELb0ELb1ELb1ELb1ELb1ELb1ELb0ELb0ELb1ELb1ELb1ELb0EEENS1_21CollectiveEpilogueFwdINS6_IJSA_SC_SB_EEES9_SE_SG_Li384ELb1ELb1ELb1ELb0EEENS1_36VarlenDynamicPersistentTileSchedulerILi192ELi128ELi384ELi128ELb1ELb1ELb1ELb1ELb0ELb1EEEEEEEEEvNT_6ParamsE --------------------------
	.section	.nv.constant0._ZN7cutlass13device_kernelIN5flash11enable_sm90INS1_16FlashAttnFwdSm90INS1_25CollectiveMainloopFwdSm90ILi2EN4cute5tupleIJNS5_1CILi1EEES8_S8_EEENS6_IJNS7_ILi192EEENS7_ILi128EEENS7_ILi96EEEEEELi96ENS_6half_tEfNS_4arch4Sm90ELb0ELb1ELb1ELb1ELb1ELb1ELb0ELb0ELb1ELb1ELb1ELb0EEENS1_21CollectiveEpilogueFwdINS6_IJSA_SC_SB_EEES9_SE_SG_Li384ELb1ELb1ELb1ELb0EEENS1_36VarlenDynamicPersistentTileSchedulerILi192ELi128ELi384ELi128ELb1ELb1ELb1ELb1ELb0ELb1EEEEEEEEEvNT_6ParamsE,"a",@progbits
	.sectionflags	@""
	.align	4
.nv.constant0._ZN7cutlass13device_kernelIN5flash11enable_sm90INS1_16FlashAttnFwdSm90INS1_25CollectiveMainloopFwdSm90ILi2EN4cute5tupleIJNS5_1CILi1EEES8_S8_EEENS6_IJNS7_ILi192EEENS7_ILi128EEENS7_ILi96EEEEEELi96ENS_6half_tEfNS_4arch4Sm90ELb0ELb1ELb1ELb1ELb1ELb1ELb0ELb0ELb1ELb1ELb1ELb0EEENS1_21CollectiveEpilogueFwdINS6_IJSA_SC_SB_EEES9_SE_SG_Li384ELb1ELb1ELb1ELb0EEENS1_36VarlenDynamicPersistentTileSchedulerILi192ELi128ELi384ELi128ELb1ELb1ELb1ELb1ELb0ELb1EEEEEEEEEvNT_6ParamsE:
	.zero		3584


//--------------------- .nv.constant0._ZN7cutlass13device_kernelIN5flash11enable_sm90INS1_16FlashAttnFwdSm90INS1_25CollectiveMainloopFwdSm90ILi2EN4cute5tupleIJNS5_1CILi1EEES8_S8_EEENS6_IJNS7_ILi192EEENS7_ILi128EEENS7_ILi96EEEEEELi96ENS_6half_tEfNS_4arch4Sm90ELb1ELb0ELb1ELb0ELb1ELb0ELb0ELb0ELb1ELb1ELb1ELb0EEENS1_21CollectiveEpilogueFwdINS6_IJSA_SC_SB_EEES9_SE_SG_Li384ELb0ELb1ELb1ELb0EEENS1_19SingleTileSchedulerILb0ELb1ELb1ELi192EEEEEEEEEvNT_6ParamsE --------------------------
	.section	.nv.constant0._ZN7cutlass13device_kernelIN5flash11enable_sm90INS1_16FlashAttnFwdSm90INS1_25CollectiveMainloopFwdSm90ILi2EN4cute5tupleIJNS5_1CILi1EEES8_S8_EEENS6_IJNS7_ILi192EEENS7_ILi128EEENS7_ILi96EEEEEELi96ENS_6half_tEfNS_4arch4Sm90ELb1ELb0ELb1ELb0ELb1ELb0ELb0ELb0ELb1ELb1ELb1ELb0EEENS1_21CollectiveEpilogueFwdINS6_IJSA_SC_SB_EEES9_SE_SG_Li384ELb0ELb1ELb1ELb0EEENS1_19SingleTileSchedulerILb0ELb1ELb1ELi192EEEEEEEEEvNT_6ParamsE,"a",@progbits
	.sectionflags	@""
	.align	4
.nv.constant0._ZN7cutlass13device_kernelIN5flash11enable_sm90INS1_16FlashAttnFwdSm90INS1_25CollectiveMainloopFwdSm90ILi2EN4cute5tupleIJNS5_1CILi1EEES8_S8_EEENS6_IJNS7_ILi192EEENS7_ILi128EEENS7_ILi96EEEEEELi96ENS_6half_tEfNS_4arch4Sm90ELb1ELb0ELb1ELb0ELb1ELb0ELb0ELb0ELb1ELb1ELb1ELb0EEENS1_21CollectiveEpilogueFwdINS6_IJSA_SC_SB_EEES9_SE_SG_Li384ELb0ELb1ELb1ELb0EEENS1_19SingleTileSchedulerILb0ELb1ELb1ELi192EEEEEEEEEvNT_6ParamsE:
	.zero		3456


//--------------------- .nv.constant0._ZN7cutlass13device_kernelIN5flash11enable_sm90INS1_16FlashAttnFwdSm90INS1_25CollectiveMainloopFwdSm90ILi2EN4cute5tupleIJNS5_1CILi1EEES8_S8_EEENS6_IJNS7_ILi192EEENS7_ILi128EEENS7_ILi96EEEEEELi96ENS_6half_tEfNS_4arch4Sm90ELb1ELb0ELb1ELb1ELb1ELb0ELb0ELb0ELb1ELb1ELb1ELb0EEENS1_21CollectiveEpilogueFwdINS6_IJSA_SC_SB_EEES9_SE_SG_Li384ELb1ELb1ELb1ELb0EEENS1_36VarlenDynamicPersistentTileSchedulerILi192ELi128ELi384ELi128ELb1ELb1ELb1ELb1ELb1ELb1EEEEEEEEEvNT_6ParamsE --------------------------
	.section	.nv.constant0._ZN7cutlass13device_kernelIN5flash11enable_sm90INS1_16FlashAttnFwdSm90INS1_25CollectiveMainloopFwdSm90ILi2EN4cute5tupleIJNS5_1CILi1EEES8_S8_EEENS6_IJNS7_ILi192EEENS7_ILi128EEENS7_ILi96EEEEEELi96ENS_6half_tEfNS_4arch4Sm90ELb1ELb0ELb1ELb1ELb1ELb0ELb0ELb0ELb1ELb1ELb1ELb0EEENS1_21CollectiveEpilogueFwdINS6_IJSA_SC_SB_EEES9_SE_SG_Li384ELb1ELb1ELb1ELb0EEENS1_36VarlenDynamicPersistentTileSchedulerILi192ELi128ELi384ELi128ELb1ELb1ELb1ELb1ELb1ELb1EEEEEEEEEvNT_6ParamsE,"a",@progbits
	.sectionflags	@""
	.align	4
.nv.constant0._ZN7cutlass13device_kernelIN5flash11enable_sm90INS1_16FlashAttnFwdSm90INS1_25CollectiveMainloopFwdSm90ILi2EN4cute5tupleIJNS5_1CILi1EEES8_S8_EEENS6_IJNS7_ILi192EEENS7_ILi128EEENS7_ILi96EEEEEELi96ENS_6half_tEfNS_4arch4Sm90ELb1ELb0ELb1ELb1ELb1ELb0ELb0ELb0ELb1ELb1ELb1ELb0EEENS1_21CollectiveEpilogueFwdINS6_IJSA_SC_SB_EEES9_SE_SG_Li384ELb1ELb1ELb1ELb0EEENS1_36VarlenDynamicPersistentTileSchedulerILi192ELi128ELi384ELi128ELb1ELb1ELb1ELb1ELb1ELb1EEEEEEEEEvNT_6ParamsE:
	.zero		3584


//--------------------- .nv.constant0._ZN7cutlass13device_kernelIN5flash11enable_sm90INS1_16FlashAttnFwdSm90INS1_25CollectiveMainloopFwdSm90ILi2EN4cute5tupleIJNS5_1CILi1EEES8_S8_EEENS6_IJNS7_ILi192EEENS7_ILi128EEENS7_ILi96EEEEEELi96ENS_6half_tEfNS_4arch4Sm90ELb1ELb0ELb1ELb1ELb1ELb1ELb0ELb0ELb1ELb1ELb1ELb0EEENS1_21CollectiveEpilogueFwdINS6_IJSA_SC_SB_EEES9_SE_SG_Li384ELb1ELb1ELb1ELb0EEENS1_36VarlenDynamicPersistentTileSchedulerILi192ELi128ELi384ELi128ELb1ELb1ELb1ELb1ELb1ELb1EEEEEEEEEvNT_6ParamsE --------------------------
	.section	.nv.constant0._ZN7cutlass13device_kernelIN5flash11enable_sm90INS1_16FlashAttnFwdSm90INS1_25CollectiveMainloopFwdSm90ILi2EN4cute5tupleIJNS5_1CILi1EEES8_S8_EEENS6_IJNS7_ILi192EEENS7_ILi128EEENS7_ILi96EEEEEELi96ENS_6half_tEfNS_4arch4Sm90ELb1ELb0ELb1ELb1ELb1ELb1ELb0ELb0ELb1ELb1ELb1ELb0EEENS1_21CollectiveEpilogueFwdINS6_IJSA_SC_SB_EEES9_SE_SG_Li384ELb1ELb1ELb1ELb0EEENS1_36VarlenDynamicPersistentTileSchedulerILi192ELi128ELi384ELi128ELb1ELb1ELb1ELb1ELb1ELb1EEEEEEEEEvNT_6ParamsE,"a",@progbits
	.sectionflags	@""
	.align	4
.nv.constant0._ZN7cutlass13device_kernelIN5flash11enable_sm90INS1_16FlashAttnFwdSm90INS1_25CollectiveMainloopFwdSm90ILi2EN4cute5tupleIJNS5_1CILi1EEES8_S8_EEENS6_IJNS7_ILi192EEENS7_ILi128EEENS7_ILi96EEEEEELi96ENS_6half_tEfNS_4arch4Sm90ELb1ELb0ELb1ELb1ELb1ELb1ELb0ELb0ELb1ELb1ELb1ELb0EEENS1_21CollectiveEpilogueFwdINS6_IJSA_SC_SB_EEES9_SE_SG_Li384ELb1ELb1ELb1ELb0EEENS1_36VarlenDynamicPersistentTileSchedulerILi192ELi128ELi384ELi128ELb1ELb1ELb1ELb1ELb1ELb1EEEEEEEEEvNT_6ParamsE:
	.zero		3584


//--------------------- .nv.constant0._ZN7cutlass13device_kernelIN5flash11enable_sm90INS1_16FlashAttnFwdSm90INS1_25CollectiveMainloopFwdSm90ILi2EN4cute5tupleIJNS5_1CILi1EEES8_S8_EEENS6_IJNS7_ILi192EEENS7_ILi128EEENS7_ILi64EEEEEELi64ENS_6half_tEfNS_4arch4Sm90ELb0ELb0ELb1ELb0ELb1ELb0ELb0ELb1ELb1ELb1ELb1ELb0EEENS1_21CollectiveEpilogueFwdINS6_IJSA_SC_SB_EEES9_SE_SG_Li384ELb0ELb1ELb1ELb0EEENS1_19SingleTileSchedulerILb0ELb1ELb1ELi192EEEEEEEEEvNT_6ParamsE --------------------------
	.section	.nv.constant0._ZN7cutlass13device_kernelIN5flash11enable_sm90INS1_16FlashAttnFwdSm90INS1_25CollectiveMainloopFwdSm90ILi2EN4cute5tupleIJNS5_1CILi1EEES8_S8_EEENS6_IJNS7_ILi192EEENS7_ILi128EEENS7_ILi64EEEEEELi64ENS_6half_tEfNS_4arch4Sm90ELb0ELb0ELb1ELb0ELb1ELb0ELb0ELb1ELb1ELb1ELb1ELb0EEENS1_21CollectiveEpilogueFwdINS6_IJSA_SC_SB_EEES9_SE_SG_Li384ELb0ELb1ELb1ELb0EEENS1_19SingleTileSchedulerILb0ELb1ELb1ELi192EEEEEEEEEvNT_6ParamsE,"a",@progbits
	.sectionflags	@""
	.align	4
.nv.constant0._ZN7cutlass13device_kernelIN5flash11enable_sm90INS1_16FlashAttnFwdSm90INS1_25CollectiveMainloopFwdSm90ILi2EN4cute5tupleIJNS5_1CILi1EEES8_S8_EEENS6_IJNS7_ILi192EEENS7_ILi128EEENS7_ILi64EEEEEELi64ENS_6half_tEfNS_4arch4Sm90ELb0ELb0ELb1ELb0ELb1ELb0ELb0ELb1ELb1ELb1ELb1ELb0EEENS1_21CollectiveEpilogueFwdINS6_IJSA_SC_SB_EEES9_SE_SG_Li384ELb0ELb1ELb1ELb0EEENS1_19SingleTileSchedulerILb0ELb1ELb1ELi192EEEEEEEEEvNT_6ParamsE:
	.zero		3456


//--------------------- .nv.constant0._ZN7cutlass13device_kernelIN5flash11enable_sm90INS1_16FlashAttnFwdSm90INS1_25CollectiveMainloopFwdSm90ILi2EN4cute5tupleIJNS5_1CILi1EEES8_S8_EEENS6_IJNS7_ILi192EEENS7_ILi128EEENS7_ILi64EEEEEELi64ENS_6half_tEfNS_4arch4Sm90ELb0ELb0ELb1ELb1ELb1ELb0ELb0ELb1ELb1ELb1ELb1ELb0EEENS1_21CollectiveEpilogueFwdINS6_IJSA_SC_SB_EEES9_SE_SG_Li384ELb1ELb1ELb1ELb0EEENS1_36VarlenDynamicPersistentTileSchedulerILi192ELi128ELi384ELi128ELb1ELb1ELb1ELb0ELb1ELb1EEEEEEEEEvNT_6ParamsE --------------------------
	.section	.nv.constant0._ZN7cutlass13device_kernelIN5flash11enable_sm90INS1_16FlashAttnFwdSm90INS1_25CollectiveMainloopFwdSm90ILi2EN4cute5tupleIJNS5_1CILi1EEES8_S8_EEENS6_IJNS7_ILi192EEENS7_ILi128EEENS7_ILi64EEEEEELi64ENS_6half_tEfNS_4arch4Sm90ELb0ELb0ELb1ELb1ELb1ELb0ELb0ELb1ELb1ELb1ELb1ELb0EEENS1_21CollectiveEpilogueFwdINS6_IJSA_SC_SB_EEES9_SE_SG_Li384ELb1ELb1ELb1ELb0EEENS1_36VarlenDynamicPersistentTileSchedulerILi192ELi128ELi384ELi128ELb1ELb1ELb1ELb0ELb1ELb1EEEEEEEEEvNT_6ParamsE,"a",@progbits
	.sectionflags	@""
	.align	4
.nv.constant0._ZN7cutlass13device_kernelIN5flash11enable_sm90INS1_16FlashAttnFwdSm90INS1_25CollectiveMainloopFwdSm90ILi2EN4cute5tupleIJNS5_1CILi1EEES8_S8_EEENS6_IJNS7_ILi192EEENS7_ILi128EEENS7_ILi64EEEEEELi64ENS_6half_tEfNS_4arch4Sm90ELb0ELb0ELb1ELb1ELb1ELb0ELb0ELb1ELb1ELb1ELb1ELb0EEENS1_21CollectiveEpilogueFwdINS6_IJSA_SC_SB_EEES9_SE_SG_Li384ELb1ELb1ELb1ELb0EEENS1_36VarlenDynamicPersistentTileSchedulerILi192ELi128ELi384ELi128ELb1ELb1ELb1ELb0ELb1ELb1EEEEEEEEEvNT_6ParamsE:
	.zero		3584


//--------------------- .nv.constant0._ZN7cutlass13device_kernelIN5flash11enable_sm90INS1_16FlashAttnFwdSm90INS1_25CollectiveMainloopFwdSm90ILi2EN4cute5tupleIJNS5_1CILi1EEES8_S8_EEENS6_IJNS7_ILi192EEENS7_ILi128EEENS7_ILi64EEEEEELi64ENS_6half_tEfNS_4arch4Sm90ELb0ELb0ELb1ELb1ELb1ELb1ELb0ELb1ELb1ELb1ELb1ELb0EEENS1_21CollectiveEpilogueFwdINS6_IJSA_SC_SB_EEES9_SE_SG_Li384ELb1ELb1ELb1ELb0EEENS1_36VarlenDynamicPersistentTileSchedulerILi192ELi128ELi384ELi128ELb1ELb1ELb1ELb0ELb1ELb1EEEEEEEEEvNT_6ParamsE --------------------------
	.section	.nv.constant0._ZN7cutlass13device_kernelIN5flash11enable_sm90INS1_16FlashAttnFwdSm90INS1_25CollectiveMainloopFwdSm90ILi2EN4cute5tupleIJNS5_1CILi1EEES8_S8_EEENS6_IJNS7_ILi192EEENS7_ILi128EEENS7_ILi64EEEEEELi64ENS_6half_tEfNS_4arch4Sm90ELb0ELb0ELb1ELb1ELb1ELb1ELb0ELb1ELb1ELb1ELb1ELb0EEENS1_21CollectiveEpilogueFwdINS6_IJSA_SC_SB_EEES9_SE_SG_Li384ELb1ELb1ELb1ELb0EEENS1_36VarlenDynamicPersistentTileSchedulerILi192ELi128ELi384ELi128ELb1ELb1ELb1ELb0ELb1ELb1EEEEEEEEEvNT_6ParamsE,"a",@progbits
	.sectionflags	@""
	.align	4
.nv.constant0._ZN7cutlass13device_kernelIN5flash11enable_sm90INS1_16FlashAttnFwdSm90INS1_25CollectiveMainloopFwdSm90ILi2EN4cute5tupleIJNS5_1CILi1EEES8_S8_EEENS6_IJNS7_ILi192EEENS7_ILi128EEENS7_ILi64EEEEEELi64ENS_6half_tEfNS_4arch4Sm90ELb0ELb0ELb1ELb1ELb1ELb1ELb0ELb1ELb1ELb1ELb1ELb0EEENS1_21CollectiveEpilogueFwdINS6_IJSA_SC_SB_EEES9_SE_SG_Li384ELb1ELb1ELb1ELb0EEENS1_36VarlenDynamicPersistentTileSchedulerILi192ELi128ELi384ELi128ELb1ELb1ELb1ELb0ELb1ELb1EEEEEEEEEvNT_6ParamsE:
	.zero		3584


//--------------------- .nv.constant0._ZN7cutlass13device_kernelIN5flash11enable_sm90INS1_16FlashAttnFwdSm90INS1_25CollectiveMainloopFwdSm90ILi2EN4cute5tupleIJNS5_1CILi1EEES8_S8_EEENS6_IJNS7_ILi192EEENS7_ILi128EEENS7_ILi64EEEEEELi64ENS_6half_tEfNS_4arch4Sm90ELb0ELb1ELb1ELb0ELb1ELb0ELb0ELb1ELb1ELb1ELb1ELb0EEENS1_21CollectiveEpilogueFwdINS6_IJSA_SC_SB_EEES9_SE_SG_Li384ELb0ELb1ELb1ELb0EEENS1_19SingleTileSchedulerILb0ELb1ELb1ELi192EEEEEEEEEvNT_6ParamsE --------------------------
	.section	.nv.constant0._ZN7cutlass13device_kernelIN5flash11enable_sm90INS1_16FlashAttnFwdSm90INS1_25CollectiveMainloopFwdSm90ILi2EN4cute5tupleIJNS5_1CILi1EEES8_S8_EEENS6_IJNS7_ILi192EEENS7_ILi128EEENS7_ILi64EEEEEELi64ENS_6half_tEfNS_4arch4Sm90ELb0ELb1ELb1ELb0ELb1ELb0ELb0ELb1ELb1ELb1ELb1ELb0EEENS1_21CollectiveEpilogueFwdINS6_IJSA_SC_SB_EEES9_SE_SG_Li384ELb0ELb1ELb1ELb0EEENS1_19SingleTileSchedulerILb0ELb1ELb1ELi192EEEEEEEEEvNT_6ParamsE,"a",@progbits
	.sectionflags	@""
	.align	4
.nv.constant0._ZN7cutlass13device_kernelIN5flash11enable_sm90INS1_16FlashAttnFwdSm90INS1_25CollectiveMainloopFwdSm90ILi2EN4cute5tupleIJNS5_1CILi1EEES8_S8_EEENS6_IJNS7_ILi192EEENS7_ILi128EEENS7_ILi64EEEEEELi64ENS_6half_tEfNS_4arch4Sm90ELb0ELb1ELb1ELb0ELb1ELb0ELb0ELb1ELb1ELb1ELb1ELb0EEENS1_21CollectiveEpilogueFwdINS6_IJSA_SC_SB_EEES9_SE_SG_Li384ELb0ELb1ELb1ELb0EEENS1_19SingleTileSchedulerILb0ELb1ELb1ELi192EEEEEEEEEvNT_6ParamsE:
	.zero		3456


//--------------------- .nv.constant0._ZN7cutlass13device_kernelIN5flash11enable_sm90INS1_16FlashAttnFwdSm90INS1_25CollectiveMainloopFwdSm90ILi2EN4cute5tupleIJNS5_1CILi1EEES8_S8_EEENS6_IJNS7_ILi192EEENS7_ILi128EEENS7_ILi64EEEEEELi64ENS_6half_tEfNS_4arch4Sm90ELb0ELb1ELb1ELb1ELb1ELb0ELb0ELb1ELb1ELb1ELb1ELb0EEENS1_21CollectiveEpilogueFwdINS6_IJSA_SC_SB_EEES9_SE_SG_Li384ELb1ELb1ELb1ELb0EEENS1_36VarlenDynamicPersistentTileSchedulerILi192ELi128ELi384ELi128ELb1ELb1ELb1ELb1ELb0ELb1EEEEEEEEEvNT_6ParamsE --------------------------
	.section	.nv.constant0._ZN7cutlass13device_kernelIN5flash11enable_sm90INS1_16FlashAttnFwdSm90INS1_25CollectiveMainloopFwdSm90ILi2EN4cute5tupleIJNS5_1CILi1EEES8_S8_EEENS6_IJNS7_ILi192EEENS7_ILi128EEENS7_ILi64EEEEEELi64ENS_6half_tEfNS_4arch4Sm90ELb0ELb1ELb1ELb1ELb1ELb0ELb0ELb1ELb1ELb1ELb1ELb0EEENS1_21CollectiveEpilogueFwdINS6_IJSA_SC_SB_EEES9_SE_SG_Li384ELb1ELb1ELb1ELb0EEENS1_36VarlenDynamicPersistentTileSchedulerILi192ELi128ELi384ELi128ELb1ELb1ELb1ELb1ELb0ELb1EEEEEEEEEvNT_6ParamsE,"a",@progbits
	.sectionflags	@""
	.align	4
.nv.constant0._ZN7cutlass13device_kernelIN5flash11enable_sm90INS1_16FlashAttnFwdSm90INS1_25CollectiveMainloopFwdSm90ILi2EN4cute5tupleIJNS5_1CILi1EEES8_S8_EEENS6_IJNS7_ILi192EEENS7_ILi128EEENS7_ILi64EEEEEELi64ENS_6half_tEfNS_4arch4Sm90ELb0ELb1ELb1ELb1ELb1ELb0ELb0ELb1ELb1ELb1ELb1ELb0EEENS1_21CollectiveEpilogueFwdINS6_IJSA_SC_SB_EEES9_SE_SG_Li384ELb1ELb1ELb1ELb0EEENS1_36VarlenDynamicPersistentTileSchedulerILi192ELi128ELi384ELi128ELb1ELb1ELb1ELb1ELb0ELb1EEEEEEEEEvNT_6ParamsE:
	.zero		3584


//--------------------- .nv.constant0._ZN7cutlass13device_kernelIN5flash11enable_sm90INS1_16FlashAttnFwdSm90INS1_25CollectiveMainloopFwdSm90ILi2EN4cute5tupleIJNS5_1CILi1EEES8_S8_EEENS6_IJNS7_ILi192EEENS7_ILi128EEENS7_ILi64EEEEEELi64ENS_6half_tEfNS_4arch4Sm90ELb0ELb1ELb1ELb1ELb1ELb1ELb0ELb1ELb1ELb1ELb1ELb0EEENS1_21CollectiveEpilogueFwdINS6_IJSA_SC_SB_EEES9_SE_SG_Li384ELb1ELb1ELb1ELb0EEENS1_36VarlenDynamicPersistentTileSchedulerILi192ELi128ELi384ELi128ELb1ELb1ELb1ELb1ELb0ELb1EEEEEEEEEvNT_6ParamsE --------------------------
	.section	.nv.constant0._ZN7cutlass13device_kernelIN5flash11enable_sm90INS1_16FlashAttnFwdSm90INS1_25CollectiveMainloopFwdSm90ILi2EN4cute5tupleIJNS5_1CILi1EEES8_S8_EEENS6_IJNS7_ILi192EEENS7_ILi128EEENS7_ILi64EEEEEELi64ENS_6half_tEfNS_4arch4Sm90ELb0ELb1ELb1ELb1ELb1ELb1ELb0ELb1ELb1ELb1ELb1ELb0EEENS1_21CollectiveEpilogueFwdINS6_IJSA_SC_SB_EEES9_SE_SG_Li384ELb1ELb1ELb1ELb0EEENS1_36VarlenDynamicPersistentTileSchedulerILi192ELi128ELi384ELi128ELb1ELb1ELb1ELb1ELb0ELb1EEEEEEEEEvNT_6ParamsE,"a",@progbits
	.sectionflags	@""
	.align	4
.nv.constant0._ZN7cutlass13device_kernelIN5flash11enable_sm90INS1_16FlashAttnFwdSm90INS1_25CollectiveMainloopFwdSm90ILi2EN4cute5tupleIJNS5_1CILi1EEES8_S8_EEENS6_IJNS7_ILi192EEENS7_ILi128EEENS7_ILi64EEEEEELi64ENS_6half_tEfNS_4arch4Sm90ELb0ELb1ELb1ELb1ELb1ELb1ELb0ELb1ELb1ELb1ELb1ELb0EEENS1_21CollectiveEpilogueFwdINS6_IJSA_SC_SB_EEES9_SE_SG_Li384ELb1ELb1ELb1ELb0EEENS1_36VarlenDynamicPersistentTileSchedulerILi192ELi128ELi384ELi128ELb1ELb1ELb1ELb1ELb0ELb1EEEEEEEEEvNT_6ParamsE:
	.zero		3584


//--------------------- .nv.constant0._ZN7cutlass13device_kernelIN5flash11enable_sm90INS1_16FlashAttnFwdSm90INS1_25CollectiveMainloopFwdSm90ILi2EN4cute5tupleIJNS5_1CILi1EEES8_S8_EEENS6_IJNS7_ILi192EEENS7_ILi128EEENS7_ILi64EEEEEELi64ENS_6half_tEfNS_4arch4Sm90ELb1ELb0ELb1ELb0ELb1ELb0ELb0ELb1ELb1ELb1ELb1ELb0EEENS1_21CollectiveEpilogueFwdINS6_IJSA_SC_SB_EEES9_SE_SG_Li384ELb0ELb1ELb1ELb0EEENS1_19SingleTileSchedulerILb0ELb1ELb1ELi192EEEEEEEEEvNT_6ParamsE --------------------------
	.section	.nv.constant0._ZN7cutlass13device_kernelIN5flash11enable_sm90INS1_16FlashAttnFwdSm90INS1_25CollectiveMainloopFwdSm90ILi2EN4cute5tupleIJNS5_1CILi1EEES8_S8_EEENS6_IJNS7_ILi192EEENS7_ILi128EEENS7_ILi64EEEEEELi64ENS_6half_tEfNS_4arch4Sm90ELb1ELb0ELb1ELb0ELb1ELb0ELb0ELb1ELb1ELb1ELb1ELb0EEENS1_21CollectiveEpilogueFwdINS6_IJSA_SC_SB_EEES9_SE_SG_Li384ELb0ELb1ELb1ELb0EEENS1_19SingleTileSchedulerILb0ELb1ELb1ELi192EEEEEEEEEvNT_6ParamsE,"a",@progbits
	.sectionflags	@""
	.align	4
.nv.constant0._ZN7cutlass13device_kernelIN5flash11enable_sm90INS1_16FlashAttnFwdSm90INS1_25CollectiveMainloopFwdSm90ILi2EN4cute5tupleIJNS5_1CILi1EEES8_S8_EEENS6_IJNS7_ILi192EEENS7_ILi128EEENS7_ILi64EEEEEELi64ENS_6half_tEfNS_4arch4Sm90ELb1ELb0ELb1ELb0ELb1ELb0ELb0ELb1ELb1ELb1ELb1ELb0EEENS1_21CollectiveEpilogueFwdINS6_IJSA_SC_SB_EEES9_SE_SG_Li384ELb0ELb1ELb1ELb0EEENS1_19SingleTileSchedulerILb0ELb1ELb1ELi192EEEEEEEEEvNT_6ParamsE:
	.zero		3456


//--------------------- .nv.constant0._ZN7cutlass13device_kernelIN5flash11enable_sm90INS1_16FlashAttnFwdSm90INS1_25CollectiveMainloopFwdSm90ILi2EN4cute5tupleIJNS5_1CILi1EEES8_S8_EEENS6_IJNS7_ILi192EEENS7_ILi128EEENS7_ILi64EEEEEELi64ENS_6half_tEfNS_4arch4Sm90ELb1ELb0ELb1ELb1ELb1ELb0ELb0ELb1ELb1ELb1ELb1ELb0EEENS1_21CollectiveEpilogueFwdINS6_IJSA_SC_SB_EEES9_SE_SG_Li384ELb1ELb1ELb1ELb0EEENS1_36VarlenDynamicPersistentTileSchedulerILi192ELi128ELi384ELi128ELb1ELb1ELb1ELb1ELb1ELb1EEEEEEEEEvNT_6ParamsE --------------------------
	.section	.nv.constant0._ZN7cutlass13device_kernelIN5flash11enable_sm90INS1_16FlashAttnFwdSm90INS1_25CollectiveMainloopFwdSm90ILi2EN4cute5tupleIJNS5_1CILi1EEES8_S8_EEENS6_IJNS7_ILi192EEENS7_ILi128EEENS7_ILi64EEEEEELi64ENS_6half_tEfNS_4arch4Sm90ELb1ELb0ELb1ELb1ELb1ELb0ELb0ELb1ELb1ELb1ELb1ELb0EEENS1_21CollectiveEpilogueFwdINS6_IJSA_SC_SB_EEES9_SE_SG_Li384ELb1ELb1ELb1ELb0EEENS1_36VarlenDynamicPersistentTileSchedulerILi192ELi128ELi384ELi128ELb1ELb1ELb1ELb1ELb1ELb1EEEEEEEEEvNT_6ParamsE,"a",@progbits
	.sectionflags	@""
	.align	4
.nv.constant0._ZN7cutlass13device_kernelIN5flash11enable_sm90INS1_16FlashAttnFwdSm90INS1_25CollectiveMainloopFwdSm90ILi2EN4cute5tupleIJNS5_1CILi1EEES8_S8_EEENS6_IJNS7_ILi192EEENS7_ILi128EEENS7_ILi64EEEEEELi64ENS_6half_tEfNS_4arch4Sm90ELb1ELb0ELb1ELb1ELb1ELb0ELb0ELb1ELb1ELb1ELb1ELb0EEENS1_21CollectiveEpilogueFwdINS6_IJSA_SC_SB_EEES9_SE_SG_Li384ELb1ELb1ELb1ELb0EEENS1_36VarlenDynamicPersistentTileSchedulerILi192ELi128ELi384ELi128ELb1ELb1ELb1ELb1ELb1ELb1EEEEEEEEEvNT_6ParamsE:
	.zero		3584


//--------------------- .nv.constant0._ZN7cutlass13device_kernelIN5flash11enable_sm90INS1_16FlashAttnFwdSm90INS1_25CollectiveMainloopFwdSm90ILi2EN4cute5tupleIJNS5_1CILi1EEES8_S8_EEENS6_IJNS7_ILi192EEENS7_ILi128EEENS7_ILi64EEEEEELi64ENS_6half_tEfNS_4arch4Sm90ELb1ELb0ELb1ELb1ELb1ELb1ELb0ELb1ELb1ELb1ELb1ELb0EEENS1_21CollectiveEpilogueFwdINS6_IJSA_SC_SB_EEES9_SE_SG_Li384ELb1ELb1ELb1ELb0EEENS1_36VarlenDynamicPersistentTileSchedulerILi192ELi128ELi384ELi128ELb1ELb1ELb1ELb1ELb1ELb1EEEEEEEEEvNT_6ParamsE --------------------------
	.section	.nv.constant0._ZN7cutlass13device_kernelIN5flash11enable_sm90INS1_16FlashAttnFwdSm90INS1_25CollectiveMainloopFwdSm90ILi2EN4cute5tupleIJNS5_1CILi1EEES8_S8_EEENS6_IJNS7_ILi192EEENS7_ILi128EEENS7_ILi64EEEEEELi64ENS_6half_tEfNS_4arch4Sm90ELb1ELb0ELb1ELb1ELb1ELb1ELb0ELb1ELb1ELb1ELb1ELb0EEENS1_21CollectiveEpilogueFwdINS6_IJSA_SC_SB_EEES9_SE_SG_Li384ELb1ELb1ELb1ELb0EEENS1_36VarlenDynamicPersistentTileSchedulerILi192ELi128ELi384ELi128ELb1ELb1ELb1ELb1ELb1ELb1EEEEEEEEEvNT_6ParamsE,"a",@progbits
	.sectionflags	@""
	.align	4
.nv.constant0._ZN7cutlass13device_kernelIN5flash11enable_sm90INS1_16FlashAttnFwdSm90INS1_25CollectiveMainloopFwdSm90ILi2EN4cute5tupleIJNS5_1CILi1EEES8_S8_EEENS6_IJNS7_ILi192EEENS7_ILi128EEENS7_ILi64EEEEEELi64ENS_6half_tEfNS_4arch4Sm90ELb1ELb0ELb1ELb1ELb1ELb1ELb0ELb1ELb1ELb1ELb1ELb0EEENS1_21CollectiveEpilogueFwdINS6_IJSA_SC_SB_EEES9_SE_SG_Li384ELb1ELb1ELb1ELb0EEENS1_36VarlenDynamicPersistentTileSchedulerILi192ELi128ELi384ELi128ELb1ELb1ELb1ELb1ELb1ELb1EEEEEEEEEvNT_6ParamsE:
	.zero		3584


//--------------------- SYMBOLS --------------------------

	.type		.nv.reservedSmem.offset0,@object
	.size		.nv.reservedSmem.offset0,0x4
